	.target	sm_100a

	.elftype	@"ET_EXEC"


//--------------------- .note.nv.tkinfo           --------------------------
	.section	.note.nv.tkinfo,"",@"SHT_NOTE"
	.sectionflags	@"SHF_NOTE_NV_TKINFO"
	.tkinfo
        /*0018*/ 	.word	0x00000002
        /*0030*/ 	.string	""
        /*0030*/ 	.string	"ptxas"
        /*0030*/ 	.string	"Cuda compilation tools, release 13.0, V13.0.88"
        /*0030*/ 	.string	"Build cuda_13.0.r13.0/compiler.36424714_0"
        /*0030*/ 	.string	"-arch sm_100a -m 64 "



//--------------------- .note.nv.cuinfo           --------------------------
	.section	.note.nv.cuinfo,"",@"SHT_NOTE"
	.sectionflags	@"SHF_NOTE_NV_CUINFO"
        /*0018*/ 	.short	0x0002
        /*001a*/ 	.short	0x0064
        /*001c*/ 	.short	0x0082
	.zero		2


//--------------------- .nv.info                  --------------------------
	.section	.nv.info,"",@"SHT_CUDA_INFO"
	.align	4


	//----- nvinfo : EIATTR_REGCOUNT
	.align		4
        /*0000*/ 	.byte	0x04, 0x2f
        /*0002*/ 	.short	(.L_19 - .L_18)
	.align		4
.L_18:
        /*0004*/ 	.word	index@(_ZN7cutlass13device_kernelINS_4gemm6kernel13GemmUniversalIN4cute5tupleIJiiiiEEENS1_10collective13CollectiveMmaINS1_35MainloopSm100TmaUmmaWarpSpecializedILi5ELi2ELi2ENS5_IJNS4_1CILi1EEESB_SB_EEEEENS5_IJNSA_ILi128EEENSA_ILi224EEENSA_ILi32EEEEEENS_10bfloat16_tENS5_IJlSB_lEEESI_SJ_NS4_8TiledMMAINS4_8MMA_AtomIJNS4_20SM100_MMA_F16BF16_SSISI_SI_fLi128ELi224ELNS4_4UMMA5MajorE0ELSO_0ELNSN_7ScaleInE0ELSP_0EEEEEENS4_6LayoutISC_NS5_IJNSA_ILi0EEEST_ST_EEEEENS5_IJNS4_10UnderscoreESW_SW_EEEEENS4_13SM90_TMA_LOADENS4_14ComposedLayoutINS4_7SwizzleILi2ELi4ELi3EEENS4_18smem_ptr_flag_bitsILi16EEENSS_INS5_IJNSA_ILi8EEESG_EEENS5_IJSG_SB_EEEEEEEvNS4_8identityESZ_S19_vS1A_EENS_8epilogue10collective18CollectiveEpilogueINS1C_23Sm100TmaWarpSpecializedILi2ELi1ELi224ELb1ELb0EEEJSH_NS5_IJNSS_ISE_SB_EENSS_ISF_SB_EEEEESI_SJ_SI_SJ_NS1C_6fusion15FusionCallbacksIS1G_NS1K_17LinearCombinationISI_fSI_fLNS_15FloatRoundStyleE2EEESH_S1J_JEEENS4_5SM1004TMEM4LOAD26SM100_TMEM_LOAD_32dp32b32xESZ_S19_NS4_39AutoVectorizingCopyWithAssumedAlignmentILi128EEENS4_14SM90_TMA_STOREES19_S1V_S1V_EEEvvEEEEvNT_6ParamsE)
        /*0008*/ 	.word	0x000000ff


	//----- nvinfo : EIATTR_FRAME_SIZE
	.align		4
.L_19:
        /*000c*/ 	.byte	0x04, 0x11
        /*000e*/ 	.short	(.L_21 - .L_20)
	.align		4
.L_20:
        /*0010*/ 	.word	index@($__internal_2_$__cuda_sm10x_tcgen05_guardrail_trap_unallocated_columns_being_dealloced)
        /*0014*/ 	.word	0x000001a8


	//----- nvinfo : EIATTR_FRAME_SIZE
	.align		4
.L_21:
        /*0018*/ 	.byte	0x04, 0x11
        /*001a*/ 	.short	(.L_23 - .L_22)
	.align		4
.L_22:
        /*001c*/ 	.word	index@($__internal_1_$__cuda_sm10x_tcgen05_guardrail_trap_phase_invalid_during_alloc)
        /*0020*/ 	.word	0x000001a8


	//----- nvinfo : EIATTR_FRAME_SIZE
	.align		4
.L_23:
        /*0024*/ 	.byte	0x04, 0x11
        /*0026*/ 	.short	(.L_25 - .L_24)
	.align		4
.L_24:
        /*0028*/ 	.word	index@($__internal_0_$__cuda_sm10x_tcgen05_guardrail_trap_col_being_dealloced_not_returned_by_alloc)
        /*002c*/ 	.word	0x000001a8


	//----- nvinfo : EIATTR_FRAME_SIZE
	.align		4
.L_25:
        /*0030*/ 	.byte	0x04, 0x11
        /*0032*/ 	.short	(.L_27 - .L_26)
	.align		4
.L_26:
        /*0034*/ 	.word	index@(_ZN7cutlass13device_kernelINS_4gemm6kernel13GemmUniversalIN4cute5tupleIJiiiiEEENS1_10collective13CollectiveMmaINS1_35MainloopSm100TmaUmmaWarpSpecializedILi5ELi2ELi2ENS5_IJNS4_1CILi1EEESB_SB_EEEEENS5_IJNSA_ILi128EEENSA_ILi224EEENSA_ILi32EEEEEENS_10bfloat16_tENS5_IJlSB_lEEESI_SJ_NS4_8TiledMMAINS4_8MMA_AtomIJNS4_20SM100_MMA_F16BF16_SSISI_SI_fLi128ELi224ELNS4_4UMMA5MajorE0ELSO_0ELNSN_7ScaleInE0ELSP_0EEEEEENS4_6LayoutISC_NS5_IJNSA_ILi0EEEST_ST_EEEEENS5_IJNS4_10UnderscoreESW_SW_EEEEENS4_13SM90_TMA_LOADENS4_14ComposedLayoutINS4_7SwizzleILi2ELi4ELi3EEENS4_18smem_ptr_flag_bitsILi16EEENSS_INS5_IJNSA_ILi8EEESG_EEENS5_IJSG_SB_EEEEEEEvNS4_8identityESZ_S19_vS1A_EENS_8epilogue10collective18CollectiveEpilogueINS1C_23Sm100TmaWarpSpecializedILi2ELi1ELi224ELb1ELb0EEEJSH_NS5_IJNSS_ISE_SB_EENSS_ISF_SB_EEEEESI_SJ_SI_SJ_NS1C_6fusion15FusionCallbacksIS1G_NS1K_17LinearCombinationISI_fSI_fLNS_15FloatRoundStyleE2EEESH_S1J_JEEENS4_5SM1004TMEM4LOAD26SM100_TMEM_LOAD_32dp32b32xESZ_S19_NS4_39AutoVectorizingCopyWithAssumedAlignmentILi128EEENS4_14SM90_TMA_STOREES19_S1V_S1V_EEEvvEEEEvNT_6ParamsE)
        /*0038*/ 	.word	0x000001a8


	//----- nvinfo : EIATTR_MIN_STACK_SIZE
	.align		4
.L_27:
        /*003c*/ 	.byte	0x04, 0x12
        /*003e*/ 	.short	(.L_29 - .L_28)
	.align		4
.L_28:
        /*0040*/ 	.word	index@(_ZN7cutlass13device_kernelINS_4gemm6kernel13GemmUniversalIN4cute5tupleIJiiiiEEENS1_10collective13CollectiveMmaINS1_35MainloopSm100TmaUmmaWarpSpecializedILi5ELi2ELi2ENS5_IJNS4_1CILi1EEESB_SB_EEEEENS5_IJNSA_ILi128EEENSA_ILi224EEENSA_ILi32EEEEEENS_10bfloat16_tENS5_IJlSB_lEEESI_SJ_NS4_8TiledMMAINS4_8MMA_AtomIJNS4_20SM100_MMA_F16BF16_SSISI_SI_fLi128ELi224ELNS4_4UMMA5MajorE0ELSO_0ELNSN_7ScaleInE0ELSP_0EEEEEENS4_6LayoutISC_NS5_IJNSA_ILi0EEEST_ST_EEEEENS5_IJNS4_10UnderscoreESW_SW_EEEEENS4_13SM90_TMA_LOADENS4_14ComposedLayoutINS4_7SwizzleILi2ELi4ELi3EEENS4_18smem_ptr_flag_bitsILi16EEENSS_INS5_IJNSA_ILi8EEESG_EEENS5_IJSG_SB_EEEEEEEvNS4_8identityESZ_S19_vS1A_EENS_8epilogue10collective18CollectiveEpilogueINS1C_23Sm100TmaWarpSpecializedILi2ELi1ELi224ELb1ELb0EEEJSH_NS5_IJNSS_ISE_SB_EENSS_ISF_SB_EEEEESI_SJ_SI_SJ_NS1C_6fusion15FusionCallbacksIS1G_NS1K_17LinearCombinationISI_fSI_fLNS_15FloatRoundStyleE2EEESH_S1J_JEEENS4_5SM1004TMEM4LOAD26SM100_TMEM_LOAD_32dp32b32xESZ_S19_NS4_39AutoVectorizingCopyWithAssumedAlignmentILi128EEENS4_14SM90_TMA_STOREES19_S1V_S1V_EEEvvEEEEvNT_6ParamsE)
        /*0044*/ 	.word	0x000001a8
.L_29:


//--------------------- .nv.compat                --------------------------
	.section	.nv.compat,"",@"SHT_CUDA_COMPAT_INFO"
	.align	4
        /*0000*/ 	.byte	0x02, 0x09, 0x01, 0x00, 0x02, 0x02, 0x02, 0x00, 0x02, 0x05, 0x05, 0x00, 0x03, 0x07, 0x01, 0x01
        /*0010*/ 	.byte	0x02, 0x03, 0x01, 0x00, 0x02, 0x06, 0x01, 0x00, 0x04, 0x0b, 0x08, 0x00, 0x09, 0x00, 0x00, 0x00
        /*0020*/ 	.byte	0x00, 0x00, 0x00, 0x00


//--------------------- .nv.info._ZN7cutlass13device_kernelINS_4gemm6kernel13GemmUniversalIN4cute5tupleIJiiiiEEENS1_10collective13CollectiveMmaINS1_35MainloopSm100TmaUmmaWarpSpecializedILi5ELi2ELi2ENS5_IJNS4_1CILi1EEESB_SB_EEEEENS5_IJNSA_ILi128EEENSA_ILi224EEENSA_ILi32EEEEEENS_10bfloat16_tENS5_IJlSB_lEEESI_SJ_NS4_8TiledMMAINS4_8MMA_AtomIJNS4_20SM100_MMA_F16BF16_SSISI_SI_fLi128ELi224ELNS4_4UMMA5MajorE0ELSO_0ELNSN_7ScaleInE0ELSP_0EEEEEENS4_6LayoutISC_NS5_IJNSA_ILi0EEEST_ST_EEEEENS5_IJNS4_10UnderscoreESW_SW_EEEEENS4_13SM90_TMA_LOADENS4_14ComposedLayoutINS4_7SwizzleILi2ELi4ELi3EEENS4_18smem_ptr_flag_bitsILi16EEENSS_INS5_IJNSA_ILi8EEESG_EEENS5_IJSG_SB_EEEEEEEvNS4_8identityESZ_S19_vS1A_EENS_8epilogue10collective18CollectiveEpilogueINS1C_23Sm100TmaWarpSpecializedILi2ELi1ELi224ELb1ELb0EEEJSH_NS5_IJNSS_ISE_SB_EENSS_ISF_SB_EEEEESI_SJ_SI_SJ_NS1C_6fusion15FusionCallbacksIS1G_NS1K_17LinearCombinationISI_fSI_fLNS_15FloatRoundStyleE2EEESH_S1J_JEEENS4_5SM1004TMEM4LOAD26SM100_TMEM_LOAD_32dp32b32xESZ_S19_NS4_39AutoVectorizingCopyWithAssumedAlignmentILi128EEENS4_14SM90_TMA_STOREES19_S1V_S1V_EEEvvEEEEvNT_6ParamsE --------------------------
	.section	.nv.info._ZN7cutlass13device_kernelINS_4gemm6kernel13GemmUniversalIN4cute5tupleIJiiiiEEENS1_10collective13CollectiveMmaINS1_35MainloopSm100TmaUmmaWarpSpecializedILi5ELi2ELi2ENS5_IJNS4_1CILi1EEESB_SB_EEEEENS5_IJNSA_ILi128EEENSA_ILi224EEENSA_ILi32EEEEEENS_10bfloat16_tENS5_IJlSB_lEEESI_SJ_NS4_8TiledMMAINS4_8MMA_AtomIJNS4_20SM100_MMA_F16BF16_SSISI_SI_fLi128ELi224ELNS4_4UMMA5MajorE0ELSO_0ELNSN_7ScaleInE0ELSP_0EEEEEENS4_6LayoutISC_NS5_IJNSA_ILi0EEEST_ST_EEEEENS5_IJNS4_10UnderscoreESW_SW_EEEEENS4_13SM90_TMA_LOADENS4_14ComposedLayoutINS4_7SwizzleILi2ELi4ELi3EEENS4_18smem_ptr_flag_bitsILi16EEENSS_INS5_IJNSA_ILi8EEESG_EEENS5_IJSG_SB_EEEEEEEvNS4_8identityESZ_S19_vS1A_EENS_8epilogue10collective18CollectiveEpilogueINS1C_23Sm100TmaWarpSpecializedILi2ELi1ELi224ELb1ELb0EEEJSH_NS5_IJNSS_ISE_SB_EENSS_ISF_SB_EEEEESI_SJ_SI_SJ_NS1C_6fusion15FusionCallbacksIS1G_NS1K_17LinearCombinationISI_fSI_fLNS_15FloatRoundStyleE2EEESH_S1J_JEEENS4_5SM1004TMEM4LOAD26SM100_TMEM_LOAD_32dp32b32xESZ_S19_NS4_39AutoVectorizingCopyWithAssumedAlignmentILi128EEENS4_14SM90_TMA_STOREES19_S1V_S1V_EEEvvEEEEvNT_6ParamsE,"",@"SHT_CUDA_INFO"
	.sectionflags	@""
	.align	4


	//----- nvinfo : EIATTR_CUDA_API_VERSION
	.align		4
        /*0000*/ 	.byte	0x04, 0x37
        /*0002*/ 	.short	(.L_31 - .L_30)
.L_30:
        /*0004*/ 	.word	0x00000082


	//----- nvinfo : EIATTR_KPARAM_INFO
	.align		4
.L_31:
        /*0008*/ 	.byte	0x04, 0x17
        /*000a*/ 	.short	(.L_33 - .L_32)
.L_32:
        /*000c*/ 	.word	0x00000000
        /*0010*/ 	.short	0x0000
        /*0012*/ 	.short	0x0000
        /*0014*/ 	.byte	0x00, 0xf0, 0x01, 0x20


	//----- nvinfo : EIATTR_AT_ENTRY_FRAGMENTS
	.align		4
.L_33:
        /*0018*/ 	.byte	0x04, 0x4f
        /*001a*/ 	.short	(.L_35 - .L_34)


	//   ....[0]....
.L_34:
        /*001c*/ 	.word	0x00000006


	//----- nvinfo : EIATTR_RESERVED_SMEM_USED
	.align		4
.L_35:
        /*0020*/ 	.byte	0x01, 0x41
	.zero		2


	//----- nvinfo : EIATTR_SPARSE_MMA_MASK
	.align		4
        /*0024*/ 	.byte	0x03, 0x50
        /*0026*/ 	.short	0x0000


	//----- nvinfo : EIATTR_TCGEN05_1CTA_USED
	.align		4
        /*0028*/ 	.byte	0x01, 0x51
	.zero		2


	//----- nvinfo : EIATTR_MAXREG_COUNT
	.align		4
        /*002c*/ 	.byte	0x03, 0x1b
        /*002e*/ 	.short	0x00ff


	//----- nvinfo : EIATTR_NUM_BARRIERS
	.align		4
        /*0030*/ 	.byte	0x02, 0x4c
        /*0032*/ 	.byte	0x07
	.zero		1


	//----- nvinfo : EIATTR_EXTERNS
	.align		4
        /*0034*/ 	.byte	0x04, 0x0f
        /*0036*/ 	.short	(.L_37 - .L_36)


	//   ....[0]....
	.align		4
.L_36:
        /*0038*/ 	.word	index@(__assertfail)


	//----- nvinfo : EIATTR_ANNOTATIONS
	.align		4
.L_37:
        /*003c*/ 	.byte	0x04, 0x55
        /*003e*/ 	.short	(.L_39 - .L_38)


	//   ....[0]....
.L_38:
        /*0040*/ 	.word	0x00000001
        /*0044*/ 	.byte	0xb0, 0x00, 0x00, 0x00, 0x01, 0x00, 0x00, 0x00, 0x50, 0x01, 0x00, 0x00, 0x01, 0x00, 0x00, 0x00
        /* <DEDUP_REMOVED lines=215> */
        /*0dc4*/ 	.byte	0x90, 0xbf, 0x00, 0x00, 0x01, 0x00, 0x00, 0x00, 0x40, 0xc0, 0x00, 0x00


	//----- nvinfo : EIATTR_MERCURY_ISA_VERSION
	.align		4
.L_39:
        /*0dd0*/ 	.byte	0x03, 0x5f
        /*0dd2*/ 	.short	0x0101


	//----- nvinfo : EIATTR_INT_WARP_WIDE_INSTR_OFFSETS
	.align		4
        /*0dd4*/ 	.byte	0x04, 0x31
        /*0dd6*/ 	.short	(.L_41 - .L_40)


	//   ....[0]....
.L_40:
        /*0dd8*/ 	.word	0x00003880


	//   ....[1]....
        /*0ddc*/ 	.word	0x000038b0


	//   ....[2]....
        /*0de0*/ 	.word	0x000038d0


	//   ....[3]....
        /*0de4*/ 	.word	0x00004510


	//   ....[4]....
        /*0de8*/ 	.word	0x000045b0


	//   ....[5]....
        /*0dec*/ 	.word	0x00004610


	//   ....[6]....
        /*0df0*/ 	.word	0x00004670


	//   ....[7]....
        /*0df4*/ 	.word	0x000046c0


	//   ....[8]....
        /*0df8*/ 	.word	0x000046e0


	//   ....[9]....
        /*0dfc*/ 	.word	0x00004780


	//   ....[10]....
        /*0e00*/ 	.word	0x000047e0


	//----- nvinfo : EIATTR_COOP_GROUP_MASK_REGIDS
	.align		4
.L_41:
        /*0e04*/ 	.byte	0x04, 0x29
        /*0e06*/ 	.short	(.L_43 - .L_42)


	//   ....[0]....
.L_42:
        /*0e08*/ 	.word	0xffffffff


	//   ....[1]....
        /*0e0c*/ 	.word	0xffffffff


	//   ....[2]....
        /*0e10*/ 	.word	0xffffffff


	//   ....[3]....
        /*0e14*/ 	.word	0xffffffff


	//   ....[4]....
        /*0e18*/ 	.word	0xffffffff


	//   ....[5]....
        /*0e1c*/ 	.word	0xffffffff


	//   ....[6]....
        /*0e20*/ 	.word	0xffffffff


	//   ....[7]....
        /*0e24*/ 	.word	0xffffffff


	//   ....[8]....
        /*0e28*/ 	.word	0xffffffff


	//   ....[9]....
        /*0e2c*/ 	.word	0xffffffff


	//   ....[10]....
        /*0e30*/ 	.word	0xffffffff


	//   ....[11]....
        /*0e34*/ 	.word	0xffffffff


	//   ....[12]....
        /*0e38*/ 	.word	0xffffffff


	//----- nvinfo : EIATTR_COOP_GROUP_INSTR_OFFSETS
	.align		4
.L_43:
        /*0e3c*/ 	.byte	0x04, 0x28
        /*0e3e*/ 	.short	(.L_45 - .L_44)


	//   ....[0]....
.L_44:
        /*0e40*/ 	.word	0x00000080


	//   ....[1]....
        /*0e44*/ 	.word	0x00000540


	//   ....[2]....
        /*0e48*/ 	.word	0x000006d0


	//   ....[3]....
        /*0e4c*/ 	.word	0x00000830


	//   ....[4]....
        /*0e50*/ 	.word	0x00000930


	//   ....[5]....
        /*0e54*/ 	.word	0x00000aa0


	//   ....[6]....
        /*0e58*/ 	.word	0x00000c00


	//   ....[7]....
        /*0e5c*/ 	.word	0x00001db0


	//   ....[8]....
        /*0e60*/ 	.word	0x00002cf0


	//   ....[9]....
        /*0e64*/ 	.word	0x00002f00


	//   ....[10]....
        /*0e68*/ 	.word	0x00002f30


	//   ....[11]....
        /*0e6c*/ 	.word	0x00003760


	//   ....[12]....
        /*0e70*/ 	.word	0x00003990


	//----- nvinfo : EIATTR_VRC_CTA_INIT_COUNT
	.align		4
.L_45:
        /*0e74*/ 	.byte	0x02, 0x4a
        /*0e76*/ 	.byte	0x80
	.zero		1


	//----- nvinfo : EIATTR_SYSCALL_OFFSETS
	.align		4
        /*0e78*/ 	.byte	0x04, 0x46
        /*0e7a*/ 	.short	(.L_47 - .L_46)


	//   ....[0]....
.L_46:
        /*0e7c*/ 	.word	0x000052e0


	//   ....[1]....
        /*0e80*/ 	.word	0x000053d0


	//   ....[2]....
        /*0e84*/ 	.word	0x00006ab0


	//   ....[3]....
        /*0e88*/ 	.word	0x00006c20


	//   ....[4]....
        /*0e8c*/ 	.word	0x00006d90


	//   ....[5]....
        /*0e90*/ 	.word	0x00006f00


	//   ....[6]....
        /*0e94*/ 	.word	0x00007070


	//   ....[7]....
        /*0e98*/ 	.word	0x00007210


	//   ....[8]....
        /*0e9c*/ 	.word	0x000073b0


	//----- nvinfo : EIATTR_MBARRIER_INSTR_OFFSETS
	.align		4
.L_47:
        /*0ea0*/ 	.byte	0x04, 0x39
        /*0ea2*/ 	.short	(.L_49 - .L_48)


	//   ....[0]....
.L_48:
        /*0ea4*/ 	.word	0x00000620
        /*0ea8*/ 	.word	0x000000ff
        /*0eac*/ 	.word	0x00000000
        /*0eb0*/ 	.short	0x0100
        /*0eb2*/ 	.byte	0x04
	.zero		1


	//   ....[1]....
        /*0eb4*/ 	.word	0x00000630
        /*0eb8*/ 	.word	0x000000ff
        /*0ebc*/ 	.word	0x00000028
        /*0ec0*/ 	.short	0x0100
        /*0ec2*/ 	.byte	0x04
	.zero		1


	//   ....[2]....
        /*0ec4*/ 	.word	0x00000640
        /*0ec8*/ 	.word	0x000000ff
        /*0ecc*/ 	.word	0x00000008
        /*0ed0*/ 	.short	0x0100
        /*0ed2*/ 	.byte	0x04
	.zero		1


	//   ....[3]....
        /*0ed4*/ 	.word	0x00000650
        /*0ed8*/ 	.word	0x000000ff
        /*0edc*/ 	.word	0x00000030
        /*0ee0*/ 	.short	0x0100
        /*0ee2*/ 	.byte	0x04
	.zero		1


	//   ....[4]....
        /*0ee4*/ 	.word	0x00000660
        /*0ee8*/ 	.word	0x000000ff
        /*0eec*/ 	.word	0x00000010
        /*0ef0*/ 	.short	0x0100
        /*0ef2*/ 	.byte	0x04
	.zero		1


	//   ....[5]....
        /*0ef4*/ 	.word	0x00000670
        /*0ef8*/ 	.word	0x000000ff
        /*0efc*/ 	.word	0x00000038
        /*0f00*/ 	.short	0x0100
        /*0f02*/ 	.byte	0x04
	.zero		1


	//   ....[6]....
        /*0f04*/ 	.word	0x00000680
        /*0f08*/ 	.word	0x000000ff
        /*0f0c*/ 	.word	0x00000018
        /*0f10*/ 	.short	0x0100
        /*0f12*/ 	.byte	0x04
	.zero		1


	//   ....[7]....
        /*0f14*/ 	.word	0x00000690
        /*0f18*/ 	.word	0x000000ff
        /*0f1c*/ 	.word	0x00000040
        /*0f20*/ 	.short	0x0100
        /*0f22*/ 	.byte	0x04
	.zero		1


	//   ....[8]....
        /*0f24*/ 	.word	0x000006a0
        /*0f28*/ 	.word	0x000000ff
        /*0f2c*/ 	.word	0x00000020
        /*0f30*/ 	.short	0x0100
        /*0f32*/ 	.byte	0x04
	.zero		1


	//   ....[9]....
        /*0f34*/ 	.word	0x000006b0
        /*0f38*/ 	.word	0x000000ff
        /*0f3c*/ 	.word	0x00000048
        /*0f40*/ 	.short	0x0100
        /*0f42*/ 	.byte	0x04
	.zero		1


	//   ....[10]....
        /*0f44*/ 	.word	0x000007e0
        /*0f48*/ 	.word	0x000000ff
        /*0f4c*/ 	.word	0x00000050
        /*0f50*/ 	.short	0x0100
        /*0f52*/ 	.byte	0x04
	.zero		1


	//   ....[11]....
        /*0f54*/ 	.word	0x000007f0
        /*0f58*/ 	.word	0x000000ff
        /*0f5c*/ 	.word	0x00000060
        /*0f60*/ 	.short	0x0100
        /*0f62*/ 	.byte	0x04
	.zero		1


	//   ....[12]....
        /*0f64*/ 	.word	0x00000800
        /*0f68*/ 	.word	0x000000ff
        /*0f6c*/ 	.word	0x00000058
        /*0f70*/ 	.short	0x0100
        /*0f72*/ 	.byte	0x04
	.zero		1


	//   ....[13]....
        /*0f74*/ 	.word	0x00000810
        /*0f78*/ 	.word	0x000000ff
        /*0f7c*/ 	.word	0x00000068
        /*0f80*/ 	.short	0x0100
        /*0f82*/ 	.byte	0x04
	.zero		1


	//   ....[14]....
        /*0f84*/ 	.word	0x00000900
        /*0f88*/ 	.word	0x000000ff
        /*0f8c*/ 	.word	0x00000070
        /*0f90*/ 	.short	0x0100
        /*0f92*/ 	.byte	0x06
	.zero		1


	//   ....[15]....
        /*0f94*/ 	.word	0x00000910
        /*0f98*/ 	.word	0x000000ff
        /*0f9c*/ 	.word	0x00000078
        /*0fa0*/ 	.short	0x0100
        /*0fa2*/ 	.byte	0x06
	.zero		1


	//   ....[16]....
        /*0fa4*/ 	.word	0x00000a50
        /*0fa8*/ 	.word	0x000000ff
        /*0fac*/ 	.word	0x00000080
        /*0fb0*/ 	.short	0x0100
        /*0fb2*/ 	.byte	0x06
	.zero		1


	//   ....[17]....
        /*0fb4*/ 	.word	0x00000a60
        /*0fb8*/ 	.word	0x000000ff
        /*0fbc*/ 	.word	0x00000090
        /*0fc0*/ 	.short	0x0100
        /*0fc2*/ 	.byte	0x06
	.zero		1


	//   ....[18]....
        /*0fc4*/ 	.word	0x00000a70
        /*0fc8*/ 	.word	0x000000ff
        /*0fcc*/ 	.word	0x00000088
        /*0fd0*/ 	.short	0x0100
        /*0fd2*/ 	.byte	0x06
	.zero		1


	//   ....[19]....
        /*0fd4*/ 	.word	0x00000a80
        /*0fd8*/ 	.word	0x000000ff
        /*0fdc*/ 	.word	0x00000098
        /*0fe0*/ 	.short	0x0100
        /*0fe2*/ 	.byte	0x06
	.zero		1


	//   ....[20]....
        /*0fe4*/ 	.word	0x00000bb0
        /*0fe8*/ 	.word	0x000000ff
        /*0fec*/ 	.word	0x000000a0
        /*0ff0*/ 	.short	0x0100
        /*0ff2*/ 	.byte	0x04
	.zero		1


	//   ....[21]....
        /*0ff4*/ 	.word	0x00000bc0
        /*0ff8*/ 	.word	0x000000ff
        /*0ffc*/ 	.word	0x000000b0
        /*1000*/ 	.short	0x0100
        /*1002*/ 	.byte	0x04
	.zero		1


	//   ....[22]....
        /*1004*/ 	.word	0x00000bd0
        /*1008*/ 	.word	0x000000ff
        /*100c*/ 	.word	0x000000a8
        /*1010*/ 	.short	0x0100
        /*1012*/ 	.byte	0x04
	.zero		1


	//   ....[23]....
        /*1014*/ 	.word	0x00000be0
        /*1018*/ 	.word	0x000000ff
        /*101c*/ 	.word	0x000000b8
        /*1020*/ 	.short	0x0100
        /*1022*/ 	.byte	0x04
	.zero		1


	//   ....[24]....
        /*1024*/ 	.word	0x00000cf0
        /*1028*/ 	.word	0x000000ff
        /*102c*/ 	.word	0x000000c0
        /*1030*/ 	.short	0x0100
        /*1032*/ 	.byte	0x04
	.zero		1


	//   ....[25]....
        /*1034*/ 	.word	0x00000d00
        /*1038*/ 	.word	0x000000ff
        /*103c*/ 	.word	0x000000d0
        /*1040*/ 	.short	0x0100
        /*1042*/ 	.byte	0x04
	.zero		1


	//   ....[26]....
        /*1044*/ 	.word	0x00000d10
        /*1048*/ 	.word	0x000000ff
        /*104c*/ 	.word	0x000000c8
        /*1050*/ 	.short	0x0100
        /*1052*/ 	.byte	0x04
	.zero		1


	//   ....[27]....
        /*1054*/ 	.word	0x00000d20
        /*1058*/ 	.word	0x000000ff
        /*105c*/ 	.word	0x000000d8
        /*1060*/ 	.short	0x0100
        /*1062*/ 	.byte	0x04
	.zero		1


	//   ....[28]....
        /*1064*/ 	.word	0x000016d0
        /*1068*/ 	.word	0x00000000
        /*106c*/ 	.word	0x000000d0
        /*1070*/ 	.short	0x010a
        /*1072*/ 	.byte	0xff
	.zero		1


	//   ....[29]....
        /*1074*/ 	.word	0x00001700
        /*1078*/ 	.word	0x00000000
        /*107c*/ 	.word	0x000000c0
        /*1080*/ 	.short	0x0101
        /*1082*/ 	.byte	0xff
	.zero		1


	//   ....[30]....
        /*1084*/ 	.word	0x000017d0
        /*1088*/ 	.word	0x000000ff
        /*108c*/ 	.word	0x00000028
        /*1090*/ 	.short	0x010a
        /*1092*/ 	.byte	0x05
	.zero		1


	//   ....[31]....
        /*1094*/ 	.word	0x00001850
        /*1098*/ 	.word	0x000000ff
        /*109c*/ 	.word	0x00000028
        /*10a0*/ 	.short	0x010a
        /*10a2*/ 	.byte	0x21
	.zero		1


	//   ....[32]....
        /*10a4*/ 	.word	0x000019a0
        /*10a8*/ 	.word	0x000000ff
        /*10ac*/ 	.word	0x00000028
        /*10b0*/ 	.short	0x010a
        /*10b2*/ 	.byte	0x08
	.zero		1


	//   ....[33]....
        /*10b4*/ 	.word	0x00001ab0
        /*10b8*/ 	.word	0x000000ff
        /*10bc*/ 	.word	0x00000078
        /*10c0*/ 	.short	0x0101
        /*10c2*/ 	.byte	0x04
	.zero		1


	//   ....[34]....
        /*10c4*/ 	.word	0x00001ad0
        /*10c8*/ 	.word	0x000000ff
        /*10cc*/ 	.word	0x00000028
        /*10d0*/ 	.short	0x010a
        /*10d2*/ 	.byte	0x05
	.zero		1


	//   ....[35]....
        /*10d4*/ 	.word	0x00001b50
        /*10d8*/ 	.word	0x000000ff
        /*10dc*/ 	.word	0x00000028
        /*10e0*/ 	.short	0x010a
        /*10e2*/ 	.byte	0x11
	.zero		1


	//   ....[36]....
        /*10e4*/ 	.word	0x00001ca0
        /*10e8*/ 	.word	0x000000ff
        /*10ec*/ 	.word	0x00000028
        /*10f0*/ 	.short	0x010a
        /*10f2*/ 	.byte	0x07
	.zero		1


	//   ....[37]....
        /*10f4*/ 	.word	0x00001de0
        /*10f8*/ 	.word	0x00000003
        /*10fc*/ 	.word	0x00000080
        /*1100*/ 	.short	0x010a
        /*1102*/ 	.byte	0xff
	.zero		1


	//   ....[38]....
        /*1104*/ 	.word	0x00001f30
        /*1108*/ 	.word	0x00000000
        /*110c*/ 	.word	0x00000000
        /*1110*/ 	.short	0x0101
        /*1112*/ 	.byte	0xff
	.zero		1


	//   ....[39]....
        /*1114*/ 	.word	0x000024d0
        /*1118*/ 	.word	0x000000ff
        /*111c*/ 	.word	0x00000000
        /*1120*/ 	.short	0x010a
        /*1122*/ 	.byte	0x04
	.zero		1


	//   ....[40]....
        /*1124*/ 	.word	0x00002560
        /*1128*/ 	.word	0x000000ff
        /*112c*/ 	.word	0x00000000
        /*1130*/ 	.short	0x010a
        /*1132*/ 	.byte	0x05
	.zero		1


	//   ....[41]....
        /*1134*/ 	.word	0x000025f0
        /*1138*/ 	.word	0x000000ff
        /*113c*/ 	.word	0x00000000
        /*1140*/ 	.short	0x010a
        /*1142*/ 	.byte	0x05
	.zero		1


	//   ....[42]....
        /*1144*/ 	.word	0x00002680
        /*1148*/ 	.word	0x000000ff
        /*114c*/ 	.word	0x00000000
        /*1150*/ 	.short	0x010a
        /*1152*/ 	.byte	0x05
	.zero		1


	//   ....[43]....
        /*1154*/ 	.word	0x00002720
        /*1158*/ 	.word	0x00000000
        /*115c*/ 	.word	0x00000000
        /*1160*/ 	.short	0x010a
        /*1162*/ 	.byte	0xff
	.zero		1


	//   ....[44]....
        /*1164*/ 	.word	0x00002840
        /*1168*/ 	.word	0x00000002
        /*116c*/ 	.word	0x000000c0
        /*1170*/ 	.short	0x010a
        /*1172*/ 	.byte	0xff
	.zero		1


	//   ....[45]....
        /*1174*/ 	.word	0x000028b0
        /*1178*/ 	.word	0x00000002
        /*117c*/ 	.word	0x00000000
        /*1180*/ 	.short	0x0101
        /*1182*/ 	.byte	0xff
	.zero		1


	//   ....[46]....
        /*1184*/ 	.word	0x000028d0
        /*1188*/ 	.word	0x000000ff
        /*118c*/ 	.word	0x00000090
        /*1190*/ 	.short	0x010a
        /*1192*/ 	.byte	0x04
	.zero		1


	//   ....[47]....
        /*1194*/ 	.word	0x000029f0
        /*1198*/ 	.word	0x00000002
        /*119c*/ 	.word	0x00000080
        /*11a0*/ 	.short	0x010a
        /*11a2*/ 	.byte	0xff
	.zero		1


	//   ....[48]....
        /*11a4*/ 	.word	0x00002af0
        /*11a8*/ 	.word	0x00000002
        /*11ac*/ 	.word	0x00000000
        /*11b0*/ 	.short	0x0101
        /*11b2*/ 	.byte	0xff
	.zero		1


	//   ....[49]....
        /*11b4*/ 	.word	0x00002b80
        /*11b8*/ 	.word	0x000000ff
        /*11bc*/ 	.word	0x00000090
        /*11c0*/ 	.short	0x0106
        /*11c2*/ 	.byte	0x04
	.zero		1


	//   ....[50]....
        /*11c4*/ 	.word	0x00002ba0
        /*11c8*/ 	.word	0x000000ff
        /*11cc*/ 	.word	0x00000090
        /*11d0*/ 	.short	0x010a
        /*11d2*/ 	.byte	0x04
	.zero		1


	//   ....[51]....
        /*11d4*/ 	.word	0x00002c30
        /*11d8*/ 	.word	0x000000ff
        /*11dc*/ 	.word	0x00000090
        /*11e0*/ 	.short	0x0106
        /*11e2*/ 	.byte	0x06
	.zero		1


	//   ....[52]....
        /*11e4*/ 	.word	0x00002c70
        /*11e8*/ 	.word	0x00000000
        /*11ec*/ 	.word	0x00000090
        /*11f0*/ 	.short	0x010a
        /*11f2*/ 	.byte	0xff
	.zero		1


	//   ....[53]....
        /*11f4*/ 	.word	0x00003170
        /*11f8*/ 	.word	0x00000000
        /*11fc*/ 	.word	0x00000080
        /*1200*/ 	.short	0x010a
        /*1202*/ 	.byte	0xff
	.zero		1


	//   ....[54]....
        /*1204*/ 	.word	0x00003280
        /*1208*/ 	.word	0x00000003
        /*120c*/ 	.word	0x00000000
        /*1210*/ 	.short	0x0101
        /*1212*/ 	.byte	0xff
	.zero		1


	//   ....[55]....
        /*1214*/ 	.word	0x00003290
        /*1218*/ 	.word	0x000000ff
        /*121c*/ 	.word	0x00000000
        /*1220*/ 	.short	0x010a
        /*1222*/ 	.byte	0x05
	.zero		1


	//   ....[56]....
        /*1224*/ 	.word	0x000032a0
        /*1228*/ 	.word	0x000000ff
        /*122c*/ 	.word	0x000000b0
        /*1230*/ 	.short	0x010a
        /*1232*/ 	.byte	0x15
	.zero		1


	//   ....[57]....
        /*1234*/ 	.word	0x00003370
        /*1238*/ 	.word	0x000000ff
        /*123c*/ 	.word	0x00000000
        /*1240*/ 	.short	0x010a
        /*1242*/ 	.byte	0x07
	.zero		1


	//   ....[58]....
        /*1244*/ 	.word	0x000034b0
        /*1248*/ 	.word	0x000000ff
        /*124c*/ 	.word	0x00000000
        /*1250*/ 	.short	0x010a
        /*1252*/ 	.byte	0x06
	.zero		1


	//   ....[59]....
        /*1254*/ 	.word	0x000036b0
        /*1258*/ 	.word	0x000000ff
        /*125c*/ 	.word	0x00000000
        /*1260*/ 	.short	0x010a
        /*1262*/ 	.byte	0x04
	.zero		1


	//   ....[60]....
        /*1264*/ 	.word	0x00003740
        /*1268*/ 	.word	0x000000ff
        /*126c*/ 	.word	0x00000000
        /*1270*/ 	.short	0x010a
        /*1272*/ 	.byte	0x04
	.zero		1


	//   ....[61]....
        /*1274*/ 	.word	0x00003c10
        /*1278*/ 	.word	0x00000003
        /*127c*/ 	.word	0x00000080
        /*1280*/ 	.short	0x010a
        /*1282*/ 	.byte	0xff
	.zero		1


	//   ....[62]....
        /*1284*/ 	.word	0x00003d80
        /*1288*/ 	.word	0x00000000
        /*128c*/ 	.word	0x00000000
        /*1290*/ 	.short	0x0101
        /*1292*/ 	.byte	0xff
	.zero		1


	//   ....[63]....
        /*1294*/ 	.word	0x00004230
        /*1298*/ 	.word	0x000000ff
        /*129c*/ 	.word	0x00000078
        /*12a0*/ 	.short	0x010a
        /*12a2*/ 	.byte	0x06
	.zero		1


	//   ....[64]....
        /*12a4*/ 	.word	0x00004440
        /*12a8*/ 	.word	0x000000ff
        /*12ac*/ 	.word	0x00000060
        /*12b0*/ 	.short	0x010a
        /*12b2*/ 	.byte	0x05
	.zero		1


	//   ....[65]....
        /*12b4*/ 	.word	0x00004820
        /*12b8*/ 	.word	0x000000ff
        /*12bc*/ 	.word	0x00000050
        /*12c0*/ 	.short	0x010b
        /*12c2*/ 	.byte	0x05
	.zero		1


	//   ....[66]....
        /*12c4*/ 	.word	0x00004830
        /*12c8*/ 	.word	0x000000ff
        /*12cc*/ 	.word	0x00000000
        /*12d0*/ 	.short	0x0101
        /*12d2*/ 	.byte	0x04
	.zero		1


	//   ....[67]....
        /*12d4*/ 	.word	0x00004880
        /*12d8*/ 	.word	0x000000ff
        /*12dc*/ 	.word	0x00000000
        /*12e0*/ 	.short	0x010a
        /*12e2*/ 	.byte	0x04
	.zero		1


	//   ....[68]....
        /*12e4*/ 	.word	0x00004920
        /*12e8*/ 	.word	0x00000000
        /*12ec*/ 	.word	0x00000000
        /*12f0*/ 	.short	0x010a
        /*12f2*/ 	.byte	0xff
	.zero		1


	//   ....[69]....
        /*12f4*/ 	.word	0x00004b40
        /*12f8*/ 	.word	0x000000ff
        /*12fc*/ 	.word	0x00000080
        /*1300*/ 	.short	0x010a
        /*1302*/ 	.byte	0x04
	.zero		1


	//   ....[70]....
        /*1304*/ 	.word	0x00004c10
        /*1308*/ 	.word	0x000000ff
        /*130c*/ 	.word	0x00000000
        /*1310*/ 	.short	0x0101
        /*1312*/ 	.byte	0x04
	.zero		1


	//   ....[71]....
        /*1314*/ 	.word	0x000058a0
        /*1318*/ 	.word	0x00000008
        /*131c*/ 	.word	0x00000050
        /*1320*/ 	.short	0x010a
        /*1322*/ 	.byte	0xff
	.zero		1


	//   ....[72]....
        /*1324*/ 	.word	0x00005940
        /*1328*/ 	.word	0x00000005
        /*132c*/ 	.word	0x000000a0
        /*1330*/ 	.short	0x010a
        /*1332*/ 	.byte	0xff
	.zero		1


	//   ....[73]....
        /*1334*/ 	.word	0x00006000
        /*1338*/ 	.word	0x00000008
        /*133c*/ 	.word	0x00000050
        /*1340*/ 	.short	0x010a
        /*1342*/ 	.byte	0xff
	.zero		1


	//   ....[74]....
        /*1344*/ 	.word	0x00006990
        /*1348*/ 	.word	0x00000005
        /*134c*/ 	.word	0x000000a0
        /*1350*/ 	.short	0x010a
        /*1352*/ 	.byte	0xff
	.zero		1


	//   ....[75]....
        /*1354*/ 	.word	0x000081a0
        /*1358*/ 	.word	0x000000ff
        /*135c*/ 	.word	0x00000000
        /*1360*/ 	.short	0x0101
        /*1362*/ 	.byte	0x07
	.zero		1


	//   ....[76]....
        /*1364*/ 	.word	0x0000be70
        /*1368*/ 	.word	0x00000000
        /*136c*/ 	.word	0x00000000
        /*1370*/ 	.short	0x0101
        /*1372*/ 	.byte	0xff
	.zero		1


	//   ....[77]....
        /*1374*/ 	.word	0x0000c120
        /*1378*/ 	.word	0x00000000
        /*137c*/ 	.word	0x000000d0
        /*1380*/ 	.short	0x010a
        /*1382*/ 	.byte	0xff
	.zero		1


	//   ....[78]....
        /*1384*/ 	.word	0x0000c180
        /*1388*/ 	.word	0x00000000
        /*138c*/ 	.word	0x00000028
        /*1390*/ 	.short	0x010a
        /*1392*/ 	.byte	0xff
	.zero		1


	//   ....[79]....
        /*1394*/ 	.word	0x0000c1e0
        /*1398*/ 	.word	0x00000000
        /*139c*/ 	.word	0x00000028
        /*13a0*/ 	.short	0x010a
        /*13a2*/ 	.byte	0xff
	.zero		1


	//   ....[80]....
        /*13a4*/ 	.word	0x0000c230
        /*13a8*/ 	.word	0x00000003
        /*13ac*/ 	.word	0x00000080
        /*13b0*/ 	.short	0x010a
        /*13b2*/ 	.byte	0xff
	.zero		1


	//   ....[81]....
        /*13b4*/ 	.word	0x0000c290
        /*13b8*/ 	.word	0x00000000
        /*13bc*/ 	.word	0x00000000
        /*13c0*/ 	.short	0x010a
        /*13c2*/ 	.byte	0xff
	.zero		1


	//   ....[82]....
        /*13c4*/ 	.word	0x0000c2f0
        /*13c8*/ 	.word	0x00000000
        /*13cc*/ 	.word	0x00000000
        /*13d0*/ 	.short	0x010a
        /*13d2*/ 	.byte	0xff
	.zero		1


	//   ....[83]....
        /*13d4*/ 	.word	0x0000c350
        /*13d8*/ 	.word	0x00000000
        /*13dc*/ 	.word	0x00000000
        /*13e0*/ 	.short	0x010a
        /*13e2*/ 	.byte	0xff
	.zero		1


	//   ....[84]....
        /*13e4*/ 	.word	0x0000c3b0
        /*13e8*/ 	.word	0x00000000
        /*13ec*/ 	.word	0x00000000
        /*13f0*/ 	.short	0x010a
        /*13f2*/ 	.byte	0xff
	.zero		1


	//   ....[85]....
        /*13f4*/ 	.word	0x0000c400
        /*13f8*/ 	.word	0x00000002
        /*13fc*/ 	.word	0x000000c0
        /*1400*/ 	.short	0x010a
        /*1402*/ 	.byte	0xff
	.zero		1


	//   ....[86]....
        /*1404*/ 	.word	0x0000c460
        /*1408*/ 	.word	0x00000002
        /*140c*/ 	.word	0x00000090
        /*1410*/ 	.short	0x010a
        /*1412*/ 	.byte	0xff
	.zero		1


	//   ....[87]....
        /*1414*/ 	.word	0x0000c4b0
        /*1418*/ 	.word	0x00000002
        /*141c*/ 	.word	0x00000080
        /*1420*/ 	.short	0x010a
        /*1422*/ 	.byte	0xff
	.zero		1


	//   ....[88]....
        /*1424*/ 	.word	0x0000c510
        /*1428*/ 	.word	0x00000000
        /*142c*/ 	.word	0x00000090
        /*1430*/ 	.short	0x010a
        /*1432*/ 	.byte	0xff
	.zero		1


	//   ....[89]....
        /*1434*/ 	.word	0x0000c560
        /*1438*/ 	.word	0x00000000
        /*143c*/ 	.word	0x00000080
        /*1440*/ 	.short	0x010a
        /*1442*/ 	.byte	0xff
	.zero		1


	//   ....[90]....
        /*1444*/ 	.word	0x0000c5c0
        /*1448*/ 	.word	0x00000002
        /*144c*/ 	.word	0x000000b0
        /*1450*/ 	.short	0x010a
        /*1452*/ 	.byte	0xff
	.zero		1


	//   ....[91]....
        /*1454*/ 	.word	0x0000c620
        /*1458*/ 	.word	0x00000000
        /*145c*/ 	.word	0x00000000
        /*1460*/ 	.short	0x010a
        /*1462*/ 	.byte	0xff
	.zero		1


	//   ....[92]....
        /*1464*/ 	.word	0x0000c680
        /*1468*/ 	.word	0x00000000
        /*146c*/ 	.word	0x00000000
        /*1470*/ 	.short	0x010a
        /*1472*/ 	.byte	0xff
	.zero		1


	//   ....[93]....
        /*1474*/ 	.word	0x0000c6e0
        /*1478*/ 	.word	0x00000000
        /*147c*/ 	.word	0x00000000
        /*1480*/ 	.short	0x010a
        /*1482*/ 	.byte	0xff
	.zero		1


	//   ....[94]....
        /*1484*/ 	.word	0x0000c730
        /*1488*/ 	.word	0x00000003
        /*148c*/ 	.word	0x00000080
        /*1490*/ 	.short	0x010a
        /*1492*/ 	.byte	0xff
	.zero		1


	//   ....[95]....
        /*1494*/ 	.word	0x0000c790
        /*1498*/ 	.word	0x00000000
        /*149c*/ 	.word	0x00000078
        /*14a0*/ 	.short	0x010a
        /*14a2*/ 	.byte	0xff
	.zero		1


	//   ....[96]....
        /*14a4*/ 	.word	0x0000c7f0
        /*14a8*/ 	.word	0x00000002
        /*14ac*/ 	.word	0x00000060
        /*14b0*/ 	.short	0x010a
        /*14b2*/ 	.byte	0xff
	.zero		1


	//   ....[97]....
        /*14b4*/ 	.word	0x0000c850
        /*14b8*/ 	.word	0x00000000
        /*14bc*/ 	.word	0x00000000
        /*14c0*/ 	.short	0x010a
        /*14c2*/ 	.byte	0xff
	.zero		1


	//   ....[98]....
        /*14c4*/ 	.word	0x0000c8b0
        /*14c8*/ 	.word	0x00000000
        /*14cc*/ 	.word	0x00000080
        /*14d0*/ 	.short	0x010a
        /*14d2*/ 	.byte	0xff
	.zero		1


	//   ....[99]....
        /*14d4*/ 	.word	0x0000c900
        /*14d8*/ 	.word	0x00000008
        /*14dc*/ 	.word	0x00000050
        /*14e0*/ 	.short	0x010a
        /*14e2*/ 	.byte	0xff
	.zero		1


	//   ....[100]....
        /*14e4*/ 	.word	0x0000c950
        /*14e8*/ 	.word	0x00000005
        /*14ec*/ 	.word	0x000000a0
        /*14f0*/ 	.short	0x010a
        /*14f2*/ 	.byte	0xff
	.zero		1


	//----- nvinfo : EIATTR_NUM_MBARRIERS
	.align		4
.L_49:
        /*14f4*/ 	.byte	0x03, 0x38
        /*14f6*/ 	.short	0x001c


	//----- nvinfo : EIATTR_EXIT_INSTR_OFFSETS
	.align		4
        /*14f8*/ 	.byte	0x04, 0x1c
        /*14fa*/ 	.short	(.L_51 - .L_50)


	//   ....[0]....
.L_50:
        /*14fc*/ 	.word	0x00002750


	//   ....[1]....
        /*1500*/ 	.word	0x00002c40


	//   ....[2]....
        /*1504*/ 	.word	0x00002ca0


	//   ....[3]....
        /*1508*/ 	.word	0x000039a0


	//   ....[4]....
        /*150c*/ 	.word	0x00004950


	//   ....[5]....
        /*1510*/ 	.word	0x00004990


	//   ....[6]....
        /*1514*/ 	.word	0x0000c020


	//   ....[7]....
        /*1518*/ 	.word	0x0000c0b0


	//   ....[8]....
        /*151c*/ 	.word	0x0000c0e0


	//   ....[9]....
        /*1520*/ 	.word	0x0000c110


	//----- nvinfo : EIATTR_MAX_THREADS
	.align		4
.L_51:
        /*1524*/ 	.byte	0x04, 0x05
        /*1526*/ 	.short	(.L_53 - .L_52)
.L_52:
        /*1528*/ 	.word	0x00000100
        /*152c*/ 	.word	0x00000001
        /*1530*/ 	.word	0x00000001


	//----- nvinfo : EIATTR_CRS_STACK_SIZE
	.align		4
.L_53:
        /*1534*/ 	.byte	0x04, 0x1e
        /*1536*/ 	.short	(.L_55 - .L_54)
.L_54:
        /*1538*/ 	.word	0x00000000


	//----- nvinfo : EIATTR_CBANK_PARAM_SIZE
	.align		4
.L_55:
        /*153c*/ 	.byte	0x03, 0x19
        /*153e*/ 	.short	0x0800


	//----- nvinfo : EIATTR_PARAM_CBANK
	.align		4
        /*1540*/ 	.byte	0x04, 0x0a
        /*1542*/ 	.short	(.L_57 - .L_56)
	.align		4
.L_56:
        /*1544*/ 	.word	index@(.nv.constant0._ZN7cutlass13device_kernelINS_4gemm6kernel13GemmUniversalIN4cute5tupleIJiiiiEEENS1_10collective13CollectiveMmaINS1_35MainloopSm100TmaUmmaWarpSpecializedILi5ELi2ELi2ENS5_IJNS4_1CILi1EEESB_SB_EEEEENS5_IJNSA_ILi128EEENSA_ILi224EEENSA_ILi32EEEEEENS_10bfloat16_tENS5_IJlSB_lEEESI_SJ_NS4_8TiledMMAINS4_8MMA_AtomIJNS4_20SM100_MMA_F16BF16_SSISI_SI_fLi128ELi224ELNS4_4UMMA5MajorE0ELSO_0ELNSN_7ScaleInE0ELSP_0EEEEEENS4_6LayoutISC_NS5_IJNSA_ILi0EEEST_ST_EEEEENS5_IJNS4_10UnderscoreESW_SW_EEEEENS4_13SM90_TMA_LOADENS4_14ComposedLayoutINS4_7SwizzleILi2ELi4ELi3EEENS4_18smem_ptr_flag_bitsILi16EEENSS_INS5_IJNSA_ILi8EEESG_EEENS5_IJSG_SB_EEEEEEEvNS4_8identityESZ_S19_vS1A_EENS_8epilogue10collective18CollectiveEpilogueINS1C_23Sm100TmaWarpSpecializedILi2ELi1ELi224ELb1ELb0EEEJSH_NS5_IJNSS_ISE_SB_EENSS_ISF_SB_EEEEESI_SJ_SI_SJ_NS1C_6fusion15FusionCallbacksIS1G_NS1K_17LinearCombinationISI_fSI_fLNS_15FloatRoundStyleE2EEESH_S1J_JEEENS4_5SM1004TMEM4LOAD26SM100_TMEM_LOAD_32dp32b32xESZ_S19_NS4_39AutoVectorizingCopyWithAssumedAlignmentILi128EEENS4_14SM90_TMA_STOREES19_S1V_S1V_EEEvvEEEEvNT_6ParamsE)
        /*1548*/ 	.short	0x0380
        /*154a*/ 	.short	0x0800


	//----- nvinfo : EIATTR_SW_WAR
	.align		4
.L_57:
        /*154c*/ 	.byte	0x04, 0x36
        /*154e*/ 	.short	(.L_59 - .L_58)
.L_58:
        /*1550*/ 	.word	0x00000008
.L_59:


//--------------------- .nv.callgraph             --------------------------
	.section	.nv.callgraph,"",@"SHT_CUDA_CALLGRAPH"
	.align	4
	.sectionentsize	8
	.align		4
        /*0000*/ 	.word	0x00000000
	.align		4
        /*0004*/ 	.word	0xffffffff
	.align		4
        /*0008*/ 	.word	index@(_ZN7cutlass13device_kernelINS_4gemm6kernel13GemmUniversalIN4cute5tupleIJiiiiEEENS1_10collective13CollectiveMmaINS1_35MainloopSm100TmaUmmaWarpSpecializedILi5ELi2ELi2ENS5_IJNS4_1CILi1EEESB_SB_EEEEENS5_IJNSA_ILi128EEENSA_ILi224EEENSA_ILi32EEEEEENS_10bfloat16_tENS5_IJlSB_lEEESI_SJ_NS4_8TiledMMAINS4_8MMA_AtomIJNS4_20SM100_MMA_F16BF16_SSISI_SI_fLi128ELi224ELNS4_4UMMA5MajorE0ELSO_0ELNSN_7ScaleInE0ELSP_0EEEEEENS4_6LayoutISC_NS5_IJNSA_ILi0EEEST_ST_EEEEENS5_IJNS4_10UnderscoreESW_SW_EEEEENS4_13SM90_TMA_LOADENS4_14ComposedLayoutINS4_7SwizzleILi2ELi4ELi3EEENS4_18smem_ptr_flag_bitsILi16EEENSS_INS5_IJNSA_ILi8EEESG_EEENS5_IJSG_SB_EEEEEEEvNS4_8identityESZ_S19_vS1A_EENS_8epilogue10collective18CollectiveEpilogueINS1C_23Sm100TmaWarpSpecializedILi2ELi1ELi224ELb1ELb0EEEJSH_NS5_IJNSS_ISE_SB_EENSS_ISF_SB_EEEEESI_SJ_SI_SJ_NS1C_6fusion15FusionCallbacksIS1G_NS1K_17LinearCombinationISI_fSI_fLNS_15FloatRoundStyleE2EEESH_S1J_JEEENS4_5SM1004TMEM4LOAD26SM100_TMEM_LOAD_32dp32b32xESZ_S19_NS4_39AutoVectorizingCopyWithAssumedAlignmentILi128EEENS4_14SM90_TMA_STOREES19_S1V_S1V_EEEvvEEEEvNT_6ParamsE)
	.align		4
        /*000c*/ 	.word	index@(__assertfail)
	.align		4
        /*0010*/ 	.word	0x00000000
	.align		4
        /*0014*/ 	.word	0xfffffffe
	.align		4
        /*0018*/ 	.word	0x00000000
	.align		4
        /*001c*/ 	.word	0xfffffffd
	.align		4
        /*0020*/ 	.word	0x00000000
	.align		4
        /*0024*/ 	.word	0xfffffffc


//--------------------- .nv.constant4             --------------------------
	.section	.nv.constant4,"a",@progbits
	.align	8
	.align		8
.nv.constant4:
        /*0000*/ 	.dword	__assertfail
	.align		8
        /*0008*/ 	.dword	__unnamed_1
	.align		8
        /*0010*/ 	.dword	__unnamed_2
	.align		8
        /*0018*/ 	.dword	_ZN39_INTERNAL_ddee9eba_4_k_cu_24996182_82644cuda3std3__45__cpo5beginE
	.align		8
        /*0020*/ 	.dword	_ZN39_INTERNAL_ddee9eba_4_k_cu_24996182_82644cuda3std3__45__cpo3endE
	.align		8
        /*0028*/ 	.dword	_ZN39_INTERNAL_ddee9eba_4_k_cu_24996182_82644cuda3std3__45__cpo6cbeginE
	.align		8
        /*0030*/ 	.dword	_ZN39_INTERNAL_ddee9eba_4_k_cu_24996182_82644cuda3std3__45__cpo4cendE
	.align		8
        /*0038*/ 	.dword	_ZN39_INTERNAL_ddee9eba_4_k_cu_24996182_82644cuda3std3__441_GLOBAL__N__ddee9eba_4_k_cu_24996182_82646ignoreE
	.align		8
        /*0040*/ 	.dword	_ZN39_INTERNAL_ddee9eba_4_k_cu_24996182_82644cuda3std3__419piecewise_constructE
	.align		8
        /*0048*/ 	.dword	_ZN39_INTERNAL_ddee9eba_4_k_cu_24996182_82644cuda3std3__48in_placeE
	.align		8
        /*0050*/ 	.dword	_ZN39_INTERNAL_ddee9eba_4_k_cu_24996182_82644cuda3std6ranges3__45__cpo4swapE
	.align		8
        /*0058*/ 	.dword	_ZN39_INTERNAL_ddee9eba_4_k_cu_24996182_82644cuda3std6ranges3__45__cpo9iter_moveE
	.align		8
        /*0060*/ 	.dword	_ZN39_INTERNAL_ddee9eba_4_k_cu_24996182_82644cute7productE
	.align		8
        /*0068*/ 	.dword	_ZN39_INTERNAL_ddee9eba_4_k_cu_24996182_82644cute1_E
	.align		8
        /*0070*/ 	.dword	$str$25
	.align		8
        /*0078*/ 	.dword	$str$26
	.align		8
        /*0080*/ 	.dword	$str$27
	.align		8
        /*0088*/ 	.dword	$str$28


//--------------------- .text._ZN7cutlass13device_kernelINS_4gemm6kernel13GemmUniversalIN4cute5tupleIJiiiiEEENS1_10collective13CollectiveMmaINS1_35MainloopSm100TmaUmmaWarpSpecializedILi5ELi2ELi2ENS5_IJNS4_1CILi1EEESB_SB_EEEEENS5_IJNSA_ILi128EEENSA_ILi224EEENSA_ILi32EEEEEENS_10bfloat16_tENS5_IJlSB_lEEESI_SJ_NS4_8TiledMMAINS4_8MMA_AtomIJNS4_20SM100_MMA_F16BF16_SSISI_SI_fLi128ELi224ELNS4_4UMMA5MajorE0ELSO_0ELNSN_7ScaleInE0ELSP_0EEEEEENS4_6LayoutISC_NS5_IJNSA_ILi0EEEST_ST_EEEEENS5_IJNS4_10UnderscoreESW_SW_EEEEENS4_13SM90_TMA_LOADENS4_14ComposedLayoutINS4_7SwizzleILi2ELi4ELi3EEENS4_18smem_ptr_flag_bitsILi16EEENSS_INS5_IJNSA_ILi8EEESG_EEENS5_IJSG_SB_EEEEEEEvNS4_8identityESZ_S19_vS1A_EENS_8epilogue10collective18CollectiveEpilogueINS1C_23Sm100TmaWarpSpecializedILi2ELi1ELi224ELb1ELb0EEEJSH_NS5_IJNSS_ISE_SB_EENSS_ISF_SB_EEEEESI_SJ_SI_SJ_NS1C_6fusion15FusionCallbacksIS1G_NS1K_17LinearCombinationISI_fSI_fLNS_15FloatRoundStyleE2EEESH_S1J_JEEENS4_5SM1004TMEM4LOAD26SM100_TMEM_LOAD_32dp32b32xESZ_S19_NS4_39AutoVectorizingCopyWithAssumedAlignmentILi128EEENS4_14SM90_TMA_STOREES19_S1V_S1V_EEEvvEEEEvNT_6ParamsE --------------------------
	.section	.text._ZN7cutlass13device_kernelINS_4gemm6kernel13GemmUniversalIN4cute5tupleIJiiiiEEENS1_10collective13CollectiveMmaINS1_35MainloopSm100TmaUmmaWarpSpecializedILi5ELi2ELi2ENS5_IJNS4_1CILi1EEESB_SB_EEEEENS5_IJNSA_ILi128EEENSA_ILi224EEENSA_ILi32EEEEEENS_10bfloat16_tENS5_IJlSB_lEEESI_SJ_NS4_8TiledMMAINS4_8MMA_AtomIJNS4_20SM100_MMA_F16BF16_SSISI_SI_fLi128ELi224ELNS4_4UMMA5MajorE0ELSO_0ELNSN_7ScaleInE0ELSP_0EEEEEENS4_6LayoutISC_NS5_IJNSA_ILi0EEEST_ST_EEEEENS5_IJNS4_10UnderscoreESW_SW_EEEEENS4_13SM90_TMA_LOADENS4_14ComposedLayoutINS4_7SwizzleILi2ELi4ELi3EEENS4_18smem_ptr_flag_bitsILi16EEENSS_INS5_IJNSA_ILi8EEESG_EEENS5_IJSG_SB_EEEEEEEvNS4_8identityESZ_S19_vS1A_EENS_8epilogue10collective18CollectiveEpilogueINS1C_23Sm100TmaWarpSpecializedILi2ELi1ELi224ELb1ELb0EEEJSH_NS5_IJNSS_ISE_SB_EENSS_ISF_SB_EEEEESI_SJ_SI_SJ_NS1C_6fusion15FusionCallbacksIS1G_NS1K_17LinearCombinationISI_fSI_fLNS_15FloatRoundStyleE2EEESH_S1J_JEEENS4_5SM1004TMEM4LOAD26SM100_TMEM_LOAD_32dp32b32xESZ_S19_NS4_39AutoVectorizingCopyWithAssumedAlignmentILi128EEENS4_14SM90_TMA_STOREES19_S1V_S1V_EEEvvEEEEvNT_6ParamsE,"ax",@progbits
	.align	128
.text._ZN7cutlass13device_kernelINS_4gemm6kernel13GemmUniversalIN4cute5tupleIJiiiiEEENS1_10collective13CollectiveMmaINS1_35MainloopSm100TmaUmmaWarpSpecializedILi5ELi2ELi2ENS5_IJNS4_1CILi1EEESB_SB_EEEEENS5_IJNSA_ILi128EEENSA_ILi224EEENSA_ILi32EEEEEENS_10bfloat16_tENS5_IJlSB_lEEESI_SJ_NS4_8TiledMMAINS4_8MMA_AtomIJNS4_20SM100_MMA_F16BF16_SSISI_SI_fLi128ELi224ELNS4_4UMMA5MajorE0ELSO_0ELNSN_7ScaleInE0ELSP_0EEEEEENS4_6LayoutISC_NS5_IJNSA_ILi0EEEST_ST_EEEEENS5_IJNS4_10UnderscoreESW_SW_EEEEENS4_13SM90_TMA_LOADENS4_14ComposedLayoutINS4_7SwizzleILi2ELi4ELi3EEENS4_18smem_ptr_flag_bitsILi16EEENSS_INS5_IJNSA_ILi8EEESG_EEENS5_IJSG_SB_EEEEEEEvNS4_8identityESZ_S19_vS1A_EENS_8epilogue10collective18CollectiveEpilogueINS1C_23Sm100TmaWarpSpecializedILi2ELi1ELi224ELb1ELb0EEEJSH_NS5_IJNSS_ISE_SB_EENSS_ISF_SB_EEEEESI_SJ_SI_SJ_NS1C_6fusion15FusionCallbacksIS1G_NS1K_17LinearCombinationISI_fSI_fLNS_15FloatRoundStyleE2EEESH_S1J_JEEENS4_5SM1004TMEM4LOAD26SM100_TMEM_LOAD_32dp32b32xESZ_S19_NS4_39AutoVectorizingCopyWithAssumedAlignmentILi128EEENS4_14SM90_TMA_STOREES19_S1V_S1V_EEEvvEEEEvNT_6ParamsE:
        .type           _ZN7cutlass13device_kernelINS_4gemm6kernel13GemmUniversalIN4cute5tupleIJiiiiEEENS1_10collective13CollectiveMmaINS1_35MainloopSm100TmaUmmaWarpSpecializedILi5ELi2ELi2ENS5_IJNS4_1CILi1EEESB_SB_EEEEENS5_IJNSA_ILi128EEENSA_ILi224EEENSA_ILi32EEEEEENS_10bfloat16_tENS5_IJlSB_lEEESI_SJ_NS4_8TiledMMAINS4_8MMA_AtomIJNS4_20SM100_MMA_F16BF16_SSISI_SI_fLi128ELi224ELNS4_4UMMA5MajorE0ELSO_0ELNSN_7ScaleInE0ELSP_0EEEEEENS4_6LayoutISC_NS5_IJNSA_ILi0EEEST_ST_EEEEENS5_IJNS4_10UnderscoreESW_SW_EEEEENS4_13SM90_TMA_LOADENS4_14ComposedLayoutINS4_7SwizzleILi2ELi4ELi3EEENS4_18smem_ptr_flag_bitsILi16EEENSS_INS5_IJNSA_ILi8EEESG_EEENS5_IJSG_SB_EEEEEEEvNS4_8identityESZ_S19_vS1A_EENS_8epilogue10collective18CollectiveEpilogueINS1C_23Sm100TmaWarpSpecializedILi2ELi1ELi224ELb1ELb0EEEJSH_NS5_IJNSS_ISE_SB_EENSS_ISF_SB_EEEEESI_SJ_SI_SJ_NS1C_6fusion15FusionCallbacksIS1G_NS1K_17LinearCombinationISI_fSI_fLNS_15FloatRoundStyleE2EEESH_S1J_JEEENS4_5SM1004TMEM4LOAD26SM100_TMEM_LOAD_32dp32b32xESZ_S19_NS4_39AutoVectorizingCopyWithAssumedAlignmentILi128EEENS4_14SM90_TMA_STOREES19_S1V_S1V_EEEvvEEEEvNT_6ParamsE,@function
        .size           _ZN7cutlass13device_kernelINS_4gemm6kernel13GemmUniversalIN4cute5tupleIJiiiiEEENS1_10collective13CollectiveMmaINS1_35MainloopSm100TmaUmmaWarpSpecializedILi5ELi2ELi2ENS5_IJNS4_1CILi1EEESB_SB_EEEEENS5_IJNSA_ILi128EEENSA_ILi224EEENSA_ILi32EEEEEENS_10bfloat16_tENS5_IJlSB_lEEESI_SJ_NS4_8TiledMMAINS4_8MMA_AtomIJNS4_20SM100_MMA_F16BF16_SSISI_SI_fLi128ELi224ELNS4_4UMMA5MajorE0ELSO_0ELNSN_7ScaleInE0ELSP_0EEEEEENS4_6LayoutISC_NS5_IJNSA_ILi0EEEST_ST_EEEEENS5_IJNS4_10UnderscoreESW_SW_EEEEENS4_13SM90_TMA_LOADENS4_14ComposedLayoutINS4_7SwizzleILi2ELi4ELi3EEENS4_18smem_ptr_flag_bitsILi16EEENSS_INS5_IJNSA_ILi8EEESG_EEENS5_IJSG_SB_EEEEEEEvNS4_8identityESZ_S19_vS1A_EENS_8epilogue10collective18CollectiveEpilogueINS1C_23Sm100TmaWarpSpecializedILi2ELi1ELi224ELb1ELb0EEEJSH_NS5_IJNSS_ISE_SB_EENSS_ISF_SB_EEEEESI_SJ_SI_SJ_NS1C_6fusion15FusionCallbacksIS1G_NS1K_17LinearCombinationISI_fSI_fLNS_15FloatRoundStyleE2EEESH_S1J_JEEENS4_5SM1004TMEM4LOAD26SM100_TMEM_LOAD_32dp32b32xESZ_S19_NS4_39AutoVectorizingCopyWithAssumedAlignmentILi128EEENS4_14SM90_TMA_STOREES19_S1V_S1V_EEEvvEEEEvNT_6ParamsE,(.L_x_141 - _ZN7cutlass13device_kernelINS_4gemm6kernel13GemmUniversalIN4cute5tupleIJiiiiEEENS1_10collective13CollectiveMmaINS1_35MainloopSm100TmaUmmaWarpSpecializedILi5ELi2ELi2ENS5_IJNS4_1CILi1EEESB_SB_EEEEENS5_IJNSA_ILi128EEENSA_ILi224EEENSA_ILi32EEEEEENS_10bfloat16_tENS5_IJlSB_lEEESI_SJ_NS4_8TiledMMAINS4_8MMA_AtomIJNS4_20SM100_MMA_F16BF16_SSISI_SI_fLi128ELi224ELNS4_4UMMA5MajorE0ELSO_0ELNSN_7ScaleInE0ELSP_0EEEEEENS4_6LayoutISC_NS5_IJNSA_ILi0EEEST_ST_EEEEENS5_IJNS4_10UnderscoreESW_SW_EEEEENS4_13SM90_TMA_LOADENS4_14ComposedLayoutINS4_7SwizzleILi2ELi4ELi3EEENS4_18smem_ptr_flag_bitsILi16EEENSS_INS5_IJNSA_ILi8EEESG_EEENS5_IJSG_SB_EEEEEEEvNS4_8identityESZ_S19_vS1A_EENS_8epilogue10collective18CollectiveEpilogueINS1C_23Sm100TmaWarpSpecializedILi2ELi1ELi224ELb1ELb0EEEJSH_NS5_IJNSS_ISE_SB_EENSS_ISF_SB_EEEEESI_SJ_SI_SJ_NS1C_6fusion15FusionCallbacksIS1G_NS1K_17LinearCombinationISI_fSI_fLNS_15FloatRoundStyleE2EEESH_S1J_JEEENS4_5SM1004TMEM4LOAD26SM100_TMEM_LOAD_32dp32b32xESZ_S19_NS4_39AutoVectorizingCopyWithAssumedAlignmentILi128EEENS4_14SM90_TMA_STOREES19_S1V_S1V_EEEvvEEEEvNT_6ParamsE)
        .other          _ZN7cutlass13device_kernelINS_4gemm6kernel13GemmUniversalIN4cute5tupleIJiiiiEEENS1_10collective13CollectiveMmaINS1_35MainloopSm100TmaUmmaWarpSpecializedILi5ELi2ELi2ENS5_IJNS4_1CILi1EEESB_SB_EEEEENS5_IJNSA_ILi128EEENSA_ILi224EEENSA_ILi32EEEEEENS_10bfloat16_tENS5_IJlSB_lEEESI_SJ_NS4_8TiledMMAINS4_8MMA_AtomIJNS4_20SM100_MMA_F16BF16_SSISI_SI_fLi128ELi224ELNS4_4UMMA5MajorE0ELSO_0ELNSN_7ScaleInE0ELSP_0EEEEEENS4_6LayoutISC_NS5_IJNSA_ILi0EEEST_ST_EEEEENS5_IJNS4_10UnderscoreESW_SW_EEEEENS4_13SM90_TMA_LOADENS4_14ComposedLayoutINS4_7SwizzleILi2ELi4ELi3EEENS4_18smem_ptr_flag_bitsILi16EEENSS_INS5_IJNSA_ILi8EEESG_EEENS5_IJSG_SB_EEEEEEEvNS4_8identityESZ_S19_vS1A_EENS_8epilogue10collective18CollectiveEpilogueINS1C_23Sm100TmaWarpSpecializedILi2ELi1ELi224ELb1ELb0EEEJSH_NS5_IJNSS_ISE_SB_EENSS_ISF_SB_EEEEESI_SJ_SI_SJ_NS1C_6fusion15FusionCallbacksIS1G_NS1K_17LinearCombinationISI_fSI_fLNS_15FloatRoundStyleE2EEESH_S1J_JEEENS4_5SM1004TMEM4LOAD26SM100_TMEM_LOAD_32dp32b32xESZ_S19_NS4_39AutoVectorizingCopyWithAssumedAlignmentILi128EEENS4_14SM90_TMA_STOREES19_S1V_S1V_EEEvvEEEEvNT_6ParamsE,@"STO_CUDA_ENTRY STV_DEFAULT"
_ZN7cutlass13device_kernelINS_4gemm6kernel13GemmUniversalIN4cute5tupleIJiiiiEEENS1_10collective13CollectiveMmaINS1_35MainloopSm100TmaUmmaWarpSpecializedILi5ELi2ELi2ENS5_IJNS4_1CILi1EEESB_SB_EEEEENS5_IJNSA_ILi128EEENSA_ILi224EEENSA_ILi32EEEEEENS_10bfloat16_tENS5_IJlSB_lEEESI_SJ_NS4_8TiledMMAINS4_8MMA_AtomIJNS4_20SM100_MMA_F16BF16_SSISI_SI_fLi128ELi224ELNS4_4UMMA5MajorE0ELSO_0ELNSN_7ScaleInE0ELSP_0EEEEEENS4_6LayoutISC_NS5_IJNSA_ILi0EEEST_ST_EEEEENS5_IJNS4_10UnderscoreESW_SW_EEEEENS4_13SM90_TMA_LOADENS4_14ComposedLayoutINS4_7SwizzleILi2ELi4ELi3EEENS4_18smem_ptr_flag_bitsILi16EEENSS_INS5_IJNSA_ILi8EEESG_EEENS5_IJSG_SB_EEEEEEEvNS4_8identityESZ_S19_vS1A_EENS_8epilogue10collective18CollectiveEpilogueINS1C_23Sm100TmaWarpSpecializedILi2ELi1ELi224ELb1ELb0EEEJSH_NS5_IJNSS_ISE_SB_EENSS_ISF_SB_EEEEESI_SJ_SI_SJ_NS1C_6fusion15FusionCallbacksIS1G_NS1K_17LinearCombinationISI_fSI_fLNS_15FloatRoundStyleE2EEESH_S1J_JEEENS4_5SM1004TMEM4LOAD26SM100_TMEM_LOAD_32dp32b32xESZ_S19_NS4_39AutoVectorizingCopyWithAssumedAlignmentILi128EEENS4_14SM90_TMA_STOREES19_S1V_S1V_EEEvvEEEEvNT_6ParamsE:
[----:B------:R-:W1:Y:S01]  /*0000*/  LDC R1, c[0x0][0x37c] ;  /* 0x0000df00ff017b82 */ /* 0x000e620000000800 */
[----:B------:R-:W2:Y:S01]  /*0010*/  S2R R2, SR_TID.X ;  /* 0x0000000000027919 */ /* 0x000ea20000002100 */
[----:B------:R-:W3:Y:S01]  /*0020*/  LDCU.64 UR8, c[0x0][0x890] ;  /* 0x00011200ff0877ac */ /* 0x000ee20008000a00 */
[----:B-1----:R-:W-:Y:S01]  /*0030*/  VIADD R1, R1, 0xfffffe58 ;  /* 0xfffffe5801017836 */ /* 0x002fe20000000000 */
[----:B------:R-:W-:Y:S01]  /*0040*/  ELECT P3, URZ, PT ;  /* 0x0000000000ff782f */ /* 0x000fe20003860000 */
[----:B---3--:R-:W-:-:S04]  /*0050*/  UISETP.NE.U32.AND UP0, UPT, UR8, URZ, UPT ;  /* 0x000000ff0800728c */ /* 0x008fc8000bf05070 */
[----:B------:R-:W-:Y:S01]  /*0060*/  UISETP.NE.AND.EX UP0, UPT, UR9, URZ, UPT, UP0 ;  /* 0x000000ff0900728c */ /* 0x000fe2000bf05300 */
[----:B--2---:R-:W-:-:S05]  /*0070*/  SHF.R.U32.HI R3, RZ, 0x5, R2 ;  /* 0x00000005ff037819 */ /* 0x004fca0000011602 */
[----:B------:R-:W1:Y:S02]  /*0080*/  SHFL.IDX PT, R0, R3, RZ, 0x1f ;  /* 0x00001fff03007589 */ /* 0x000e6400000e0000 */
[----:B-1----:R-:W-:Y:S02]  /*0090*/  R2UR UR18, R0 ;  /* 0x00000000001272ca */ /* 0x002fe400000e0000 */
[----:B------:R-:W-:-:S05]  /*00a0*/  PRMT R0, RZ, 0x7610, R0 ;  /* 0x00007610ff007816 */ /* 0x000fca0000000000 */
[----:B------:R1:W-:Y:S01]  /*00b0*/  STL.S16 [R1+0x190], R0 ;  /* 0x0001900001007387 */ /* 0x0003e20000100600 */
[----:B------:R-:W-:Y:S07]  /*00c0*/  BRA.U UP0, `(.L_x_0) ;  /* 0x0000000100387547 */ /* 0x000fee000b800000 */
[----:B------:R-:W2:Y:S02]  /*00d0*/  LDCU.64 UR4, c[0x0][0x888] ;  /* 0x00011100ff0477ac */ /* 0x000ea40008000a00 */
[----:B--2---:R-:W-:-:S04]  /*00e0*/  UISETP.NE.U32.AND UP0, UPT, UR4, URZ, UPT ;  /* 0x000000ff0400728c */ /* 0x004fc8000bf05070 */
[----:B------:R-:W-:-:S09]  /*00f0*/  UISETP.NE.AND.EX UP0, UPT, UR5, URZ, UPT, UP0 ;  /* 0x000000ff0500728c */ /* 0x000fd2000bf05300 */
[----:B------:R-:W-:Y:S05]  /*0100*/  BRA.U !UP0, `(.L_x_1) ;  /* 0x0000000108187547 */ /* 0x000fea000b800000 */
[----:B------:R-:W2:Y:S01]  /*0110*/  LDC.64 R4, c[0x0][0x888] ;  /* 0x00022200ff047b82 */ /* 0x000ea20000000a00 */
[----:B------:R-:W2:Y:S02]  /*0120*/  LDCU.64 UR4, c[0x0][0x358] ;  /* 0x00006b00ff0477ac */ /* 0x000ea40008000a00 */
[----:B--2---:R2:W5:Y:S01]  /*0130*/  LDG.E R249, desc[UR4][R4.64] ;  /* 0x0000000404f97981 */ /* 0x004562000c1e1900 */
[----:B-1----:R-:W-:-:S05]  /*0140*/  HFMA2 R0, -RZ, RZ, 0, 5.9604644775390625e-08 ;  /* 0x00000001ff007431 */ /* 0x002fca00000001ff */
[----:B------:R2:W-:Y:S01]  /*0150*/  STL.S16 [R1+0x190], R0 ;  /* 0x0001900001007387 */ /* 0x0005e20000100600 */
[----:B------:R-:W-:Y:S05]  /*0160*/  BRA `(.L_x_0) ;  /* 0x0000000000107947 */ /* 0x000fea0003800000 */
.L_x_1:
[----:B-1----:R-:W-:Y:S01]  /*0170*/  HFMA2 R0, -RZ, RZ, 0, 5.9604644775390625e-08 ;  /* 0x00000001ff007431 */ /* 0x002fe200000001ff */
[----:B------:R-:W1:Y:S04]  /*0180*/  LDCU UR4, c[0x0][0x880] ;  /* 0x00011000ff0477ac */ /* 0x000e680008000800 */
[----:B------:R3:W-:Y:S01]  /*0190*/  STL.S16 [R1+0x190], R0 ;  /* 0x0001900001007387 */ /* 0x0007e20000100600 */
[----:B-1----:R-:W-:-:S07]  /*01a0*/  MOV R249, UR4 ;  /* 0x0000000400f97c02 */ /* 0x002fce0008000f00 */
.L_x_0:
[----:B------:R-:W4:Y:S02]  /*01b0*/  LDCU.64 UR4, c[0x0][0x8b0] ;  /* 0x00011600ff0477ac */ /* 0x000f240008000a00 */
[----:B----4-:R-:W-:-:S04]  /*01c0*/  UISETP.NE.U32.AND UP0, UPT, UR4, URZ, UPT ;  /* 0x000000ff0400728c */ /* 0x010fc8000bf05070 */
[----:B------:R-:W-:-:S09]  /*01d0*/  UISETP.NE.AND.EX UP0, UPT, UR5, URZ, UPT, UP0 ;  /* 0x000000ff0500728c */ /* 0x000fd2000bf05300 */
[----:B------:R-:W-:Y:S05]  /*01e0*/  BRA.U UP0, `(.L_x_2) ;  /* 0x0000000100287547 */ /* 0x000fea000b800000 */
[----:B------:R-:W4:Y:S02]  /*01f0*/  LDCU.64 UR4, c[0x0][0x8a8] ;  /* 0x00011500ff0477ac */ /* 0x000f240008000a00 */
[----:B----4-:R-:W-:-:S04]  /*0200*/  UISETP.NE.U32.AND UP0, UPT, UR4, URZ, UPT ;  /* 0x000000ff0400728c */ /* 0x010fc8000bf05070 */
[----:B------:R-:W-:-:S09]  /*0210*/  UISETP.NE.AND.EX UP0, UPT, UR5, URZ, UPT, UP0 ;  /* 0x000000ff0500728c */ /* 0x000fd2000bf05300 */
[----:B------:R-:W-:Y:S05]  /*0220*/  BRA.U !UP0, `(.L_x_3) ;  /* 0x0000000108107547 */ /* 0x000fea000b800000 */
[----:B--2---:R-:W2:Y:S01]  /*0230*/  LDC.64 R4, c[0x0][0x8a8] ;  /* 0x00022a00ff047b82 */ /* 0x004ea20000000a00 */
[----:B------:R-:W2:Y:S02]  /*0240*/  LDCU.64 UR4, c[0x0][0x358] ;  /* 0x00006b00ff0477ac */ /* 0x000ea40008000a00 */
[----:B--2---:R4:W5:Y:S01]  /*0250*/  LDG.E R248, desc[UR4][R4.64] ;  /* 0x0000000404f87981 */ /* 0x004962000c1e1900 */
[----:B------:R-:W-:Y:S05]  /*0260*/  BRA `(.L_x_2) ;  /* 0x0000000000087947 */ /* 0x000fea0003800000 */
.L_x_3:
[----:B------:R-:W4:Y:S02]  /*0270*/  LDCU UR4, c[0x0][0x8a0] ;  /* 0x00011400ff0477ac */ /* 0x000f240008000800 */
[----:B----4-:R-:W-:Y:S02]  /*0280*/  MOV R248, UR4 ;  /* 0x0000000400f87c02 */ /* 0x010fe40008000f00 */
.L_x_2:
[----:B--2-4-:R-:W-:Y:S01]  /*0290*/  IMAD.U32 R4, RZ, RZ, UR18 ;  /* 0x00000012ff047e24 */ /* 0x014fe2000f8e00ff */
[----:B------:R-:W-:Y:S04]  /*02a0*/  BSSY.RECONVERGENT B0, `(.L_x_4) ;  /* 0x000000c000007945 */ /* 0x000fe80003800200 */
[C---:B------:R-:W-:Y:S02]  /*02b0*/  ISETP.NE.OR P1, PT, R4.reuse, 0x1, !P3 ;  /* 0x000000010400780c */ /* 0x040fe40005f25670 */
[----:B------:R-:W-:-:S11]  /*02c0*/  ISETP.NE.OR P0, PT, R4, 0x3, !P3 ;  /* 0x000000030400780c */ /* 0x000fd60005f05670 */
[----:B------:R-:W-:Y:S05]  /*02d0*/  @P1 BRA `(.L_x_5) ;  /* 0x0000000000201947 */ /* 0x000fea0003800000 */
[----:B------:R-:W2:Y:S02]  /*02e0*/  LDCU.64 UR4, c[0x0][0x348] ;  /* 0x00006900ff0477ac */ /* 0x000ea40008000a00 */
[----:B--2---:R-:W-:Y:S02]  /*02f0*/  UIADD3 UR6, UP1, UPT, UR4, 0x80, URZ ;  /* 0x0000008004067890 */ /* 0x004fe4000ff3e0ff */
[----:B------:R-:W-:Y:S02]  /*0300*/  UIADD3 UR4, UP0, UPT, UR4, 0x180, URZ ;  /* 0x0000018004047890 */ /* 0x000fe4000ff1e0ff */
[----:B------:R-:W-:Y:S02]  /*0310*/  UIADD3.X UR7, UPT, UPT, URZ, UR5, URZ, UP1, !UPT ;  /* 0x00000005ff077290 */ /* 0x000fe40008ffe4ff */
[----:B------:R-:W-:-:S07]  /*0320*/  UIADD3.X UR5, UPT, UPT, URZ, UR5, URZ, UP0, !UPT ;  /* 0x00000005ff057290 */ /* 0x000fce00087fe4ff */
[----:B------:R2:W-:Y:S02]  /*0330*/  UTMACCTL.PF [UR6] ;  /* 0x00000000060079b9 */ /* 0x0005e40008040000 */
[----:B------:R2:W-:Y:S02]  /*0340*/  UTMACCTL.PF [UR4] ;  /* 0x00000000040079b9 */ /* 0x0005e40008040000 */
[----:B--2---:R-:W-:Y:S01]  /*0350*/  NOP ;  /* 0x0000000000007918 */ /* 0x004fe20000000000 */
.L_x_5:
[----:B------:R-:W-:Y:S05]  /*0360*/  BSYNC.RECONVERGENT B0 ;  /* 0x0000000000007941 */ /* 0x000fea0003800200 */
.L_x_4:
[----:B------:R-:W-:Y:S04]  /*0370*/  BSSY.RECONVERGENT B0, `(.L_x_6) ;  /* 0x000000a000007945 */ /* 0x000fe80003800200 */
        /* <DEDUP_REMOVED lines=9> */
.L_x_7:
[----:B------:R-:W-:Y:S05]  /*0410*/  BSYNC.RECONVERGENT B0 ;  /* 0x0000000000007941 */ /* 0x000fea0003800200 */
.L_x_6:
[----:B------:R-:W2:Y:S01]  /*0420*/  LDCU.64 UR4, c[0x0][0x888] ;  /* 0x00011100ff0477ac */ /* 0x000ea20008000a00 */
[----:B------:R-:W-:Y:S02]  /*0430*/  UISETP.EQ.U32.AND UP1, UPT, UR8, URZ, UPT ;  /* 0x000000ff0800728c */ /* 0x000fe4000bf22070 */
[----:B------:R-:W-:Y:S02]  /*0440*/  UPLOP3.LUT UP3, UPT, UPT, UPT, UPT, 0x80, 0x8 ;  /* 0x000000000008789c */ /* 0x000fe40003f6f070 */
[----:B--2---:R-:W-:-:S04]  /*0450*/  UISETP.NE.U32.AND UP0, UPT, UR4, URZ, UPT ;  /* 0x000000ff0400728c */ /* 0x004fc8000bf05070 */
[----:B------:R-:W-:-:S04]  /*0460*/  UISETP.NE.AND.EX UP2, UPT, UR5, URZ, UPT, UP0 ;  /* 0x000000ff0500728c */ /* 0x000fc8000bf45300 */
[----:B------:R-:W-:-:S04]  /*0470*/  UISETP.EQ.OR.EX UP4, UPT, UR9, URZ, !UP2, UP1 ;  /* 0x000000ff0900728c */ /* 0x000fc8000d782710 */
[----:B------:R-:W-:-:S06]  /*0480*/  UP2UR UR4, UPR, URZ, 0x10 ;  /* 0x00000010ff047883 */ /* 0x000fcc0008000000 */
[----:B-1-3--:R-:W-:-:S05]  /*0490*/  MOV R0, UR4 ;  /* 0x0000000400007c02 */ /* 0x00afca0008000f00 */
[----:B------:R1:W-:Y:S01]  /*04a0*/  STL [R1+0x194], R0 ;  /* 0x0001940001007387 */ /* 0x0003e20000100800 */
[----:B------:R-:W-:Y:S05]  /*04b0*/  BRA.U !UP4, `(.L_x_8) ;  /* 0x000000010c207547 */ /* 0x000fea000b800000 */
[----:B------:R-:W-:Y:S01]  /*04c0*/  UISETP.NE.U32.AND UP1, UPT, UR8, URZ, UPT ;  /* 0x000000ff0800728c */ /* 0x000fe2000bf25070 */
[----:B-----5:R-:W-:Y:S01]  /*04d0*/  FSETP.NEU.AND P0, PT, R249, RZ, PT ;  /* 0x000000fff900720b */ /* 0x020fe20003f0d000 */
[----:B------:R-:W-:Y:S02]  /*04e0*/  USEL UR4, URZ, 0xffffffff, UP2 ;  /* 0xffffffffff047887 */ /* 0x000fe40009000000 */
[----:B------:R-:W-:-:S10]  /*04f0*/  UISETP.NE.AND.EX UP1, UPT, UR9, URZ, UPT, UP1 ;  /* 0x000000ff0900728c */ /* 0x000fd4000bf25310 */
[----:B------:R-:W-:Y:S01]  /*0500*/  VOTEU.ANY UP0, P0 ;  /* 0x0000000000ff7886 */ /* 0x000fe20000000100 */
[----:B------:R-:W-:-:S04]  /*0510*/  @!UP1 USEL UR4, URZ, 0xffffffff, UP0 ;  /* 0xffffffffff049887 */ /* 0x000fc80008000000 */
[----:B------:R-:W-:-:S04]  /*0520*/  ULOP3.LUT UR4, UR4, 0x1, URZ, 0xc0, !UPT ;  /* 0x0000000104047892 */ /* 0x000fc8000f8ec0ff */
[----:B------:R-:W-:-:S11]  /*0530*/  UISETP.NE.U32.AND UP3, UPT, UR4, 0x1, UPT ;  /* 0x000000010400788c */ /* 0x000fd6000bf65070 */
.L_x_8:
[----:B-1----:R-:W1:Y:S01]  /*0540*/  SHFL.IDX PT, R0, R3, RZ, 0x1f ;  /* 0x00001fff03007589 */ /* 0x002e6200000e0000 */
[----:B------:R-:W-:-:S04]  /*0550*/  UISETP.NE.AND UP0, UPT, UR18, 0x2, UPT ;  /* 0x000000021200788c */ /* 0x000fc8000bf05270 */
[----:B------:R-:W-:Y:S01]  /*0560*/  USEL UR53, URZ, 0x1, UP0 ;  /* 0x00000001ff357887 */ /* 0x000fe20008000000 */
[----:B-1----:R-:W-:-:S13]  /*0570*/  ISETP.NE.AND P0, PT, R0, RZ, PT ;  /* 0x000000ff0000720c */ /* 0x002fda0003f05270 */
[----:B------:R-:W-:Y:S05]  /*0580*/  @P0 BRA `(.L_x_9) ;  /* 0x0000000000500947 */ /* 0x000fea0003800000 */
[----:B------:R-:W1:Y:S01]  /*0590*/  S2UR UR4, SR_CgaCtaId ;  /* 0x00000000000479c3 */ /* 0x000e620000008800 */
[----:B------:R-:W-:Y:S01]  /*05a0*/  UMOV UR5, 0x400 ;  /* 0x0000040000057882 */ /* 0x000fe20000000000 */
[----:B------:R-:W-:Y:S01]  /*05b0*/  UMOV UR6, 0x1 ;  /* 0x0000000100067882 */ /* 0x000fe20000000000 */
[----:B------:R-:W-:Y:S01]  /*05c0*/  ELECT P0, URZ, PT ;  /* 0x0000000000ff782f */ /* 0x000fe20003800000 */
[----:B------:R-:W-:-:S04]  /*05d0*/  UIADD3 UR6, UPT, UPT, -UR6, 0x100000, URZ ;  /* 0x0010000006067890 */ /* 0x000fc8000fffe1ff */
[----:B------:R-:W-:Y:S02]  /*05e0*/  USHF.L.U32 UR7, UR6, 0xb, URZ ;  /* 0x0000000b06077899 */ /* 0x000fe400080006ff */
[----:B------:R-:W-:Y:S02]  /*05f0*/  USHF.L.U32 UR6, UR6, 0x1, URZ ;  /* 0x0000000106067899 */ /* 0x000fe400080006ff */
[----:B-1----:R-:W-:Y:S01]  /*0600*/  ULEA UR4, UR4, UR5, 0x18 ;  /* 0x0000000504047291 */ /* 0x002fe2000f8ec0ff */
[----:B------:R-:W1:Y:S11]  /*0610*/  FENCE.VIEW.ASYNC.S ;  /* 0x00000000000073c6 */ /* 0x000e760000000000 */
[----:B-1----:R1:W2:Y:S01]  /*0620*/  SYNCS.EXCH.64 URZ, [UR4], UR6 ;  /* 0x0000000604ff75b2 */ /* 0x0022a20008000100 */
[----:B------:R1:W3:Y:S01]  /*0630*/  SYNCS.EXCH.64 URZ, [UR4+0x28], UR6 ;  /* 0x0000280604ff75b2 */ /* 0x0002e20008000100 */
[----:B------:R1:W4:Y:S01]  /*0640*/  SYNCS.EXCH.64 URZ, [UR4+0x8], UR6 ;  /* 0x0000080604ff75b2 */ /* 0x0003220008000100 */
[----:B------:R1:W1:Y:S01]  /*0650*/  SYNCS.EXCH.64 URZ, [UR4+0x30], UR6 ;  /* 0x0000300604ff75b2 */ /* 0x0002620008000100 */
[----:B------:R1:W1:Y:S01]  /*0660*/  SYNCS.EXCH.64 URZ, [UR4+0x10], UR6 ;  /* 0x0000100604ff75b2 */ /* 0x0002620008000100 */
[----:B------:R1:W1:Y:S01]  /*0670*/  SYNCS.EXCH.64 URZ, [UR4+0x38], UR6 ;  /* 0x0000380604ff75b2 */ /* 0x0002620008000100 */
[----:B------:R1:W1:Y:S01]  /*0680*/  SYNCS.EXCH.64 URZ, [UR4+0x18], UR6 ;  /* 0x0000180604ff75b2 */ /* 0x0002620008000100 */
[----:B------:R1:W1:Y:S01]  /*0690*/  SYNCS.EXCH.64 URZ, [UR4+0x40], UR6 ;  /* 0x0000400604ff75b2 */ /* 0x0002620008000100 */
[----:B------:R1:W1:Y:S01]  /*06a0*/  SYNCS.EXCH.64 URZ, [UR4+0x20], UR6 ;  /* 0x0000200604ff75b2 */ /* 0x0002620008000100 */
[----:B------:R1:W1:Y:S01]  /*06b0*/  SYNCS.EXCH.64 URZ, [UR4+0x48], UR6 ;  /* 0x0000480604ff75b2 */ /* 0x0002620008000100 */
[----:B------:R-:W-:Y:S01]  /*06c0*/  NOP ;  /* 0x0000000000007918 */ /* 0x000fe20000000000 */
.L_x_9:
[----:B------:R-:W2:Y:S01]  /*06d0*/  SHFL.IDX PT, R0, R3, RZ, 0x1f ;  /* 0x00001fff03007589 */ /* 0x000ea200000e0000 */
[----:B------:R-:W-:Y:S01]  /*06e0*/  NOP ;  /* 0x0000000000007918 */ /* 0x000fe20000000000 */
[----:B--2---:R-:W-:-:S13]  /*06f0*/  ISETP.NE.AND P0, PT, R0, 0x1, PT ;  /* 0x000000010000780c */ /* 0x004fda0003f05270 */
[----:B------:R-:W-:Y:S05]  /*0700*/  @P0 BRA `(.L_x_10) ;  /* 0x0000000000480947 */ /* 0x000fea0003800000 */
[----:B-1----:R-:W1:Y:S01]  /*0710*/  S2UR UR4, SR_CgaCtaId ;  /* 0x00000000000479c3 */ /* 0x002e620000008800 */
[----:B------:R-:W-:Y:S01]  /*0720*/  UMOV UR5, 0x400 ;  /* 0x0000040000057882 */ /* 0x000fe20000000000 */
[----:B------:R-:W-:Y:S01]  /*0730*/  UMOV UR8, 0x20 ;  /* 0x0000002000087882 */ /* 0x000fe20000000000 */
[----:B------:R-:W-:Y:S01]  /*0740*/  UMOV UR6, 0x80 ;  /* 0x0000008000067882 */ /* 0x000fe20000000000 */
[----:B------:R-:W-:-:S04]  /*0750*/  UIADD3 UR8, UPT, UPT, -UR8, 0x100000, URZ ;  /* 0x0010000008087890 */ /* 0x000fc8000fffe1ff */
[----:B------:R-:W-:Y:S02]  /*0760*/  USHF.L.U32 UR9, UR8, 0xb, URZ ;  /* 0x0000000b08097899 */ /* 0x000fe400080006ff */
[----:B------:R-:W-:Y:S02]  /*0770*/  USHF.L.U32 UR8, UR8, 0x1, URZ ;  /* 0x0000000108087899 */ /* 0x000fe400080006ff */
[----:B------:R-:W-:-:S04]  /*0780*/  UIADD3 UR6, UPT, UPT, -UR6, 0x100000, URZ ;  /* 0x0010000006067890 */ /* 0x000fc8000fffe1ff */
[----:B------:R-:W-:Y:S02]  /*0790*/  USHF.L.U32 UR7, UR6, 0xb, URZ ;  /* 0x0000000b06077899 */ /* 0x000fe400080006ff */
[----:B------:R-:W-:Y:S01]  /*07a0*/  USHF.L.U32 UR6, UR6, 0x1, URZ ;  /* 0x0000000106067899 */ /* 0x000fe200080006ff */
[----:B------:R-:W-:Y:S01]  /*07b0*/  ELECT P0, URZ, PT ;  /* 0x0000000000ff782f */ /* 0x000fe20003800000 */
[----:B-1----:R-:W-:Y:S01]  /*07c0*/  ULEA UR4, UR4, UR5, 0x18 ;  /* 0x0000000504047291 */ /* 0x002fe2000f8ec0ff */
[----:B------:R-:W1:Y:S11]  /*07d0*/  FENCE.VIEW.ASYNC.S ;  /* 0x00000000000073c6 */ /* 0x000e760000000000 */
[----:B-1----:R2:W1:Y:S01]  /*07e0*/  SYNCS.EXCH.64 URZ, [UR4+0x50], UR8 ;  /* 0x0000500804ff75b2 */ /* 0x0024620008000100 */
[----:B------:R2:W1:Y:S01]  /*07f0*/  SYNCS.EXCH.64 URZ, [UR4+0x60], UR6 ;  /* 0x0000600604ff75b2 */ /* 0x0004620008000100 */
[----:B------:R2:W1:Y:S01]  /*0800*/  SYNCS.EXCH.64 URZ, [UR4+0x58], UR8 ;  /* 0x0000580804ff75b2 */ /* 0x0004620008000100 */
[----:B------:R2:W1:Y:S02]  /*0810*/  SYNCS.EXCH.64 URZ, [UR4+0x68], UR6 ;  /* 0x0000680604ff75b2 */ /* 0x0004640008000100 */
[----:B--2---:R-:W-:Y:S01]  /*0820*/  NOP ;  /* 0x0000000000007918 */ /* 0x004fe20000000000 */
.L_x_10:
[----:B------:R-:W2:Y:S01]  /*0830*/  SHFL.IDX PT, R0, R3, RZ, 0x1f ;  /* 0x00001fff03007589 */ /* 0x000ea200000e0000 */
[----:B------:R-:W-:Y:S01]  /*0840*/  NOP ;  /* 0x0000000000007918 */ /* 0x000fe20000000000 */
[----:B--2---:R-:W-:-:S13]  /*0850*/  ISETP.NE.AND P0, PT, R0, 0x3, PT ;  /* 0x000000030000780c */ /* 0x004fda0003f05270 */
[----:B------:R-:W-:Y:S05]  /*0860*/  @P0 BRA `(.L_x_11) ;  /* 0x0000000000300947 */ /* 0x000fea0003800000 */
[----:B-1----:R-:W1:Y:S01]  /*0870*/  S2UR UR4, SR_CgaCtaId ;  /* 0x00000000000479c3 */ /* 0x002e620000008800 */
[----:B------:R-:W-:Y:S01]  /*0880*/  UMOV UR6, 0x400 ;  /* 0x0000040000067882 */ /* 0x000fe20000000000 */
[----:B------:R-:W-:Y:S01]  /*0890*/  UMOV UR5, 0x20 ;  /* 0x0000002000057882 */ /* 0x000fe20000000000 */
[----:B------:R-:W-:Y:S01]  /*08a0*/  ELECT P0, URZ, PT ;  /* 0x0000000000ff782f */ /* 0x000fe20003800000 */
[----:B-1----:R-:W-:Y:S02]  /*08b0*/  ULEA UR6, UR4, UR6, 0x18 ;  /* 0x0000000604067291 */ /* 0x002fe4000f8ec0ff */
[----:B------:R-:W-:-:S04]  /*08c0*/  UIADD3 UR4, UPT, UPT, -UR5, 0x100000, URZ ;  /* 0x0010000005047890 */ /* 0x000fc8000fffe1ff */
[----:B------:R-:W-:Y:S02]  /*08d0*/  USHF.L.U32 UR5, UR4, 0xb, URZ ;  /* 0x0000000b04057899 */ /* 0x000fe400080006ff */
[----:B------:R-:W-:Y:S01]  /*08e0*/  USHF.L.U32 UR4, UR4, 0x1, URZ ;  /* 0x0000000104047899 */ /* 0x000fe200080006ff */
[----:B------:R-:W1:Y:S11]  /*08f0*/  FENCE.VIEW.ASYNC.S ;  /* 0x00000000000073c6 */ /* 0x000e760000000000 */
[----:B-1----:R2:W1:Y:S01]  /*0900*/  SYNCS.EXCH.64 URZ, [UR6+0x70], UR4 ;  /* 0x0000700406ff75b2 */ /* 0x0024620008000100 */
[----:B------:R2:W1:Y:S02]  /*0910*/  SYNCS.EXCH.64 URZ, [UR6+0x78], UR4 ;  /* 0x0000780406ff75b2 */ /* 0x0004640008000100 */
[----:B--2---:R-:W-:Y:S01]  /*0920*/  NOP ;  /* 0x0000000000007918 */ /* 0x004fe20000000000 */
.L_x_11:
[----:B------:R-:W2:Y:S01]  /*0930*/  SHFL.IDX PT, R0, R3, RZ, 0x1f ;  /* 0x00001fff03007589 */ /* 0x000ea200000e0000 */
[----:B------:R-:W-:Y:S01]  /*0940*/  NOP ;  /* 0x0000000000007918 */ /* 0x000fe20000000000 */
[----:B--2---:R-:W-:-:S13]  /*0950*/  ISETP.NE.AND P0, PT, R0, 0x4, PT ;  /* 0x000000040000780c */ /* 0x004fda0003f05270 */
[----:B------:R-:W-:Y:S05]  /*0960*/  @P0 BRA `(.L_x_12) ;  /* 0x00000000004c0947 */ /* 0x000fea0003800000 */
[----:B-1----:R-:W1:Y:S01]  /*0970*/  S2UR UR6, SR_CgaCtaId ;  /* 0x00000000000679c3 */ /* 0x002e620000008800 */
[----:B------:R-:W-:Y:S01]  /*0980*/  UMOV UR4, 0x100 ;  /* 0x0000010000047882 */ /* 0x000fe20000000000 */
[----:B------:R-:W-:Y:S01]  /*0990*/  UMOV UR5, 0x400 ;  /* 0x0000040000057882 */ /* 0x000fe20000000000 */
[----:B------:R-:W-:Y:S01]  /*09a0*/  USEL UR4, UR4, 0xe0, UP3 ;  /* 0x000000e004047887 */ /* 0x000fe20009800000 */
[----:B------:R-:W-:Y:S01]  /*09b0*/  UMOV UR8, 0x1 ;  /* 0x0000000100087882 */ /* 0x000fe20000000000 */
[----:B------:R-:W-:Y:S01]  /*09c0*/  ELECT P0, URZ, PT ;  /* 0x0000000000ff782f */ /* 0x000fe20003800000 */
[----:B------:R-:W-:-:S04]  /*09d0*/  UIADD3 UR8, UPT, UPT, -UR8, 0x100000, URZ ;  /* 0x0010000008087890 */ /* 0x000fc8000fffe1ff */
[----:B------:R-:W-:Y:S02]  /*09e0*/  USHF.L.U32 UR9, UR8, 0xb, URZ ;  /* 0x0000000b08097899 */ /* 0x000fe400080006ff */
[----:B------:R-:W-:Y:S02]  /*09f0*/  USHF.L.U32 UR8, UR8, 0x1, URZ ;  /* 0x0000000108087899 */ /* 0x000fe400080006ff */
[----:B-1----:R-:W-:Y:S02]  /*0a00*/  ULEA UR6, UR6, UR5, 0x18 ;  /* 0x0000000506067291 */ /* 0x002fe4000f8ec0ff */
[----:B------:R-:W-:-:S04]  /*0a10*/  UIADD3 UR4, UPT, UPT, -UR4, 0x100000, URZ ;  /* 0x0010000004047890 */ /* 0x000fc8000fffe1ff */
[----:B------:R-:W-:Y:S02]  /*0a20*/  USHF.L.U32 UR5, UR4, 0xb, URZ ;  /* 0x0000000b04057899 */ /* 0x000fe400080006ff */
[----:B------:R-:W-:Y:S01]  /*0a30*/  USHF.L.U32 UR4, UR4, 0x1, URZ ;  /* 0x0000000104047899 */ /* 0x000fe200080006ff */
[----:B------:R-:W1:Y:S03]  /*0a40*/  FENCE.VIEW.ASYNC.S ;  /* 0x00000000000073c6 */ /* 0x000e660000000000 */
[----:B-1----:R2:W1:Y:S08]  /*0a50*/  SYNCS.EXCH.64 URZ, [UR6+0x80], UR8 ;  /* 0x0000800806ff75b2 */ /* 0x0024700008000100 */
[----:B------:R2:W1:Y:S01]  /*0a60*/  SYNCS.EXCH.64 URZ, [UR6+0x90], UR4 ;  /* 0x0000900406ff75b2 */ /* 0x0004620008000100 */
[----:B------:R2:W1:Y:S01]  /*0a70*/  SYNCS.EXCH.64 URZ, [UR6+0x88], UR8 ;  /* 0x0000880806ff75b2 */ /* 0x0004620008000100 */
[----:B------:R2:W1:Y:S02]  /*0a80*/  SYNCS.EXCH.64 URZ, [UR6+0x98], UR4 ;  /* 0x0000980406ff75b2 */ /* 0x0004640008000100 */
[----:B--2---:R-:W-:Y:S01]  /*0a90*/  NOP ;  /* 0x0000000000007918 */ /* 0x004fe20000000000 */
.L_x_12:
        /* <DEDUP_REMOVED lines=22> */
.L_x_13:
[----:B------:R-:W2:Y:S01]  /*0c00*/  SHFL.IDX PT, R3, R3, RZ, 0x1f ;  /* 0x00001fff03037589 */ /* 0x000ea200000e0000 */
[----:B------:R-:W1:Y:S01]  /*0c10*/  S2UR UR46, SR_CTAID.X ;  /* 0x00000000002e79c3 */ /* 0x000e620000002500 */
[----:B------:R-:W-:-:S07]  /*0c20*/  NOP ;  /* 0x0000000000007918 */ /* 0x000fce0000000000 */
[----:B------:R-:W1:Y:S01]  /*0c30*/  S2UR UR47, SR_CTAID.Y ;  /* 0x00000000002f79c3 */ /* 0x000e620000002600 */
[----:B--2---:R-:W-:-:S13]  /*0c40*/  ISETP.NE.AND P0, PT, R3, 0x3, PT ;  /* 0x000000030300780c */ /* 0x004fda0003f05270 */
[----:B-1----:R-:W-:Y:S05]  /*0c50*/  @P0 BRA `(.L_x_14) ;  /* 0x0000000000380947 */ /* 0x002fea0003800000 */
        /* <DEDUP_REMOVED lines=9> */
[----:B-1----:R1:W2:Y:S01]  /*0cf0*/  SYNCS.EXCH.64 URZ, [UR4+0xc0], UR6 ;  /* 0x0000c00604ff75b2 */ /* 0x0022a20008000100 */
[----:B------:R1:W1:Y:S01]  /*0d00*/  SYNCS.EXCH.64 URZ, [UR4+0xd0], UR6 ;  /* 0x0000d00604ff75b2 */ /* 0x0002620008000100 */
[----:B------:R1:W1:Y:S01]  /*0d10*/  SYNCS.EXCH.64 URZ, [UR4+0xc8], UR6 ;  /* 0x0000c80604ff75b2 */ /* 0x0002620008000100 */
[----:B------:R1:W1:Y:S01]  /*0d20*/  SYNCS.EXCH.64 URZ, [UR4+0xd8], UR6 ;  /* 0x0000d80604ff75b2 */ /* 0x0002620008000100 */
[----:B------:R-:W-:Y:S01]  /*0d30*/  NOP ;  /* 0x0000000000007918 */ /* 0x000fe20000000000 */
.L_x_14:
[----:B------:R-:W-:-:S05]  /*0d40*/  CS2R.32 R3, SR_CgaSize ;  /* 0x0000000000037805 */ /* 0x000fca0000008a00 */
[----:B------:R-:W-:-:S05]  /*0d50*/  IMAD R3, R3, -0xa0, RZ ;  /* 0xffffff6003037824 */ /* 0x000fca00078e02ff */
[----:B------:R-:W-:-:S14]  /*0d60*/  R2UR UR5, R3 ;  /* 0x00000000030572ca */ /* 0x000fdc00000e0000 */
[----:B------:R-:W3:Y:S01]  /*0d70*/  LDCU UR5, c[0x0][UR5+0x2b0] ;  /* 0x00005600050577ac */ /* 0x000ee20008000800 */
[----:B------:R-:W-:Y:S01]  /*0d80*/  I2FP.F32.U32 R3, UR46 ;  /* 0x0000002e00037c45 */ /* 0x000fe20008201000 */
[----:B------:R-:W-:Y:S01]  /*0d90*/  NOP ;  /* 0x0000000000007918 */ /* 0x000fe20000000000 */
[----:B------:R-:W-:Y:S02]  /*0da0*/  I2FP.F32.U32 R0, UR47 ;  /* 0x0000002f00007c45 */ /* 0x000fe40008201000 */
[----:B------:R-:W-:-:S06]  /*0db0*/  RPCMOV.32 Rpc.LO, R2 ;  /* 0x0000000200007352 */ /* 0x000fcc0000000000 */
[----:B------:R-:W-:-:S05]  /*0dc0*/  CS2R.32 R2, SR_CgaSize ;  /* 0x0000000000027805 */ /* 0x000fca0000008a00 */
[----:B------:R-:W-:-:S05]  /*0dd0*/  IMAD R2, R2, -0xa0, RZ ;  /* 0xffffff6002027824 */ /* 0x000fca00078e02ff */
[----:B-1----:R-:W-:Y:S02]  /*0de0*/  R2UR UR4, R2 ;  /* 0x00000000020472ca */ /* 0x002fe400000e0000 */
[----:B------:R-:W-:-:S12]  /*0df0*/  RPCMOV.32 R2, Rpc.LO ;  /* 0x0000000000027353 */ /* 0x000fd80000000000 */
[----:B------:R-:W1:Y:S01]  /*0e00*/  LDCU UR4, c[0x0][UR4+0x2b4] ;  /* 0x00005680040477ac */ /* 0x000e620008000800 */
[----:B------:R-:W1:Y:S01]  /*0e10*/  S2UR UR36, SR_CTAID.Z ;  /* 0x00000000002479c3 */ /* 0x000e620000002700 */
[----:B------:R-:W4:Y:S01]  /*0e20*/  LDCU UR19, c[0x0][0xb24] ;  /* 0x00016480ff1377ac */ /* 0x000f220008000800 */
[----:B------:R-:W-:-:S06]  /*0e30*/  RPCMOV.32 Rpc.LO, R2 ;  /* 0x0000000200007352 */ /* 0x000fcc0000000000 */
[----:B------:R-:W-:-:S05]  /*0e40*/  CS2R.32 R2, SR_CgaSize ;  /* 0x0000000000027805 */ /* 0x000fca0000008a00 */
[----:B------:R-:W-:-:S05]  /*0e50*/  IMAD R2, R2, -0xa0, RZ ;  /* 0xffffff6002027824 */ /* 0x000fca00078e02ff */
[----:B------:R-:W-:Y:S02]  /*0e60*/  R2UR UR61, R2 ;  /* 0x00000000023d72ca */ /* 0x000fe400000e0000 */
[----:B------:R-:W-:-:S12]  /*0e70*/  RPCMOV.32 R2, Rpc.LO ;  /* 0x0000000000027353 */ /* 0x000fd80000000000 */
[----:B------:R-:W2:Y:S01]  /*0e80*/  LDCU UR61, c[0x0][UR61+0x2a0] ;  /* 0x000054003d3d77ac */ /* 0x000ea20008000800 */
[----:B------:R-:W-:-:S06]  /*0e90*/  RPCMOV.32 Rpc.LO, R2 ;  /* 0x0000000200007352 */ /* 0x000fcc0000000000 */
[----:B------:R-:W-:-:S05]  /*0ea0*/  CS2R.32 R2, SR_CgaSize ;  /* 0x0000000000027805 */ /* 0x000fca0000008a00 */
[----:B------:R-:W-:-:S05]  /*0eb0*/  IMAD R2, R2, -0xa0, RZ ;  /* 0xffffff6002027824 */ /* 0x000fca00078e02ff */
[----:B------:R-:W-:Y:S02]  /*0ec0*/  R2UR UR60, R2 ;  /* 0x00000000023c72ca */ /* 0x000fe400000e0000 */
[----:B------:R-:W-:-:S12]  /*0ed0*/  RPCMOV.32 R2, Rpc.LO ;  /* 0x0000000000027353 */ /* 0x000fd80000000000 */
[----:B------:R-:W2:Y:S01]  /*0ee0*/  LDCU UR60, c[0x0][UR60+0x2a4] ;  /* 0x000054803c3c77ac */ /* 0x000ea20008000800 */
[----:B---3--:R-:W-:Y:S01]  /*0ef0*/  FMUL R3, R3, UR5 ;  /* 0x0000000503037c20 */ /* 0x008fe20008400000 */
[----:B-1----:R-:W-:-:S05]  /*0f00*/  FMUL R0, R0, UR4 ;  /* 0x0000000400007c20 */ /* 0x002fca0008400000 */
[----:B------:R-:W1:Y:S01]  /*0f10*/  F2I.U32.TRUNC.NTZ R3, R3 ;  /* 0x0000000300037305 */ /* 0x000e62000020f000 */
[----:B----4-:R-:W-:-:S07]  /*0f20*/  UISETP.GE.AND UP0, UPT, UR19, 0x1, UPT ;  /* 0x000000011300788c */ /* 0x010fce000bf06270 */
[----:B------:R-:W3:Y:S01]  /*0f30*/  F2I.U32.TRUNC.NTZ R0, R0 ;  /* 0x0000000000007305 */ /* 0x000ee2000020f000 */
[----:B-1----:R-:W-:Y:S02]  /*0f40*/  R2UR UR4, R3 ;  /* 0x00000000030472ca */ /* 0x002fe400000e0000 */
[----:B---3--:R-:W-:-:S11]  /*0f50*/  R2UR UR6, R0 ;  /* 0x00000000000672ca */ /* 0x008fd600000e0000 */
[----:B------:R-:W-:-:S04]  /*0f60*/  UIADD3 UR5, UPT, UPT, -UR4, URZ, URZ ;  /* 0x000000ff04057290 */ /* 0x000fc8000fffe1ff */
[----:B--2---:R-:W-:Y:S02]  /*0f70*/  UIMAD UR61, UR61, UR5, UR46 ;  /* 0x000000053d3d72a4 */ /* 0x004fe4000f8e022e */
[----:B------:R-:W-:-:S04]  /*0f80*/  UIADD3 UR4, UPT, UPT, -UR6, URZ, URZ ;  /* 0x000000ff06047290 */ /* 0x000fc8000fffe1ff */
[----:B------:R-:W-:Y:S01]  /*0f90*/  UIMAD UR60, UR60, UR4, UR47 ;  /* 0x000000043c3c72a4 */ /* 0x000fe2000f8e022f */
[----:B------:R-:W-:Y:S06]  /*0fa0*/  BAR.SYNC.DEFER_BLOCKING 0x0 ;  /* 0x0000000000007b1d */ /* 0x000fec0000010000 */
[----:B------:R-:W-:Y:S05]  /*0fb0*/  BRA.U !UP0, `(.L_x_15) ;  /* 0x0000000108d47547 */ /* 0x000fea000b800000 */
[----:B------:R-:W1:Y:S01]  /*0fc0*/  LDCU.128 UR20, c[0x0][0xb10] ;  /* 0x00016200ff1477ac */ /* 0x000e620008000c00 */
[----:B------:R-:W2:Y:S01]  /*0fd0*/  LDCU UR6, c[0x0][0x370] ;  /* 0x00006e00ff0677ac */ /* 0x000ea20008000800 */
[----:B------:R-:W3:Y:S01]  /*0fe0*/  LDCU UR4, c[0x0][0x374] ;  /* 0x00006e80ff0477ac */ /* 0x000ee20008000800 */
[----:B------:R-:W4:Y:S01]  /*0ff0*/  LDCU UR24, c[0x0][0xb0c] ;  /* 0x00016180ff1877ac */ /* 0x000f220008000800 */
[----:B------:R-:W4:Y:S01]  /*1000*/  LDCU UR5, c[0x0][0xb20] ;  /* 0x00016400ff0577ac */ /* 0x000f220008000800 */
[----:B------:R-:W4:Y:S01]  /*1010*/  LDCU.64 UR16, c[0x0][0xb28] ;  /* 0x00016500ff1077ac */ /* 0x000f220008000a00 */
[----:B-1----:R-:W-:Y:S02]  /*1020*/  UISETP.NE.AND UP0, UPT, UR22, 0x1, UPT ;  /* 0x000000011600788c */ /* 0x002fe4000bf05270 */
[----:B---3--:R-:W-:Y:S02]  /*1030*/  UIMAD.WIDE.U32 UR8, UR4, UR23, URZ ;  /* 0x00000017040872a5 */ /* 0x008fe4000f8e00ff */
[----:B--2---:R-:W-:-:S02]  /*1040*/  UIMAD.WIDE.U32 UR10, UR6, UR20, URZ ;  /* 0x00000014060a72a5 */ /* 0x004fc4000f8e00ff */
[----:B----4-:R-:W-:Y:S02]  /*1050*/  UISETP.NE.AND UP1, UPT, UR24, 0x1, UPT ;  /* 0x000000011800788c */ /* 0x010fe4000bf25270 */
[----:B------:R-:W-:Y:S01]  /*1060*/  UISETP.NE.AND UP4, UPT, UR19, 0x1, UPT ;  /* 0x000000011300788c */ /* 0x000fe2000bf85270 */
[----:B------:R-:W-:Y:S02]  /*1070*/  UMOV UR8, UR9 ;  /* 0x0000000900087c82 */ /* 0x000fe40008000000 */
[----:B------:R-:W-:Y:S01]  /*1080*/  UMOV UR10, UR11 ;  /* 0x0000000b000a7c82 */ /* 0x000fe20008000000 */
[----:B------:R-:W-:Y:S02]  /*1090*/  @UP0 USHF.R.U32.HI UR4, URZ, UR5, UR8 ;  /* 0x00000005ff040299 */ /* 0x000fe40008011608 */
[----:B------:R-:W-:Y:S02]  /*10a0*/  UIMAD.WIDE.U32 UR12, UR47, UR23, URZ ;  /* 0x000000172f0c72a5 */ /* 0x000fe4000f8e00ff */
[----:B------:R-:W-:-:S02]  /*10b0*/  UIMAD.WIDE.U32 UR8, UR4, UR16, URZ ;  /* 0x00000010040872a5 */ /* 0x000fc4000f8e00ff */
[----:B------:R-:W-:Y:S02]  /*10c0*/  @UP1 USHF.R.U32.HI UR6, URZ, UR21, UR10 ;  /* 0x00000015ff061299 */ /* 0x000fe4000801160a */
[----:B------:R-:W-:Y:S02]  /*10d0*/  UIMAD.WIDE.U32 UR14, UR46, UR20, URZ ;  /* 0x000000142e0e72a5 */ /* 0x000fe4000f8e00ff */
[----:B------:R-:W-:Y:S01]  /*10e0*/  UIMAD.WIDE.U32 UR10, UR6, UR16, URZ ;  /* 0x00000010060a72a5 */ /* 0x000fe2000f8e00ff */
[----:B------:R-:W-:Y:S01]  /*10f0*/  UMOV UR12, UR13 ;  /* 0x0000000d000c7c82 */ /* 0x000fe20008000000 */
[----:B------:R-:W-:Y:S01]  /*1100*/  UMOV UR8, UR9 ;  /* 0x0000000900087c82 */ /* 0x000fe20008000000 */
[----:B------:R-:W-:Y:S02]  /*1110*/  USHF.R.U32.HI UR12, URZ, UR5, UR12 ;  /* 0x00000005ff0c7299 */ /* 0x000fe4000801160c */
[----:B------:R-:W-:Y:S01]  /*1120*/  @UP4 USHF.R.U32.HI UR4, URZ, UR17, UR8 ;  /* 0x00000011ff044299 */ /* 0x000fe20008011608 */
[----:B------:R-:W-:Y:S01]  /*1130*/  UMOV UR14, UR15 ;  /* 0x0000000f000e7c82 */ /* 0x000fe20008000000 */
[----:B------:R-:W-:Y:S01]  /*1140*/  UMOV UR10, UR11 ;  /* 0x0000000b000a7c82 */ /* 0x000fe20008000000 */
[----:B------:R-:W-:-:S02]  /*1150*/  USHF.R.U32.HI UR14, URZ, UR21, UR14 ;  /* 0x00000015ff0e7299 */ /* 0x000fc4000801160e */
[----:B------:R-:W-:Y:S02]  /*1160*/  USEL UR5, UR47, UR12, !UP0 ;  /* 0x0000000c2f057287 */ /* 0x000fe4000c000000 */
[----:B------:R-:W-:Y:S02]  /*1170*/  @UP4 USHF.R.U32.HI UR6, URZ, UR17, UR10 ;  /* 0x00000011ff064299 */ /* 0x000fe4000801160a */
[----:B------:R-:W-:Y:S02]  /*1180*/  UIMAD UR7, UR4, UR19, URZ ;  /* 0x00000013040772a4 */ /* 0x000fe4000f8e02ff */
[----:B------:R-:W-:Y:S02]  /*1190*/  USEL UR4, UR46, UR14, !UP1 ;  /* 0x0000000e2e047287 */ /* 0x000fe4000c800000 */
[----:B------:R-:W-:Y:S02]  /*11a0*/  UIMAD UR10, UR6, UR19, URZ ;  /* 0x00000013060a72a4 */ /* 0x000fe4000f8e02ff */
[----:B------:R-:W-:-:S02]  /*11b0*/  UISETP.GE.AND UP0, UPT, UR5, UR7, UPT ;  /* 0x000000070500728c */ /* 0x000fc4000bf06270 */
[----:B------:R-:W-:Y:S02]  /*11c0*/  UIMAD.WIDE.U32 UR8, UR5, UR16, URZ ;  /* 0x00000010050872a5 */ /* 0x000fe4000f8e00ff */
[----:B------:R-:W-:Y:S02]  /*11d0*/  UISETP.GE.OR UP0, UPT, UR4, UR10, UP0 ;  /* 0x0000000a0400728c */ /* 0x000fe40008706670 */
[----:B------:R-:W-:Y:S02]  /*11e0*/  UIMAD.WIDE.U32 UR10, UR4, UR16, URZ ;  /* 0x00000010040a72a5 */ /* 0x000fe4000f8e00ff */
[----:B------:R-:W-:Y:S01]  /*11f0*/  UIADD3 UR10, UPT, UPT, -UR4, URZ, URZ ;  /* 0x000000ff040a7290 */ /* 0x000fe2000fffe1ff */
[----:B------:R-:W-:Y:S01]  /*1200*/  UMOV UR7, UR9 ;  /* 0x0000000900077c82 */ /* 0x000fe20008000000 */
[----:B------:R-:W-:Y:S02]  /*1210*/  UIADD3 UR9, UPT, UPT, -UR5, URZ, URZ ;  /* 0x000000ff05097290 */ /* 0x000fe4000fffe1ff */
[----:B------:R-:W-:-:S03]  /*1220*/  USHF.R.U32.HI UR7, URZ, UR17, UR7 ;  /* 0x00000011ff077299 */ /* 0x000fc60008011607 */
[----:B------:R-:W-:Y:S01]  /*1230*/  @!UP0 UMOV UR8, UR11 ;  /* 0x0000000b00088c82 */ /* 0x000fe20008000000 */
[----:B------:R-:W-:Y:S02]  /*1240*/  UIMAD UR47, UR22, UR9, UR47 ;  /* 0x00000009162f72a4 */ /* 0x000fe4000f8e022f */
[----:B------:R-:W-:Y:S02]  /*1250*/  USEL UR7, UR5, UR7, !UP4 ;  /* 0x0000000705077287 */ /* 0x000fe4000e000000 */
[----:B------:R-:W-:Y:S02]  /*1260*/  @!UP0 USHF.R.U32.HI UR8, URZ, UR17, UR8 ;  /* 0x00000011ff088299 */ /* 0x000fe40008011608 */
[----:B------:R-:W-:Y:S02]  /*1270*/  UIADD3 UR9, UPT, UPT, -UR7, URZ, URZ ;  /* 0x000000ff07097290 */ /* 0x000fe4000fffe1ff */
[----:B------:R-:W-:Y:S02]  /*1280*/  @!UP0 USEL UR8, UR4, UR8, !UP4 ;  /* 0x0000000804088287 */ /* 0x000fe4000e000000 */
[----:B------:R-:W-:-:S02]  /*1290*/  UIMAD UR9, UR19, UR9, UR5 ;  /* 0x00000009130972a4 */ /* 0x000fc4000f8e0205 */
[----:B------:R-:W-:Y:S02]  /*12a0*/  @!UP0 UIADD3 UR7, UPT, UPT, UR7, -UR8, URZ ;  /* 0x8000000807078290 */ /* 0x000fe4000fffe0ff */
[----:B------:R-:W-:Y:S02]  /*12b0*/  @!UP0 UIMAD UR8, UR9, UR6, UR8 ;  /* 0x00000006090882a4 */ /* 0x000fe4000f8e0208 */
[----:B------:R-:W-:Y:S02]  /*12c0*/  @!UP0 UIMAD UR5, UR7, UR19, UR4 ;  /* 0x00000013070582a4 */ /* 0x000fe4000f8e0204 */
[----:B------:R-:W-:Y:S02]  /*12d0*/  UIMAD UR6, UR24, UR10, UR46 ;  /* 0x0000000a180672a4 */ /* 0x000fe4000f8e022e */
[----:B------:R-:W-:Y:S01]  /*12e0*/  UIMAD UR47, UR5, UR22, UR47 ;  /* 0x00000016052f72a4 */ /* 0x000fe2000f8e022f */
[----:B------:R-:W-:Y:S02]  /*12f0*/  @!UP0 UMOV UR4, UR8 ;  /* 0x0000000800048c82 */ /* 0x000fe40008000000 */
[----:B------:R-:W-:-:S12]  /*1300*/  UIMAD UR46, UR4, UR24, UR6 ;  /* 0x00000018042e72a4 */ /* 0x000fd8000f8e0206 */
.L_x_15:
[----:B------:R-:W1:Y:S01]  /*1310*/  LDCU UR4, c[0x0][0xb30] ;  /* 0x00016600ff0477ac */ /* 0x000e620008000800 */
[----:B------:R-:W2:Y:S01]  /*1320*/  S2UR UR15, SR_CgaCtaId ;  /* 0x00000000000f79c3 */ /* 0x000ea20000008800 */
[----:B-1----:R-:W-:-:S09]  /*1330*/  UISETP.NE.AND UP0, UPT, UR4, 0x1, UPT ;  /* 0x000000010400788c */ /* 0x002fd2000bf05270 */
[----:B--2---:R-:W-:Y:S05]  /*1340*/  BRA.U UP0, `(.L_x_16) ;  /* 0x0000000100447547 */ /* 0x004fea000b800000 */
[----:B------:R-:W1:Y:S01]  /*1350*/  LDCU.128 UR8, c[0x0][0xb10] ;  /* 0x00016200ff0877ac */ /* 0x000e620008000c00 */
[----:B------:R-:W2:Y:S01]  /*1360*/  LDCU UR12, c[0x0][0xb0c] ;  /* 0x00016180ff0c77ac */ /* 0x000ea20008000800 */
[----:B------:R-:W3:Y:S01]  /*1370*/  LDCU UR13, c[0x0][0xb20] ;  /* 0x00016400ff0d77ac */ /* 0x000ee20008000800 */
[----:B-1----:R-:W-:Y:S02]  /*1380*/  UIMAD.WIDE.U32 UR6, UR46, UR8, URZ ;  /* 0x000000082e0672a5 */ /* 0x002fe4000f8e00ff */
[----:B------:R-:W-:Y:S02]  /*1390*/  UIMAD.WIDE.U32 UR4, UR47, UR11, URZ ;  /* 0x0000000b2f0472a5 */ /* 0x000fe4000f8e00ff */
[----:B--2---:R-:W-:Y:S02]  /*13a0*/  UISETP.NE.AND UP1, UPT, UR12, 0x1, UPT ;  /* 0x000000010c00788c */ /* 0x004fe4000bf25270 */
[----:B------:R-:W-:Y:S01]  /*13b0*/  UISETP.NE.AND UP0, UPT, UR10, 0x1, UPT ;  /* 0x000000010a00788c */ /* 0x000fe2000bf05270 */
[----:B------:R-:W-:-:S02]  /*13c0*/  UMOV UR6, UR7 ;  /* 0x0000000700067c82 */ /* 0x000fc40008000000 */
[----:B------:R-:W-:Y:S01]  /*13d0*/  UMOV UR4, UR5 ;  /* 0x0000000500047c82 */ /* 0x000fe20008000000 */
[----:B------:R-:W-:Y:S02]  /*13e0*/  USHF.R.U32.HI UR6, URZ, UR9, UR6 ;  /* 0x00000009ff067299 */ /* 0x000fe40008011606 */
[----:B---3--:R-:W-:Y:S02]  /*13f0*/  USHF.R.U32.HI UR4, URZ, UR13, UR4 ;  /* 0x0000000dff047299 */ /* 0x008fe40008011604 */
[----:B------:R-:W-:Y:S02]  /*1400*/  USEL UR5, UR46, UR6, !UP1 ;  /* 0x000000062e057287 */ /* 0x000fe4000c800000 */
[----:B------:R-:W-:-:S04]  /*1410*/  USEL UR4, UR47, UR4, !UP0 ;  /* 0x000000042f047287 */ /* 0x000fc8000c000000 */
[----:B------:R-:W-:Y:S02]  /*1420*/  UIADD3 UR6, UPT, UPT, UR5, -UR4, URZ ;  /* 0x8000000405067290 */ /* 0x000fe4000fffe0ff */
[----:B------:R-:W-:Y:S02]  /*1430*/  UIADD3 UR4, UPT, UPT, -UR5, UR4, URZ ;  /* 0x0000000405047290 */ /* 0x000fe4000fffe1ff */
[----:B------:R-:W-:Y:S02]  /*1440*/  UIMAD UR47, UR6, UR10, UR47 ;  /* 0x0000000a062f72a4 */ /* 0x000fe4000f8e022f */
[----:B------:R-:W-:-:S12]  /*1450*/  UIMAD UR46, UR4, UR12, UR46 ;  /* 0x0000000c042e72a4 */ /* 0x000fd8000f8e022e */
.L_x_16:
[----:B------:R-:W-:Y:S01]  /*1460*/  BAR.SYNC.DEFER_BLOCKING 0x0 ;  /* 0x0000000000007b1d */ /* 0x000fe20000010000 */
[----:B------:R-:W-:Y:S01]  /*1470*/  UISETP.NE.AND UP0, UPT, UR18, 0x2, UPT ;  /* 0x000000021200788c */ /* 0x000fe2000bf05270 */
[----:B------:R-:W-:Y:S02]  /*1480*/  ISETP.NE.OR P3, PT, R4, 0x2, !P3 ;  /* 0x000000020400780c */ /* 0x000fe40005f65670 */
[----:B------:R-:W-:Y:S02]  /*1490*/  LOP3.LUT R0, R2, 0x1f, RZ, 0xc0, !PT ;  /* 0x0000001f02007812 */ /* 0x000fe400078ec0ff */
[----:B------:R-:W1:Y:S04]  /*14a0*/  LDCU UR21, c[0x0][0xb24] ;  /* 0x00016480ff1577ac */ /* 0x000e680008000800 */
[----:B------:R-:W-:Y:S05]  /*14b0*/  BRA.U UP0, `(.L_x_17) ;  /* 0x0000001100ac7547 */ /* 0x000fea000b800000 */
[----:B------:R-:W2:Y:S01]  /*14c0*/  LDCU UR6, c[0x0][0x38c] ;  /* 0x00007180ff0677ac */ /* 0x000ea20008000800 */
[----:B------:R-:W-:Y:S01]  /*14d0*/  PLOP3.LUT P1, PT, PT, PT, UP3, 0x80, 0x8 ;  /* 0x000000000008781c */ /* 0x000fe20003f2f038 */
[----:B------:R-:W-:Y:S01]  /*14e0*/  IMAD.MOV.U32 R12, RZ, RZ, 0x1 ;  /* 0x00000001ff0c7424 */ /* 0x000fe200078e00ff */
[----:B------:R-:W-:Y:S02]  /*14f0*/  ISETP.EQ.OR P2, PT, R0, RZ, P3 ;  /* 0x000000ff0000720c */ /* 0x000fe40001f42670 */
[----:B------:R-:W-:Y:S02]  /*1500*/  CS2R R10, SRZ ;  /* 0x00000000000a7805 */ /* 0x000fe4000001ff00 */
[----:B------:R-:W-:Y:S01]  /*1510*/  PLOP3.LUT P1, PT, P1, PT, PT, 0x8, 0x80 ;  /* 0x000000000080781c */ /* 0x000fe20000f2e170 */
[----:B------:R-:W-:Y:S01]  /*1520*/  IMAD.MOV.U32 R9, RZ, RZ, RZ ;  /* 0x000000ffff097224 */ /* 0x000fe200078e00ff */
[----:B------:R-:W3:Y:S01]  /*1530*/  LDCU UR40, c[0x0][0x370] ;  /* 0x00006e00ff2877ac */ /* 0x000ee20008000800 */
[----:B------:R-:W-:Y:S01]  /*1540*/  IMAD.MOV.U32 R8, RZ, RZ, 0x1 ;  /* 0x00000001ff087424 */ /* 0x000fe200078e00ff */
[----:B------:R-:W4:Y:S01]  /*1550*/  LDCU.64 UR28, c[0x0][0x348] ;  /* 0x00006900ff1c77ac */ /* 0x000f220008000a00 */
[----:B------:R-:W1:Y:S01]  /*1560*/  LDCU UR39, c[0x0][0x374] ;  /* 0x00006e80ff2777ac */ /* 0x000e620008000800 */
[----:B--2---:R-:W-:-:S02]  /*1570*/  UIADD3 UR5, UPT, UPT, UR6, 0x1f, URZ ;  /* 0x0000001f06057890 */ /* 0x004fc4000fffe0ff */
[----:B------:R-:W-:Y:S02]  /*1580*/  UIADD3 UR44, UPT, UPT, UR6, 0x3e, URZ ;  /* 0x0000003e062c7890 */ /* 0x000fe4000fffe0ff */
[----:B------:R-:W-:-:S04]  /*1590*/  USHF.R.S32.HI UR4, URZ, 0x1f, UR5 ;  /* 0x0000001fff047899 */ /* 0x000fc80008011405 */
[----:B------:R-:W-:Y:S02]  /*15a0*/  ULEA.HI UR4, UR4, UR5, URZ, 0x5 ;  /* 0x0000000504047291 */ /* 0x000fe4000f8f28ff */
[----:B------:R-:W-:Y:S02]  /*15b0*/  UIADD3 UR5, UPT, UPT, UR6, -0x1, URZ ;  /* 0xffffffff06057890 */ /* 0x000fe4000fffe0ff */
[----:B------:R-:W-:Y:S02]  /*15c0*/  USHF.R.S32.HI UR42, URZ, 0x5, UR4 ;  /* 0x00000005ff2a7899 */ /* 0x000fe40008011404 */
[----:B------:R-:W-:Y:S02]  /*15d0*/  UISETP.GE.U32.AND UP1, UPT, UR5, -0x3f, UPT ;  /* 0xffffffc10500788c */ /* 0x000fe4000bf26070 */
[----:B------:R-:W-:Y:S01]  /*15e0*/  UISETP.LT.U32.AND UP0, UPT, UR42, 0x5, UPT ;  /* 0x000000052a00788c */ /* 0x000fe2000bf01070 */
[----:B------:R-:W-:-:S03]  /*15f0*/  UMOV UR6, URZ ;  /* 0x000000ff00067c82 */ /* 0x000fc60008000000 */
[----:B------:R-:W-:-:S04]  /*1600*/  USEL UR41, UR42, 0x5, UP0 ;  /* 0x000000052a297887 */ /* 0x000fc80008000000 */
[----:B------:R-:W-:Y:S02]  /*1610*/  UIADD3 UR14, UPT, UPT, UR41, -0x1, URZ ;  /* 0xffffffff290e7890 */ /* 0x000fe4000fffe0ff */
[----:B------:R-:W-:Y:S02]  /*1620*/  @UP1 UIADD3 UR14, UPT, UPT, UR41, URZ, URZ ;  /* 0x000000ff290e1290 */ /* 0x000fe4000fffe0ff */
[----:B------:R-:W-:Y:S02]  /*1630*/  UIADD3 UR43, UPT, UPT, UR42, -UR41, URZ ;  /* 0x800000292a2b7290 */ /* 0x000fe4000fffe0ff */
[----:B-1-34-:R-:W-:-:S12]  /*1640*/  UIADD3 UR14, UPT, UPT, UR14, 0x1, URZ ;  /* 0x000000010e0e7890 */ /* 0x01afd8000fffe0ff */
.L_x_35:
[----:B------:R-:W-:Y:S01]  /*1650*/  UISETP.NE.AND UP0, UPT, UR15, URZ, UPT ;  /* 0x000000ff0f00728c */ /* 0x000fe2000bf05270 */
[----:B------:R-:W1:Y:S08]  /*1660*/  S2UR UR15, SR_CgaCtaId ;  /* 0x00000000000f79c3 */ /* 0x000e700000008800 */
[----:B------:R-:W-:Y:S05]  /*1670*/  BRA.U UP0, `(.L_x_18) ;  /* 0x0000000100347547 */ /* 0x000fea000b800000 */
[----:B------:R-:W2:Y:S01]  /*1680*/  S2R R0, SR_CgaCtaId ;  /* 0x0000000000007919 */ /* 0x000ea20000008800 */
[----:B------:R-:W-:-:S04]  /*1690*/  MOV R2, 0x400 ;  /* 0x0000040000027802 */ /* 0x000fc80000000f00 */
[----:B--2---:R-:W-:Y:S02]  /*16a0*/  LEA R0, R0, R2, 0x18 ;  /* 0x0000000200007211 */ /* 0x004fe400078ec0ff */
[----:B------:R-:W-:-:S03]  /*16b0*/  SHF.L.U32 R2, R8, 0x1f, RZ ;  /* 0x0000001f08027819 */ /* 0x000fc600000006ff */
[----:B------:R-:W-:-:S04]  /*16c0*/  IMAD R0, R9, 0x8, R0 ;  /* 0x0000000809007824 */ /* 0x000fc800078e0200 */
[----:B------:R-:W2:Y:S02]  /*16d0*/  SYNCS.PHASECHK.TRANS64.TRYWAIT P0, [R0+URZ+0xd0], R2 ;  /* 0x0000d002000075a7 */ /* 0x000ea400080011ff */
[----:B--2---:R-:W-:Y:S05]  /*16e0*/  @!P0 BRA `(.L_x_19) ;  /* 0x000000a8008c8947 */ /* 0x004fea0003800000 */
.L_x_107:
[----:B------:R-:W-:Y:S01]  /*16f0*/  VIADD R9, R9, 0x1 ;  /* 0x0000000109097836 */ /* 0x000fe20000000000 */
[----:B------:R2:W-:Y:S04]  /*1700*/  SYNCS.ARRIVE.TRANS64.A1T0 RZ, [R0+URZ+0xc0], RZ ;  /* 0x0000c0ff00ff79a7 */ /* 0x0005e800081000ff */
[----:B------:R-:W-:-:S04]  /*1710*/  ISETP.NE.AND P0, PT, R9, 0x2, PT ;  /* 0x000000020900780c */ /* 0x000fc80003f05270 */
[----:B------:R-:W-:Y:S02]  /*1720*/  SEL R9, R9, RZ, P0 ;  /* 0x000000ff09097207 */ /* 0x000fe40000000000 */
[----:B--2---:R-:W-:-:S04]  /*1730*/  SEL R0, RZ, 0x1, P0 ;  /* 0x00000001ff007807 */ /* 0x004fc80000000000 */
[----:B------:R-:W-:-:S07]  /*1740*/  LOP3.LUT R8, R8, R0, RZ, 0x3c, !PT ;  /* 0x0000000008087212 */ /* 0x000fce00078e3cff */
.L_x_18:
[----:B------:R-:W-:Y:S01]  /*1750*/  UMOV UR4, 0x400 ;  /* 0x0000040000047882 */ /* 0x000fe20000000000 */
[----:B------:R-:W-:Y:S01]  /*1760*/  SHF.L.U32 R0, R12, 0x1f, RZ ;  /* 0x0000001f0c007819 */ /* 0x000fe200000006ff */
[----:B-1----:R-:W-:Y:S02]  /*1770*/  ULEA UR4, UR15, UR4, 0x18 ;  /* 0x000000040f047291 */ /* 0x002fe4000f8ec0ff */
[----:B------:R-:W-:Y:S02]  /*1780*/  UISETP.GE.U32.AND UP0, UPT, UR44, 0x3f, UPT ;  /* 0x0000003f2c00788c */ /* 0x000fe4000bf06070 */
[----:B------:R-:W-:Y:S02]  /*1790*/  ULEA UR5, UR6, UR4, 0x3 ;  /* 0x0000000406057291 */ /* 0x000fe4000f8e18ff */
[----:B------:R-:W-:Y:S02]  /*17a0*/  USHF.L.U32 UR35, UR46, 0x7, URZ ;  /* 0x000000072e237899 */ /* 0x000fe400080006ff */
[----:B------:R-:W-:Y:S01]  /*17b0*/  UIMAD UR11, UR47, 0xe0, URZ ;  /* 0x000000e02f0b78a4 */ /* 0x000fe2000f8e02ff */
[----:B------:R-:W-:-:S04]  /*17c0*/  UMOV UR13, URZ ;  /* 0x000000ff000d7c82 */ /* 0x000fc80008000000 */
[----:B------:R1:W2:Y:S01]  /*17d0*/  SYNCS.PHASECHK.TRANS64.TRYWAIT P0, [UR5+0x28], R0 ;  /* 0x00002800ff0075a7 */ /* 0x0002a20008001105 */
[----:B------:R-:W-:Y:S06]  /*17e0*/  BRA.U !UP0, `(.L_x_20) ;  /* 0x0000000108a87547 */ /* 0x000fec000b800000 */
[----:B------:R-:W-:Y:S01]  /*17f0*/  UMOV UR7, URZ ;  /* 0x000000ff00077c82 */ /* 0x000fe20008000000 */
[----:B------:R-:W-:-:S05]  /*1800*/  UMOV UR5, UR6 ;  /* 0x0000000600057c82 */ /* 0x000fca0008000000 */
.L_x_25:
[----:B--2---:R-:W-:Y:S01]  /*1810*/  @!P3 MOV R2, 0x5800 ;  /* 0x000058000002b802 */ /* 0x004fe20000000f00 */
[----:B---3--:R-:W-:Y:S01]  /*1820*/  ULEA UR33, UR5, UR4, 0x3 ;  /* 0x0000000405217291 */ /* 0x008fe2000f8e18ff */
[----:B--2-4-:R-:W-:Y:S11]  /*1830*/  @P0 BRA `(.L_x_21) ;  /* 0x00000000000c0947 */ /* 0x014ff60003800000 */
[----:B------:R-:W-:Y:S04]  /*1840*/  SHF.L.U32 R3, R12, 0x1f, RZ ;  /* 0x0000001f0c037819 */ /* 0x000fe800000006ff */
[----:B------:R-:W2:Y:S02]  /*1850*/  SYNCS.PHASECHK.TRANS64.TRYWAIT P0, [UR33+0x28], R3 ;  /* 0x00002803ff0075a7 */ /* 0x000ea40008001121 */
[----:B--2---:R-:W-:Y:S05]  /*1860*/  @!P0 BRA `(.L_x_22) ;  /* 0x000000a800408947 */ /* 0x004fea0003800000 */
.L_x_21:
[----:B------:R2:W-:Y:S01]  /*1870*/  @!P3 SYNCS.ARRIVE.TRANS64 RZ, [UR33], R2 ;  /* 0x00000002ffffb9a7 */ /* 0x0005e20008000021 */
[----:B------:R-:W-:Y:S04]  /*1880*/  BSSY.RECONVERGENT B0, `(.L_x_23) ;  /* 0x0000003000007945 */ /* 0x000fe80003800200 */
[----:B------:R-:W-:Y:S05]  /*1890*/  @P2 BRA `(.L_x_24) ;  /* 0x0000000000042947 */ /* 0x000fea0003800000 */
[----:B------:R-:W-:Y:S05]  /*18a0*/  BPT.TRAP 0x1 ;  /* 0x000000040000795c */ /* 0x000fea0000300000 */
.L_x_24:
[----:B------:R-:W-:Y:S05]  /*18b0*/  BSYNC.RECONVERGENT B0 ;  /* 0x0000000000007941 */ /* 0x000fea0003800200 */
.L_x_23:
[----:B------:R-:W-:Y:S02]  /*18c0*/  UIADD3 UR6, UPT, UPT, UR5, 0x1, URZ ;  /* 0x0000000105067890 */ /* 0x000fe4000fffe0ff */
[----:B------:R-:W-:Y:S02]  /*18d0*/  UIADD3 UR18, UP1, UPT, UR28, 0x80, URZ ;  /* 0x000000801c127890 */ /* 0x000fe4000ff3e0ff */
[----:B------:R-:W-:Y:S02]  /*18e0*/  UISETP.NE.AND UP0, UPT, UR6, 0x5, UPT ;  /* 0x000000050600788c */ /* 0x000fe4000bf05270 */
[----:B------:R-:W-:Y:S02]  /*18f0*/  ULEA UR32, UR5, UR4, 0xd ;  /* 0x0000000405207291 */ /* 0x000fe4000f8e68ff */
[----:B------:R-:W-:Y:S02]  /*1900*/  USEL UR9, URZ, 0x1, UP0 ;  /* 0x00000001ff097887 */ /* 0x000fe40008000000 */
[----:B------:R-:W-:Y:S02]  /*1910*/  USEL UR6, UR6, URZ, UP0 ;  /* 0x000000ff06067287 */ /* 0x000fe40008000000 */
[----:B------:R-:W-:Y:S02]  /*1920*/  USHF.L.U32 UR34, UR7, 0x5, URZ ;  /* 0x0000000507227899 */ /* 0x000fe400080006ff */
[----:B------:R-:W-:Y:S01]  /*1930*/  ULEA UR8, UR6, UR4, 0x3 ;  /* 0x0000000406087291 */ /* 0x000fe2000f8e18ff */
[----:B------:R-:W-:Y:S01]  /*1940*/  LOP3.LUT R12, R12, UR9, RZ, 0x3c, !PT ;  /* 0x000000090c0c7c12 */ /* 0x000fe2000f8e3cff */
[----:B------:R-:W-:Y:S02]  /*1950*/  UIADD3.X UR19, UPT, UPT, URZ, UR29, URZ, UP1, !UPT ;  /* 0x0000001dff137290 */ /* 0x000fe40008ffe4ff */
[----:B------:R-:W-:Y:S01]  /*1960*/  UIADD3 UR32, UPT, UPT, UR32, 0x1c400, URZ ;  /* 0x0001c40020207890 */ /* 0x000fe2000fffe0ff */
[----:B-1----:R-:W-:Y:S01]  /*1970*/  SHF.L.U32 R0, R12, 0x1f, RZ ;  /* 0x0000001f0c007819 */ /* 0x002fe200000006ff */
[----:B------:R-:W-:Y:S02]  /*1980*/  UIADD3 UR16, UP0, UPT, UR28, 0x180, URZ ;  /* 0x000001801c107890 */ /* 0x000fe4000ff1e0ff */
[----:B------:R-:W-:Y:S01]  /*1990*/  UIADD3 UR7, UPT, UPT, UR7, 0x1, URZ ;  /* 0x0000000107077890 */ /* 0x000fe2000fffe0ff */
[----:B------:R3:W4:Y:S01]  /*19a0*/  SYNCS.PHASECHK.TRANS64.TRYWAIT P0, [UR8+0x28], R0 ;  /* 0x00002800ff0075a7 */ /* 0x0007220008001108 */
[----:B------:R-:W-:Y:S01]  /*19b0*/  UIMAD UR8, UR5, 0x3800, UR4 ;  /* 0x00003800050878a4 */ /* 0x000fe2000f8e0204 */
[----:B------:R-:W-:Y:S01]  /*19c0*/  UMOV UR22, 0x0 ;  /* 0x0000000000167882 */ /* 0x000fe20000000000 */
[----:B------:R-:W-:Y:S02]  /*19d0*/  UMOV UR23, 0x10000000 ;  /* 0x1000000000177882 */ /* 0x000fe40000000000 */
[----:B------:R-:W-:Y:S01]  /*19e0*/  UIADD3 UR8, UPT, UPT, UR8, 0x26400, URZ ;  /* 0x0002640008087890 */ /* 0x000fe2000fffe0ff */
[----:B------:R3:W-:Y:S01]  /*19f0*/  UTMALDG.3D [UR32], [UR18], desc[UR22] ;  /* 0x00001620120075b4 */ /* 0x0007e20008011000 */
[----:B------:R-:W-:Y:S01]  /*1a00*/  UIADD3.X UR17, UPT, UPT, URZ, UR29, URZ, UP0, !UPT ;  /* 0x0000001dff117290 */ /* 0x000fe200087fe4ff */
[----:B------:R-:W-:Y:S01]  /*1a10*/  UMOV UR12, UR36 ;  /* 0x00000024000c7c82 */ /* 0x000fe20008000000 */
[----:B------:R-:W-:Y:S01]  /*1a20*/  UMOV UR9, UR33 ;  /* 0x0000002100097c82 */ /* 0x000fe20008000000 */
[----:B------:R-:W-:Y:S01]  /*1a30*/  UMOV UR10, UR34 ;  /* 0x00000022000a7c82 */ /* 0x000fe20008000000 */
[----:B------:R-:W-:Y:S01]  /*1a40*/  UISETP.NE.AND UP0, UPT, UR7, UR14, UPT ;  /* 0x0000000e0700728c */ /* 0x000fe2000bf05270 */
[----:B------:R-:W-:Y:S01]  /*1a50*/  UMOV UR13, UR14 ;  /* 0x0000000e000d7c82 */ /* 0x000fe20008000000 */
[----:B------:R-:W-:Y:S03]  /*1a60*/  UMOV UR5, UR6 ;  /* 0x0000000600057c82 */ /* 0x000fe60008000000 */
[----:B------:R3:W-:Y:S04]  /*1a70*/  UTMALDG.3D [UR8], [UR16], desc[UR22] ;  /* 0x00001608100075b4 */ /* 0x0007e80008011000 */
[----:B------:R-:W-:Y:S05]  /*1a80*/  BRA.U UP0, `(.L_x_25) ;  /* 0xfffffffd00607547 */ /* 0x000fea000b83ffff */
.L_x_20:
[----:B------:R-:W-:Y:S01]  /*1a90*/  ULEA UR5, UR6, UR4, 0x3 ;  /* 0x0000000406057291 */ /* 0x000fe2000f8e18ff */
[----:B-1-3--:R-:W-:Y:S01]  /*1aa0*/  SHF.L.U32 R0, R12, 0x1f, RZ ;  /* 0x0000001f0c007819 */ /* 0x00afe200000006ff */
[----:B------:R-:W-:Y:S01]  /*1ab0*/  @!P1 SYNCS.ARRIVE.TRANS64.A1T0 RZ, [UR4+0x78], RZ ;  /* 0x000078ffffff99a7 */ /* 0x000fe20008100004 */
[----:B------:R-:W-:-:S06]  /*1ac0*/  UISETP.GT.AND UP0, UPT, UR42, UR41, UPT ;  /* 0x000000292a00728c */ /* 0x000fcc000bf04270 */
[----:B--2-4-:R1:W2:Y:S03]  /*1ad0*/  SYNCS.PHASECHK.TRANS64.TRYWAIT P0, [UR5+0x28], R0 ;  /* 0x00002800ff0075a7 */ /* 0x0142a60008001105 */
[----:B------:R-:W-:Y:S05]  /*1ae0*/  BRA.U !UP0, `(.L_x_26) ;  /* 0x0000000108ac7547 */ /* 0x000fea000b800000 */
[----:B------:R-:W-:Y:S01]  /*1af0*/  UIADD3 UR26, UPT, UPT, UR43, UR13, URZ ;  /* 0x0000000d2b1a7290 */ /* 0x000fe2000fffe0ff */
[----:B------:R-:W-:-:S11]  /*1b00*/  UMOV UR5, UR6 ;  /* 0x0000000600057c82 */ /* 0x000fd60008000000 */
.L_x_31:
[----:B--2---:R-:W-:Y:S01]  /*1b10*/  @!P3 MOV R2, 0x5800 ;  /* 0x000058000002b802 */ /* 0x004fe20000000f00 */
[----:B---3--:R-:W-:Y:S01]  /*1b20*/  ULEA UR17, UR5, UR4, 0x3 ;  /* 0x0000000405117291 */ /* 0x008fe2000f8e18ff */
[----:B--2-4-:R-:W-:Y:S11]  /*1b30*/  @P0 BRA `(.L_x_27) ;  /* 0x00000000000c0947 */ /* 0x014ff60003800000 */
[----:B------:R-:W-:Y:S04]  /*1b40*/  SHF.L.U32 R3, R12, 0x1f, RZ ;  /* 0x0000001f0c037819 */ /* 0x000fe800000006ff */
[----:B------:R-:W2:Y:S02]  /*1b50*/  SYNCS.PHASECHK.TRANS64.TRYWAIT P0, [UR17+0x28], R3 ;  /* 0x00002803ff0075a7 */ /* 0x000ea40008001111 */
[----:B--2---:R-:W-:Y:S05]  /*1b60*/  @!P0 BRA `(.L_x_28) ;  /* 0x000000a400988947 */ /* 0x004fea0003800000 */
.L_x_27:
[----:B------:R2:W-:Y:S01]  /*1b70*/  @!P3 SYNCS.ARRIVE.TRANS64 RZ, [UR17], R2 ;  /* 0x00000002ffffb9a7 */ /* 0x0005e20008000011 */
[----:B------:R-:W-:Y:S04]  /*1b80*/  BSSY.RECONVERGENT B0, `(.L_x_29) ;  /* 0x0000003000007945 */ /* 0x000fe80003800200 */
[----:B------:R-:W-:Y:S05]  /*1b90*/  @P2 BRA `(.L_x_30) ;  /* 0x0000000000042947 */ /* 0x000fea0003800000 */
[----:B------:R-:W-:Y:S05]  /*1ba0*/  BPT.TRAP 0x1 ;  /* 0x000000040000795c */ /* 0x000fea0000300000 */
.L_x_30:
[----:B------:R-:W-:Y:S05]  /*1bb0*/  BSYNC.RECONVERGENT B0 ;  /* 0x0000000000007941 */ /* 0x000fea0003800200 */
.L_x_29:
[----:B------:R-:W-:Y:S02]  /*1bc0*/  UIADD3 UR6, UPT, UPT, UR5, 0x1, URZ ;  /* 0x0000000105067890 */ /* 0x000fe4000fffe0ff */
[----:B------:R-:W-:Y:S02]  /*1bd0*/  ULEA UR16, UR5, UR4, 0xd ;  /* 0x0000000405107291 */ /* 0x000fe4000f8e68ff */
[----:B------:R-:W-:Y:S02]  /*1be0*/  UISETP.NE.AND UP0, UPT, UR6, 0x5, UPT ;  /* 0x000000050600788c */ /* 0x000fe4000bf05270 */
[----:B------:R-:W-:Y:S02]  /*1bf0*/  UIADD3 UR24, UP1, UPT, UR28, 0x80, URZ ;  /* 0x000000801c187890 */ /* 0x000fe4000ff3e0ff */
[----:B------:R-:W-:Y:S02]  /*1c00*/  USEL UR8, URZ, 0x1, UP0 ;  /* 0x00000001ff087887 */ /* 0x000fe40008000000 */
[----:B------:R-:W-:Y:S02]  /*1c10*/  USEL UR6, UR6, URZ, UP0 ;  /* 0x000000ff06067287 */ /* 0x000fe40008000000 */
[----:B------:R-:W-:Y:S02]  /*1c20*/  USHF.L.U32 UR18, UR13, 0x5, URZ ;  /* 0x000000050d127899 */ /* 0x000fe400080006ff */
[----:B------:R-:W-:Y:S01]  /*1c30*/  ULEA UR7, UR6, UR4, 0x3 ;  /* 0x0000000406077291 */ /* 0x000fe2000f8e18ff */
[----:B------:R-:W-:Y:S01]  /*1c40*/  LOP3.LUT R12, R12, UR8, RZ, 0x3c, !PT ;  /* 0x000000080c0c7c12 */ /* 0x000fe2000f8e3cff */
[----:B------:R-:W-:Y:S02]  /*1c50*/  UIADD3 UR16, UPT, UPT, UR16, 0x1c400, URZ ;  /* 0x0001c40010107890 */ /* 0x000fe4000fffe0ff */
[----:B------:R-:W-:Y:S01]  /*1c60*/  UIADD3.X UR25, UPT, UPT, URZ, UR29, URZ, UP1, !UPT ;  /* 0x0000001dff197290 */ /* 0x000fe20008ffe4ff */
[----:B-1----:R-:W-:Y:S01]  /*1c70*/  SHF.L.U32 R0, R12, 0x1f, RZ ;  /* 0x0000001f0c007819 */ /* 0x002fe200000006ff */
[----:B------:R-:W-:Y:S02]  /*1c80*/  UIMAD UR8, UR5, 0x3800, UR4 ;  /* 0x00003800050878a4 */ /* 0x000fe4000f8e0204 */
[----:B------:R-:W-:Y:S01]  /*1c90*/  UIADD3 UR22, UP0, UPT, UR28, 0x180, URZ ;  /* 0x000001801c167890 */ /* 0x000fe2000ff1e0ff */
[----:B------:R3:W4:Y:S01]  /*1ca0*/  SYNCS.PHASECHK.TRANS64.TRYWAIT P0, [UR7+0x28], R0 ;  /* 0x00002800ff0075a7 */ /* 0x0007220008001107 */
[----:B------:R-:W-:Y:S01]  /*1cb0*/  UIADD3 UR8, UPT, UPT, UR8, 0x26400, URZ ;  /* 0x0002640008087890 */ /* 0x000fe2000fffe0ff */
[----:B------:R-:W-:Y:S01]  /*1cc0*/  UMOV UR30, 0x0 ;  /* 0x00000000001e7882 */ /* 0x000fe20000000000 */
[----:B------:R-:W-:Y:S01]  /*1cd0*/  UMOV UR31, 0x10000000 ;  /* 0x10000000001f7882 */ /* 0x000fe20000000000 */
[----:B------:R-:W-:Y:S01]  /*1ce0*/  UMOV UR19, UR35 ;  /* 0x0000002300137c82 */ /* 0x000fe20008000000 */
[----:B------:R-:W-:Y:S01]  /*1cf0*/  UMOV UR20, UR36 ;  /* 0x0000002400147c82 */ /* 0x000fe20008000000 */
[----:B------:R-:W-:Y:S01]  /*1d00*/  UIADD3.X UR23, UPT, UPT, URZ, UR29, URZ, UP0, !UPT ;  /* 0x0000001dff177290 */ /* 0x000fe200087fe4ff */
[----:B------:R3:W-:Y:S01]  /*1d10*/  UTMALDG.3D [UR16], [UR24], desc[UR30] ;  /* 0x00001e10180075b4 */ /* 0x0007e20008011000 */
[----:B------:R-:W-:Y:S01]  /*1d20*/  UIADD3 UR13, UPT, UPT, UR13, 0x1, URZ ;  /* 0x000000010d0d7890 */ /* 0x000fe2000fffe0ff */
[----:B------:R-:W-:Y:S01]  /*1d30*/  UMOV UR12, UR36 ;  /* 0x00000024000c7c82 */ /* 0x000fe20008000000 */
[----:B------:R-:W-:Y:S01]  /*1d40*/  UMOV UR9, UR17 ;  /* 0x0000001100097c82 */ /* 0x000fe20008000000 */
[----:B------:R-:W-:Y:S01]  /*1d50*/  UMOV UR10, UR18 ;  /* 0x00000012000a7c82 */ /* 0x000fe20008000000 */
[----:B------:R-:W-:Y:S03]  /*1d60*/  UISETP.NE.AND UP0, UPT, UR13, UR26, UPT ;  /* 0x0000001a0d00728c */ /* 0x000fe6000bf05270 */
[----:B------:R3:W-:Y:S01]  /*1d70*/  UTMALDG.3D [UR8], [UR22], desc[UR30] ;  /* 0x00001e08160075b4 */ /* 0x0007e20008011000 */
[----:B------:R-:W-:Y:S05]  /*1d80*/  UMOV UR5, UR6 ;  /* 0x0000000600057c82 */ /* 0x000fea0008000000 */
[----:B------:R-:W-:Y:S05]  /*1d90*/  BRA.U UP0, `(.L_x_31) ;  /* 0xfffffffd005c7547 */ /* 0x000fea000b83ffff */
.L_x_26:
[C---:B------:R-:W-:Y:S01]  /*1da0*/  LEA R3, R11.reuse, UR4, 0x3 ;  /* 0x000000040b037c11 */ /* 0x040fe2000f8e18ff */
[----:B------:R-:W-:Y:S01]  /*1db0*/  NOP ;  /* 0x0000000000007918 */ /* 0x000fe20000000000 */
[----:B-1-3--:R-:W-:Y:S02]  /*1dc0*/  SHF.L.U32 R0, R10, 0x1f, RZ ;  /* 0x0000001f0a007819 */ /* 0x00afe400000006ff */
[----:B------:R-:W-:Y:S02]  /*1dd0*/  LEA R4, R11, UR4, 0x4 ;  /* 0x000000040b047c11 */ /* 0x000fe4000f8e20ff */
[----:B--2-4-:R-:W1:Y:S02]  /*1de0*/  SYNCS.PHASECHK.TRANS64.TRYWAIT P0, [R3+URZ+0x80], R0 ;  /* 0x00008000030075a7 */ /* 0x014e6400080011ff */
[----:B-1----:R-:W-:Y:S05]  /*1df0*/  @!P0 BRA `(.L_x_32) ;  /* 0x000000a4000c8947 */ /* 0x002fea0003800000 */
.L_x_110:
[----:B------:R-:W2:Y:S01]  /*1e00*/  LDS.128 R4, [R4+0xf0] ;  /* 0x0000f00004047984 */ /* 0x000ea20000000c00 */
[----:B------:R-:W-:Y:S01]  /*1e10*/  UISETP.GE.AND UP0, UPT, UR21, 0x1, UPT ;  /* 0x000000011500788c */ /* 0x000fe2000bf06270 */
[----:B------:R-:W-:Y:S01]  /*1e20*/  @!PT LDS RZ, [RZ] ;  /* 0x00000000fffff984 */ /* 0x000fe20000000800 */
[----:B------:R-:W-:Y:S01]  /*1e30*/  @!PT LDS RZ, [RZ] ;  /* 0x00000000fffff984 */ /* 0x000fe20000000800 */
[----:B------:R-:W-:Y:S01]  /*1e40*/  @!PT LDS RZ, [RZ] ;  /* 0x00000000fffff984 */ /* 0x000fe20000000800 */
[----:B------:R-:W-:Y:S01]  /*1e50*/  @!PT LDS RZ, [RZ] ;  /* 0x00000000fffff984 */ /* 0x000fe20000000800 */
[----:B------:R3:W-:Y:S06]  /*1e60*/  MEMBAR.ALL.CTA ;  /* 0x0000000000007992 */ /* 0x0007ec0000008000 */
[----:B---3--:R-:W3:Y:S01]  /*1e70*/  FENCE.VIEW.ASYNC.S ;  /* 0x00000000000073c6 */ /* 0x008ee20000000000 */
[----:B--2---:R-:W-:-:S13]  /*1e80*/  LOP3.LUT P0, RZ, R6, 0x1, RZ, 0xc0, !PT ;  /* 0x0000000106ff7812 */ /* 0x004fda000780c0ff */
[----:B---3--:R-:W-:Y:S01]  /*1e90*/  VOTEU.ANY UP1, P0 ;  /* 0x0000000000ff7886 */ /* 0x008fe20000020100 */
[----:B------:R-:W-:-:S13]  /*1ea0*/  PLOP3.LUT P0, PT, PT, PT, UP1, 0x80, 0x8 ;  /* 0x000000000008781c */ /* 0x000fda0003f0f018 */
[----:B-1----:R-:W-:Y:S02]  /*1eb0*/  @P0 LOP3.LUT R0, R5, 0xffff, RZ, 0xc0, !PT ;  /* 0x0000ffff05000812 */ /* 0x002fe400078ec0ff */
[----:B------:R-:W-:Y:S02]  /*1ec0*/  @P0 MOV R2, R4 ;  /* 0x0000000400020202 */ /* 0x000fe40000000f00 */
[----:B------:R-:W-:Y:S01]  /*1ed0*/  @P0 R2UR UR7, R0 ;  /* 0x00000000000702ca */ /* 0x000fe200000e0000 */
[----:B------:R-:W-:Y:S01]  /*1ee0*/  VIADD R0, R3, 0x90 ;  /* 0x0000009003007836 */ /* 0x000fe20000000000 */
[----:B------:R-:W-:Y:S02]  /*1ef0*/  @P0 SHF.R.U32.HI R4, RZ, 0x10, R5 ;  /* 0x00000010ff040819 */ /* 0x000fe40000011605 */
[----:B------:R-:W-:Y:S02]  /*1f00*/  @P0 R2UR UR8, R2 ;  /* 0x00000000020802ca */ /* 0x000fe400000e0000 */
[----:B------:R-:W-:-:S02]  /*1f10*/  PRMT R0, RZ, 0x654, R0 ;  /* 0x00000654ff007816 */ /* 0x000fc40000000000 */
[----:B------:R-:W-:Y:S02]  /*1f20*/  @P0 R2UR UR5, R4 ;  /* 0x00000000040502ca */ /* 0x000fe400000e0000 */
[----:B------:R1:W-:Y:S03]  /*1f30*/  SYNCS.ARRIVE.TRANS64.RED.A1T0 RZ, [R0+URZ], RZ ;  /* 0x000000ff00ff79a7 */ /* 0x0003e600081004ff */
[----:B------:R-:W-:-:S04]  /*1f40*/  @UP1 UMOV UR37, UR7 ;  /* 0x0000000700251c82 */ /* 0x000fc80008000000 */
[----:B------:R-:W-:-:S04]  /*1f50*/  @UP1 UMOV UR38, UR8 ;  /* 0x0000000800261c82 */ /* 0x000fc80008000000 */
[----:B------:R-:W-:Y:S01]  /*1f60*/  @UP1 UMOV UR36, UR5 ;  /* 0x0000000500241c82 */ /* 0x000fe20008000000 */
[----:B------:R-:W-:Y:S05]  /*1f70*/  BRA.U !UP0, `(.L_x_33) ;  /* 0x0000000108d47547 */ /* 0x000fea000b800000 */
[----:B------:R-:W2:Y:S01]  /*1f80*/  LDCU.128 UR24, c[0x0][0xb10] ;  /* 0x00016200ff1877ac */ /* 0x000ea20008000c00 */
[----:B------:R-:W3:Y:S01]  /*1f90*/  LDCU UR22, c[0x0][0xb20] ;  /* 0x00016400ff1677ac */ /* 0x000ee20008000800 */
[----:B------:R-:W4:Y:S01]  /*1fa0*/  LDCU UR20, c[0x0][0xb0c] ;  /* 0x00016180ff1477ac */ /* 0x000f220008000800 */
[----:B------:R-:W1:Y:S01]  /*1fb0*/  LDCU.64 UR10, c[0x0][0xb28] ;  /* 0x00016500ff0a77ac */ /* 0x000e620008000a00 */
[----:B------:R-:W-:Y:S02]  /*1fc0*/  UISETP.NE.AND UP3, UPT, UR21, 0x1, UPT ;  /* 0x000000011500788c */ /* 0x000fe4000bf65270 */
[----:B--2---:R-:W-:Y:S02]  /*1fd0*/  UIMAD.WIDE.U32 UR8, UR39, UR27, URZ ;  /* 0x0000001b270872a5 */ /* 0x004fe4000f8e00ff */
[----:B------:R-:W-:Y:S02]  /*1fe0*/  UIMAD.WIDE.U32 UR12, UR40, UR24, URZ ;  /* 0x00000018280c72a5 */ /* 0x000fe4000f8e00ff */
[----:B------:R-:W-:-:S02]  /*1ff0*/  UISETP.NE.AND UP0, UPT, UR26, 0x1, UPT ;  /* 0x000000011a00788c */ /* 0x000fc4000bf05270 */
[----:B------:R-:W-:Y:S01]  /*2000*/  UIMAD.WIDE.U32 UR18, UR37, UR27, URZ ;  /* 0x0000001b251272a5 */ /* 0x000fe2000f8e00ff */
[----:B------:R-:W-:Y:S02]  /*2010*/  UMOV UR8, UR9 ;  /* 0x0000000900087c82 */ /* 0x000fe40008000000 */
[----:B------:R-:W-:Y:S01]  /*2020*/  UMOV UR5, UR13 ;  /* 0x0000000d00057c82 */ /* 0x000fe20008000000 */
[----:B---3--:R-:W-:Y:S02]  /*2030*/  USHF.R.U32.HI UR8, URZ, UR22, UR8 ;  /* 0x00000016ff087299 */ /* 0x008fe40008011608 */
[----:B----4-:R-:W-:Y:S02]  /*2040*/  UISETP.NE.AND UP2, UPT, UR20, 0x1, UPT ;  /* 0x000000011400788c */ /* 0x010fe4000bf45270 */
[----:B------:R-:W-:Y:S02]  /*2050*/  USHF.R.U32.HI UR5, URZ, UR25, UR5 ;  /* 0x00000019ff057299 */ /* 0x000fe40008011605 */
[----:B------:R-:W-:-:S02]  /*2060*/  USEL UR7, UR39, UR8, !UP0 ;  /* 0x0000000827077287 */ /* 0x000fc4000c000000 */
[----:B------:R-:W-:Y:S02]  /*2070*/  USEL UR8, UR40, UR5, !UP2 ;  /* 0x0000000528087287 */ /* 0x000fe4000d000000 */
[----:B-1----:R-:W-:Y:S01]  /*2080*/  UIMAD.WIDE.U32 UR12, UR7, UR10, URZ ;  /* 0x0000000a070c72a5 */ /* 0x002fe2000f8e00ff */
[----:B------:R-:W-:Y:S01]  /*2090*/  UMOV UR5, UR19 ;  /* 0x0000001300057c82 */ /* 0x000fe20008000000 */
[----:B------:R-:W-:Y:S02]  /*20a0*/  UIMAD.WIDE.U32 UR16, UR38, UR24, URZ ;  /* 0x00000018261072a5 */ /* 0x000fe4000f8e00ff */
[----:B------:R-:W-:-:S03]  /*20b0*/  UIMAD.WIDE.U32 UR18, UR8, UR10, URZ ;  /* 0x0000000a081272a5 */ /* 0x000fc6000f8e00ff */
[----:B------:R-:W-:Y:S01]  /*20c0*/  UMOV UR12, UR13 ;  /* 0x0000000d000c7c82 */ /* 0x000fe20008000000 */
[----:B------:R-:W-:Y:S02]  /*20d0*/  USHF.R.U32.HI UR5, URZ, UR22, UR5 ;  /* 0x00000016ff057299 */ /* 0x000fe40008011605 */
[----:B------:R-:W-:Y:S01]  /*20e0*/  @UP3 USHF.R.U32.HI UR7, URZ, UR11, UR12 ;  /* 0x0000000bff073299 */ /* 0x000fe2000801160c */
[----:B------:R-:W-:Y:S01]  /*20f0*/  UMOV UR16, UR17 ;  /* 0x0000001100107c82 */ /* 0x000fe20008000000 */
[----:B------:R-:W-:Y:S01]  /*2100*/  UMOV UR18, UR19 ;  /* 0x0000001300127c82 */ /* 0x000fe20008000000 */
[----:B------:R-:W-:Y:S02]  /*2110*/  USHF.R.U32.HI UR25, URZ, UR25, UR16 ;  /* 0x00000019ff197299 */ /* 0x000fe40008011610 */
[----:B------:R-:W-:Y:S02]  /*2120*/  USEL UR5, UR37, UR5, !UP0 ;  /* 0x0000000525057287 */ /* 0x000fe4000c000000 */
[----:B------:R-:W-:-:S02]  /*2130*/  @UP3 USHF.R.U32.HI UR8, URZ, UR11, UR18 ;  /* 0x0000000bff083299 */ /* 0x000fc40008011612 */
[----:B------:R-:W-:Y:S02]  /*2140*/  UIMAD UR9, UR21, UR7, URZ ;  /* 0x00000007150972a4 */ /* 0x000fe4000f8e02ff */
[----:B------:R-:W-:Y:S02]  /*2150*/  USEL UR7, UR38, UR25, !UP2 ;  /* 0x0000001926077287 */ /* 0x000fe4000d000000 */
[----:B------:R-:W-:Y:S02]  /*2160*/  UIMAD UR12, UR21, UR8, URZ ;  /* 0x00000008150c72a4 */ /* 0x000fe4000f8e02ff */
[----:B------:R-:W-:Y:S02]  /*2170*/  UISETP.GE.AND UP0, UPT, UR5, UR9, UPT ;  /* 0x000000090500728c */ /* 0x000fe4000bf06270 */
[----:B------:R-:W-:Y:S02]  /*2180*/  UIMAD.WIDE.U32 UR16, UR5, UR10, URZ ;  /* 0x0000000a051072a5 */ /* 0x000fe4000f8e00ff */
[----:B------:R-:W-:-:S02]  /*2190*/  UISETP.GE.OR UP0, UPT, UR7, UR12, UP0 ;  /* 0x0000000c0700728c */ /* 0x000fc40008706670 */
        /* <DEDUP_REMOVED lines=19> */
.L_x_33:
[----:B------:R-:W2:Y:S02]  /*22d0*/  LDCU UR5, c[0x0][0xb30] ;  /* 0x00016600ff0577ac */ /* 0x000ea40008000800 */
[----:B--2---:R-:W-:-:S09]  /*22e0*/  UISETP.NE.AND UP0, UPT, UR5, 0x1, UPT ;  /* 0x000000010500788c */ /* 0x004fd2000bf05270 */
[----:B------:R-:W-:Y:S05]  /*22f0*/  BRA.U UP0, `(.L_x_34) ;  /* 0x0000000100447547 */ /* 0x000fea000b800000 */
[----:B------:R-:W2:Y:S01]  /*2300*/  LDCU.128 UR16, c[0x0][0xb10] ;  /* 0x00016200ff1077ac */ /* 0x000ea20008000c00 */
[----:B------:R-:W3:Y:S01]  /*2310*/  LDCU UR12, c[0x0][0xb0c] ;  /* 0x00016180ff0c77ac */ /* 0x000ee20008000800 */
[----:B------:R-:W4:Y:S01]  /*2320*/  LDCU UR13, c[0x0][0xb20] ;  /* 0x00016400ff0d77ac */ /* 0x000f220008000800 */
[----:B--2---:R-:W-:Y:S02]  /*2330*/  UIMAD.WIDE.U32 UR10, UR38, UR16, URZ ;  /* 0x00000010260a72a5 */ /* 0x004fe4000f8e00ff */
[----:B------:R-:W-:Y:S02]  /*2340*/  UIMAD.WIDE.U32 UR8, UR37, UR19, URZ ;  /* 0x00000013250872a5 */ /* 0x000fe4000f8e00ff */
[----:B---3--:R-:W-:Y:S02]  /*2350*/  UISETP.NE.AND UP2, UPT, UR12, 0x1, UPT ;  /* 0x000000010c00788c */ /* 0x008fe4000bf45270 */
[----:B------:R-:W-:Y:S01]  /*2360*/  UISETP.NE.AND UP0, UPT, UR18, 0x1, UPT ;  /* 0x000000011200788c */ /* 0x000fe2000bf05270 */
[----:B------:R-:W-:-:S02]  /*2370*/  UMOV UR7, UR11 ;  /* 0x0000000b00077c82 */ /* 0x000fc40008000000 */
[----:B------:R-:W-:Y:S01]  /*2380*/  UMOV UR5, UR9 ;  /* 0x0000000900057c82 */ /* 0x000fe20008000000 */
[----:B------:R-:W-:Y:S02]  /*2390*/  USHF.R.U32.HI UR7, URZ, UR17, UR7 ;  /* 0x00000011ff077299 */ /* 0x000fe40008011607 */
[----:B----4-:R-:W-:Y:S02]  /*23a0*/  USHF.R.U32.HI UR5, URZ, UR13, UR5 ;  /* 0x0000000dff057299 */ /* 0x010fe40008011605 */
[----:B------:R-:W-:Y:S02]  /*23b0*/  USEL UR7, UR38, UR7, !UP2 ;  /* 0x0000000726077287 */ /* 0x000fe4000d000000 */
[----:B------:R-:W-:-:S04]  /*23c0*/  USEL UR5, UR37, UR5, !UP0 ;  /* 0x0000000525057287 */ /* 0x000fc8000c000000 */
[----:B------:R-:W-:Y:S02]  /*23d0*/  UIADD3 UR8, UPT, UPT, UR7, -UR5, URZ ;  /* 0x8000000507087290 */ /* 0x000fe4000fffe0ff */
[----:B------:R-:W-:Y:S02]  /*23e0*/  UIADD3 UR5, UPT, UPT, -UR7, UR5, URZ ;  /* 0x0000000507057290 */ /* 0x000fe4000fffe1ff */
[----:B------:R-:W-:Y:S02]  /*23f0*/  UIMAD UR37, UR8, UR18, UR37 ;  /* 0x00000012082572a4 */ /* 0x000fe4000f8e0225 */
[----:B------:R-:W-:-:S12]  /*2400*/  UIMAD UR38, UR5, UR12, UR38 ;  /* 0x0000000c052672a4 */ /* 0x000fd8000f8e0226 */
.L_x_34:
[----:B------:R-:W-:Y:S01]  /*2410*/  VIADD R11, R11, 0x1 ;  /* 0x000000010b0b7836 */ /* 0x000fe20000000000 */
[----:B------:R-:W-:Y:S01]  /*2420*/  PLOP3.LUT P1, PT, PT, PT, PT, 0x80, 0x8 ;  /* 0x000000000008781c */ /* 0x000fe20003f2f070 */
[----:B------:R-:W-:Y:S02]  /*2430*/  UIADD3 UR46, UPT, UPT, UR38, UR61, URZ ;  /* 0x0000003d262e7290 */ /* 0x000fe4000fffe0ff */
[----:B------:R-:W-:Y:S01]  /*2440*/  UIADD3 UR47, UPT, UPT, UR37, UR60, URZ ;  /* 0x0000003c252f7290 */ /* 0x000fe2000fffe0ff */
[----:B------:R-:W-:-:S04]  /*2450*/  ISETP.NE.AND P0, PT, R11, 0x2, PT ;  /* 0x000000020b00780c */ /* 0x000fc80003f05270 */
[----:B-1----:R-:W-:Y:S02]  /*2460*/  SEL R0, RZ, 0x1, P0 ;  /* 0x00000001ff007807 */ /* 0x002fe40000000000 */
[----:B------:R-:W-:Y:S02]  /*2470*/  SEL R11, R11, RZ, P0 ;  /* 0x000000ff0b0b7207 */ /* 0x000fe40000000000 */
[----:B------:R-:W-:Y:S01]  /*2480*/  LOP3.LUT R10, R10, R0, RZ, 0x3c, !PT ;  /* 0x000000000a0a7212 */ /* 0x000fe200078e3cff */
[----:B------:R-:W-:Y:S06]  /*2490*/  BRA.U UP1, `(.L_x_35) ;  /* 0xfffffff1016c7547 */ /* 0x000fec000b83ffff */
[----:B------:R-:W-:Y:S01]  /*24a0*/  UIADD3 UR7, UPT, UPT, UR4, 0x28, URZ ;  /* 0x0000002804077890 */ /* 0x000fe2000fffe0ff */
[----:B------:R-:W-:-:S03]  /*24b0*/  SHF.L.U32 R2, R12, 0x1f, RZ ;  /* 0x0000001f0c027819 */ /* 0x000fc600000006ff */
[----:B------:R-:W-:-:S09]  /*24c0*/  ULEA UR4, UR6, UR7, 0x3 ;  /* 0x0000000706047291 */ /* 0x000fd2000f8e18ff */
[----:B------:R-:W1:Y:S02]  /*24d0*/  SYNCS.PHASECHK.TRANS64.TRYWAIT P0, [UR4], R2 ;  /* 0x00000002ff0075a7 */ /* 0x000e640008001104 */
[----:B-1----:R-:W-:Y:S05]  /*24e0*/  @!P0 BRA `(.L_x_36) ;  /* 0x0000009c00648947 */ /* 0x002fea0003800000 */
.L_x_112:
[----:B------:R-:W-:-:S04]  /*24f0*/  UIADD3 UR4, UPT, UPT, UR6, 0x1, URZ ;  /* 0x0000000106047890 */ /* 0x000fc8000fffe0ff */
[----:B------:R-:W-:-:S04]  /*2500*/  UISETP.NE.AND UP0, UPT, UR4, 0x5, UPT ;  /* 0x000000050400788c */ /* 0x000fc8000bf05270 */
[----:B------:R-:W-:Y:S02]  /*2510*/  USEL UR6, URZ, 0x1, UP0 ;  /* 0x00000001ff067887 */ /* 0x000fe40008000000 */
[----:B------:R-:W-:-:S04]  /*2520*/  USEL UR4, UR4, URZ, UP0 ;  /* 0x000000ff04047287 */ /* 0x000fc80008000000 */
[----:B------:R-:W-:Y:S01]  /*2530*/  ULEA UR5, UR4, UR7, 0x3 ;  /* 0x0000000704057291 */ /* 0x000fe2000f8e18ff */
[----:B-1----:R-:W-:-:S04]  /*2540*/  LOP3.LUT R2, R12, UR6, RZ, 0x3c, !PT ;  /* 0x000000060c027c12 */ /* 0x002fc8000f8e3cff */
[----:B------:R-:W-:-:S04]  /*2550*/  SHF.L.U32 R3, R2, 0x1f, RZ ;  /* 0x0000001f02037819 */ /* 0x000fc800000006ff */
[----:B------:R-:W1:Y:S02]  /*2560*/  SYNCS.PHASECHK.TRANS64.TRYWAIT P0, [UR5], R3 ;  /* 0x00000003ff0075a7 */ /* 0x000e640008001105 */
[----:B-1----:R-:W-:Y:S05]  /*2570*/  @!P0 BRA `(.L_x_37) ;  /* 0x0000009c00588947 */ /* 0x002fea0003800000 */
.L_x_114:
[----:B------:R-:W-:-:S04]  /*2580*/  UIADD3 UR4, UPT, UPT, UR4, 0x1, URZ ;  /* 0x0000000104047890 */ /* 0x000fc8000fffe0ff */
[----:B------:R-:W-:-:S04]  /*2590*/  UISETP.NE.AND UP0, UPT, UR4, 0x5, UPT ;  /* 0x000000050400788c */ /* 0x000fc8000bf05270 */
[----:B------:R-:W-:Y:S02]  /*25a0*/  USEL UR6, URZ, 0x1, UP0 ;  /* 0x00000001ff067887 */ /* 0x000fe40008000000 */
[----:B------:R-:W-:-:S04]  /*25b0*/  USEL UR4, UR4, URZ, UP0 ;  /* 0x000000ff04047287 */ /* 0x000fc80008000000 */
[----:B------:R-:W-:Y:S01]  /*25c0*/  ULEA UR5, UR4, UR7, 0x3 ;  /* 0x0000000704057291 */ /* 0x000fe2000f8e18ff */
[----:B------:R-:W-:-:S04]  /*25d0*/  LOP3.LUT R2, R2, UR6, RZ, 0x3c, !PT ;  /* 0x0000000602027c12 */ /* 0x000fc8000f8e3cff */
[----:B-1----:R-:W-:-:S04]  /*25e0*/  SHF.L.U32 R3, R2, 0x1f, RZ ;  /* 0x0000001f02037819 */ /* 0x002fc800000006ff */
[----:B------:R-:W1:Y:S02]  /*25f0*/  SYNCS.PHASECHK.TRANS64.TRYWAIT P0, [UR5], R3 ;  /* 0x00000003ff0075a7 */ /* 0x000e640008001105 */
[----:B-1----:R-:W-:Y:S05]  /*2600*/  @!P0 BRA `(.L_x_38) ;  /* 0x0000009c004c8947 */ /* 0x002fea0003800000 */
.L_x_116:
        /* <DEDUP_REMOVED lines=9> */
.L_x_118:
[----:B------:R-:W-:-:S04]  /*26a0*/  UIADD3 UR4, UPT, UPT, UR4, 0x1, URZ ;  /* 0x0000000104047890 */ /* 0x000fc8000fffe0ff */
[----:B------:R-:W-:-:S04]  /*26b0*/  UISETP.NE.AND UP0, UPT, UR4, 0x5, UPT ;  /* 0x000000050400788c */ /* 0x000fc8000bf05270 */
[----:B------:R-:W-:Y:S02]  /*26c0*/  USEL UR5, URZ, 0x1, UP0 ;  /* 0x00000001ff057887 */ /* 0x000fe40008000000 */
[----:B------:R-:W-:-:S04]  /*26d0*/  USEL UR4, UR4, URZ, UP0 ;  /* 0x000000ff04047287 */ /* 0x000fc80008000000 */
[----:B------:R-:W-:Y:S01]  /*26e0*/  ULEA UR4, UR4, UR7, 0x3 ;  /* 0x0000000704047291 */ /* 0x000fe2000f8e18ff */
[----:B------:R-:W-:-:S04]  /*26f0*/  LOP3.LUT R2, R2, UR5, RZ, 0x3c, !PT ;  /* 0x0000000502027c12 */ /* 0x000fc8000f8e3cff */
[----:B------:R-:W-:Y:S01]  /*2700*/  SHF.L.U32 R2, R2, 0x1f, RZ ;  /* 0x0000001f02027819 */ /* 0x000fe200000006ff */
[----:B-1----:R-:W-:-:S07]  /*2710*/  IMAD.U32 R0, RZ, RZ, UR4 ;  /* 0x00000004ff007e24 */ /* 0x002fce000f8e00ff */
.L_x_40:
[----:B-1----:R1:W2:Y:S02]  /*2720*/  SYNCS.PHASECHK.TRANS64.TRYWAIT P0, [R0+URZ], R2 ;  /* 0x00000002000075a7 */ /* 0x0022a400080011ff */
[----:B--2---:R-:W-:Y:S05]  /*2730*/  @!P0 NANOSLEEP.SYNCS 0x989680 ;  /* 0x009896800000895d */ /* 0x004fea0003900000 */
[----:B------:R-:W2:Y:S02]  /*2740*/  @!P0 SYNCS.PHASECHK.TRANS64 P0, [R0+URZ], R2 ;  /* 0x00000002000085a7 */ /* 0x000ea400080010ff */
[----:B--2---:R-:W-:Y:S05]  /*2750*/  @P0 EXIT ;  /* 0x000000000000094d */ /* 0x004fea0003800000 */
[----:B------:R-:W-:Y:S05]  /*2760*/  BRA `(.L_x_40) ;  /* 0xfffffffc00ec7947 */ /* 0x000fea000383ffff */
.L_x_17:
[----:B------:R-:W-:-:S04]  /*2770*/  UISETP.NE.AND UP0, UPT, UR15, URZ, UPT ;  /* 0x000000ff0f00728c */ /* 0x000fc8000bf05270 */
[----:B------:R-:W-:-:S09]  /*2780*/  UISETP.NE.OR UP0, UPT, UR18, 0x1, UP0 ;  /* 0x000000011200788c */ /* 0x000fd20008705670 */
[----:B------:R-:W-:Y:S05]  /*2790*/  BRA.U UP0, `(.L_x_41) ;  /* 0x0000000500487547 */ /* 0x000fea000b800000 */
[----:B------:R-:W-:Y:S01]  /*27a0*/  ISETP.NE.AND P2, PT, R0, RZ, PT ;  /* 0x000000ff0000720c */ /* 0x000fe20003f45270 */
[----:B------:R-:W-:Y:S01]  /*27b0*/  IMAD.MOV.U32 R12, RZ, RZ, 0x1 ;  /* 0x00000001ff0c7424 */ /* 0x000fe200078e00ff */
[----:B------:R-:W-:Y:S02]  /*27c0*/  CS2R R10, SRZ ;  /* 0x00000000000a7805 */ /* 0x000fe4000001ff00 */
[----:B------:R-:W-:Y:S01]  /*27d0*/  CS2R R8, SRZ ;  /* 0x0000000000087805 */ /* 0x000fe2000001ff00 */
[----:B------:R-:W-:Y:S01]  /*27e0*/  UMOV UR4, 0x400 ;  /* 0x0000040000047882 */ /* 0x000fe20000000000 */
[----:B------:R-:W-:Y:S01]  /*27f0*/  UMOV UR5, URZ ;  /* 0x000000ff00057c82 */ /* 0x000fe20008000000 */
[----:B------:R-:W-:-:S12]  /*2800*/  ULEA UR15, UR15, UR4, 0x18 ;  /* 0x000000040f0f7291 */ /* 0x000fd8000f8ec0ff */
.L_x_45:
[----:B------:R-:W-:Y:S02]  /*2810*/  LEA R2, R8, UR15, 0x3 ;  /* 0x0000000f08027c11 */ /* 0x000fe4000f8e18ff */
[----:B------:R-:W-:-:S03]  /*2820*/  SHF.L.U32 R4, R9, 0x1f, RZ ;  /* 0x0000001f09047819 */ /* 0x000fc600000006ff */
[----:B------:R-:W-:Y:S01]  /*2830*/  VIADD R5, R2, 0xd0 ;  /* 0x000000d002057836 */ /* 0x000fe20000000000 */
[----:B------:R-:W2:Y:S02]  /*2840*/  SYNCS.PHASECHK.TRANS64.TRYWAIT P0, [R2+URZ+0xc0], R4 ;  /* 0x0000c004020075a7 */ /* 0x000ea400080011ff */
[----:B--2---:R-:W-:Y:S05]  /*2850*/  @!P0 BRA `(.L_x_42) ;  /* 0x0000009800e88947 */ /* 0x004fea0003800000 */
.L_x_119:
[----:B------:R-:W-:Y:S01]  /*2860*/  ULEA UR4, UR5, UR15, 0x3 ;  /* 0x0000000f05047291 */ /* 0x000fe2000f8e18ff */
[----:B--2---:R-:W-:Y:S01]  /*2870*/  PRMT R2, RZ, 0x654, R5 ;  /* 0x00000654ff027816 */ /* 0x004fe20000000005 */
[----:B------:R-:W-:Y:S01]  /*2880*/  @!P2 IMAD.MOV.U32 R4, RZ, RZ, 0x10 ;  /* 0x00000010ff04a424 */ /* 0x000fe200078e00ff */
[----:B------:R-:W-:Y:S01]  /*2890*/  SHF.L.U32 R5, R12, 0x1f, RZ ;  /* 0x0000001f0c057819 */ /* 0x000fe200000006ff */
[----:B------:R-:W-:Y:S01]  /*28a0*/  UIADD3 UR6, UPT, UPT, UR4, 0x80, URZ ;  /* 0x0000008004067890 */ /* 0x000fe2000fffe0ff */
[----:B------:R2:W-:Y:S05]  /*28b0*/  SYNCS.ARRIVE.TRANS64.RED.A1T0 RZ, [R2+URZ], RZ ;  /* 0x000000ff02ff79a7 */ /* 0x0005ea00081004ff */
[----:B------:R-:W-:Y:S01]  /*28c0*/  IMAD.U32 R6, RZ, RZ, UR6 ;  /* 0x00000006ff067e24 */ /* 0x000fe2000f8e00ff */
[----:B------:R-:W3:Y:S04]  /*28d0*/  SYNCS.PHASECHK.TRANS64.TRYWAIT P0, [UR4+0x90], R5 ;  /* 0x00009005ff0075a7 */ /* 0x000ee80008001104 */
[----:B------:R-:W-:Y:S01]  /*28e0*/  PRMT R6, R0, 0x654, R6 ;  /* 0x0000065400067816 */ /* 0x000fe20000000006 */
[----:B--23--:R-:W-:Y:S06]  /*28f0*/  @!P0 BRA `(.L_x_43) ;  /* 0x0000009800d48947 */ /* 0x00cfec0003800000 */
.L_x_121:
[----:B------:R-:W-:Y:S01]  /*2900*/  ULEA UR6, UR5, UR15, 0x4 ;  /* 0x0000000f05067291 */ /* 0x000fe2000f8e20ff */
[----:B------:R-:W-:Y:S01]  /*2910*/  SEL R3, R6, R3, !P2 ;  /* 0x0000000306037207 */ /* 0x000fe20005000000 */
[----:B------:R-:W-:Y:S01]  /*2920*/  UIADD3 UR7, UPT, UPT, UR4, 0x80, URZ ;  /* 0x0000008004077890 */ /* 0x000fe2000fffe0ff */
[----:B--2---:R-:W-:Y:S01]  /*2930*/  LEA R2, R11, UR15, 0x3 ;  /* 0x0000000f0b027c11 */ /* 0x004fe2000f8e18ff */
[----:B------:R-:W-:Y:S01]  /*2940*/  UIADD3 UR6, UPT, UPT, UR6, 0xf0, URZ ;  /* 0x000000f006067890 */ /* 0x000fe2000fffe0ff */
[----:B------:R2:W-:Y:S01]  /*2950*/  @!P2 SYNCS.ARRIVE.TRANS64.RED RZ, [R3+URZ], R4 ;  /* 0x0000000403ffa9a7 */ /* 0x0005e200080004ff */
[----:B------:R-:W-:Y:S01]  /*2960*/  UIADD3 UR4, UPT, UPT, UR5, 0x1, URZ ;  /* 0x0000000105047890 */ /* 0x000fe2000fffe0ff */
[----:B------:R-:W-:-:S03]  /*2970*/  VIADD R8, R8, 0x1 ;  /* 0x0000000108087836 */ /* 0x000fc60000000000 */
[----:B------:R-:W-:Y:S02]  /*2980*/  UISETP.NE.AND UP0, UPT, UR4, 0x2, UPT ;  /* 0x000000020400788c */ /* 0x000fe4000bf05270 */
[----:B------:R-:W-:Y:S01]  /*2990*/  ISETP.NE.AND P0, PT, R8, 0x2, PT ;  /* 0x000000020800780c */ /* 0x000fe20003f05270 */
[----:B------:R-:W-:Y:S06]  /*29a0*/  UGETNEXTWORKID.BROADCAST [UR6], [UR7] ;  /* 0x00000000060073ca */ /* 0x000fec0008000100 */
[----:B------:R-:W-:Y:S02]  /*29b0*/  USEL UR6, URZ, 0x1, UP0 ;  /* 0x00000001ff067887 */ /* 0x000fe40008000000 */
[----:B------:R-:W-:-:S04]  /*29c0*/  USEL UR5, UR4, URZ, UP0 ;  /* 0x000000ff04057287 */ /* 0x000fc80008000000 */
[----:B------:R-:W-:Y:S02]  /*29d0*/  LOP3.LUT R12, R12, UR6, RZ, 0x3c, !PT ;  /* 0x000000060c0c7c12 */ /* 0x000fe4000f8e3cff */
[----:B--2---:R-:W-:-:S04]  /*29e0*/  SHF.L.U32 R4, R10, 0x1f, RZ ;  /* 0x0000001f0a047819 */ /* 0x004fc800000006ff */
[----:B------:R-:W2:Y:S02]  /*29f0*/  SYNCS.PHASECHK.TRANS64.TRYWAIT P1, [R2+URZ+0x80], R4 ;  /* 0x00008004020075a7 */ /* 0x000ea400080211ff */
[----:B--2---:R-:W-:Y:S05]  /*2a00*/  @!P1 BRA `(.L_x_44) ;  /* 0x0000009800a89947 */ /* 0x004fea0003800000 */
.L_x_122:
[C---:B--2---:R-:W-:Y:S01]  /*2a10*/  LEA R4, R11.reuse, UR15, 0x4 ;  /* 0x0000000f0b047c11 */ /* 0x044fe2000f8e20ff */
[----:B------:R-:W-:Y:S01]  /*2a20*/  VIADD R2, R2, 0x90 ;  /* 0x0000009002027836 */ /* 0x000fe20000000000 */
[----:B------:R-:W-:Y:S01]  /*2a30*/  SEL R8, R8, RZ, P0 ;  /* 0x000000ff08087207 */ /* 0x000fe20000000000 */
[----:B------:R-:W-:-:S03]  /*2a40*/  VIADD R11, R11, 0x1 ;  /* 0x000000010b0b7836 */ /* 0x000fc60000000000 */
[----:B------:R-:W2:Y:S01]  /*2a50*/  LDS.128 R4, [R4+0xf0] ;  /* 0x0000f00004047984 */ /* 0x000ea20000000c00 */
[----:B------:R-:W-:Y:S02]  /*2a60*/  PRMT R2, RZ, 0x654, R2 ;  /* 0x00000654ff027816 */ /* 0x000fe40000000002 */
[C---:B------:R-:W-:Y:S01]  /*2a70*/  ISETP.NE.AND P1, PT, R11.reuse, 0x2, PT ;  /* 0x000000020b00780c */ /* 0x040fe20003f25270 */
[----:B------:R-:W-:Y:S01]  /*2a80*/  @!PT LDS RZ, [RZ] ;  /* 0x00000000fffff984 */ /* 0x000fe20000000800 */
[----:B------:R-:W-:Y:S01]  /*2a90*/  @!PT LDS RZ, [RZ] ;  /* 0x00000000fffff984 */ /* 0x000fe20000000800 */
[----:B------:R-:W-:Y:S01]  /*2aa0*/  @!PT LDS RZ, [RZ] ;  /* 0x00000000fffff984 */ /* 0x000fe20000000800 */
[----:B------:R-:W-:Y:S01]  /*2ab0*/  @!PT LDS RZ, [RZ] ;  /* 0x00000000fffff984 */ /* 0x000fe20000000800 */
[----:B------:R3:W-:Y:S06]  /*2ac0*/  MEMBAR.ALL.CTA ;  /* 0x0000000000007992 */ /* 0x0007ec0000008000 */
[----:B---3--:R-:W3:Y:S01]  /*2ad0*/  FENCE.VIEW.ASYNC.S ;  /* 0x00000000000073c6 */ /* 0x008ee20000000000 */
[----:B------:R-:W-:Y:S01]  /*2ae0*/  SEL R11, R11, RZ, P1 ;  /* 0x000000ff0b0b7207 */ /* 0x000fe20000800000 */
[----:B---3--:R3:W-:Y:S01]  /*2af0*/  SYNCS.ARRIVE.TRANS64.RED.A1T0 RZ, [R2+URZ], RZ ;  /* 0x000000ff02ff79a7 */ /* 0x0087e200081004ff */
[----:B--2---:R-:W-:-:S02]  /*2b00*/  LOP3.LUT P3, RZ, R6, 0x1, RZ, 0xc0, !PT ;  /* 0x0000000106ff7812 */ /* 0x004fc4000786c0ff */
[----:B------:R-:W-:-:S04]  /*2b10*/  SEL R4, RZ, 0x1, P1 ;  /* 0x00000001ff047807 */ /* 0x000fc80000800000 */
[----:B------:R-:W-:Y:S02]  /*2b20*/  LOP3.LUT R10, R10, R4, RZ, 0x3c, !PT ;  /* 0x000000040a0a7212 */ /* 0x000fe400078e3cff */
[----:B---3--:R-:W-:-:S04]  /*2b30*/  SEL R2, RZ, 0x1, P0 ;  /* 0x00000001ff027807 */ /* 0x008fc80000000000 */
[----:B------:R-:W-:Y:S01]  /*2b40*/  LOP3.LUT R9, R9, R2, RZ, 0x3c, !PT ;  /* 0x0000000209097212 */ /* 0x000fe200078e3cff */
[----:B------:R-:W-:Y:S06]  /*2b50*/  @P3 BRA `(.L_x_45) ;  /* 0xfffffffc002c3947 */ /* 0x000fec000383ffff */
[----:B------:R-:W-:Y:S01]  /*2b60*/  ULEA UR4, UR5, UR15, 0x3 ;  /* 0x0000000f05047291 */ /* 0x000fe2000f8e18ff */
[----:B------:R-:W-:-:S08]  /*2b70*/  SHF.L.U32 R2, R12, 0x1f, RZ ;  /* 0x0000001f0c027819 */ /* 0x000fd000000006ff */
[----:B------:R-:W2:Y:S02]  /*2b80*/  SYNCS.PHASECHK.TRANS64 P0, [UR4+0x90], R2 ;  /* 0x00009002ff0075a7 */ /* 0x000ea40008001004 */
[----:B--2---:R-:W-:Y:S05]  /*2b90*/  @P0 BRA `(.L_x_46) ;  /* 0x0000000000080947 */ /* 0x004fea0003800000 */
[----:B------:R-:W2:Y:S02]  /*2ba0*/  SYNCS.PHASECHK.TRANS64.TRYWAIT P0, [UR4+0x90], R2 ;  /* 0x00009002ff0075a7 */ /* 0x000ea40008001104 */
[----:B--2---:R-:W-:Y:S05]  /*2bb0*/  @!P0 BRA `(.L_x_47) ;  /* 0x0000009800508947 */ /* 0x004fea0003800000 */
.L_x_46:
[----:B------:R-:W-:-:S04]  /*2bc0*/  UIADD3 UR6, UPT, UPT, UR5, 0x1, URZ ;  /* 0x0000000105067890 */ /* 0x000fc8000fffe0ff */
[----:B------:R-:W-:-:S04]  /*2bd0*/  UISETP.NE.AND UP0, UPT, UR6, 0x2, UPT ;  /* 0x000000020600788c */ /* 0x000fc8000bf05270 */
[----:B------:R-:W-:Y:S02]  /*2be0*/  USEL UR7, URZ, 0x1, UP0 ;  /* 0x00000001ff077887 */ /* 0x000fe40008000000 */
[----:B------:R-:W-:-:S04]  /*2bf0*/  USEL UR6, UR6, URZ, UP0 ;  /* 0x000000ff06067287 */ /* 0x000fc80008000000 */
[----:B------:R-:W-:Y:S01]  /*2c00*/  ULEA UR6, UR6, UR15, 0x3 ;  /* 0x0000000f06067291 */ /* 0x000fe2000f8e18ff */
[----:B--2---:R-:W-:-:S04]  /*2c10*/  LOP3.LUT R2, R12, UR7, RZ, 0x3c, !PT ;  /* 0x000000070c027c12 */ /* 0x004fc8000f8e3cff */
[----:B------:R-:W-:-:S04]  /*2c20*/  SHF.L.U32 R0, R2, 0x1f, RZ ;  /* 0x0000001f02007819 */ /* 0x000fc800000006ff */
[----:B------:R-:W2:Y:S02]  /*2c30*/  SYNCS.PHASECHK.TRANS64 P0, [UR6+0x90], R0 ;  /* 0x00009000ff0075a7 */ /* 0x000ea40008001006 */
[----:B-12---:R-:W-:Y:S05]  /*2c40*/  @P0 EXIT ;  /* 0x000000000000094d */ /* 0x006fea0003800000 */
[----:B------:R-:W-:Y:S02]  /*2c50*/  SHF.L.U32 R2, R2, 0x1f, RZ ;  /* 0x0000001f02027819 */ /* 0x000fe400000006ff */
[----:B------:R-:W-:-:S07]  /*2c60*/  MOV R0, UR6 ;  /* 0x0000000600007c02 */ /* 0x000fce0008000f00 */
.L_x_48:
[----:B-1----:R1:W2:Y:S02]  /*2c70*/  SYNCS.PHASECHK.TRANS64.TRYWAIT P0, [R0+URZ+0x90], R2 ;  /* 0x00009002000075a7 */ /* 0x0022a400080011ff */
[----:B--2---:R-:W-:Y:S05]  /*2c80*/  @!P0 NANOSLEEP.SYNCS 0x989680 ;  /* 0x009896800000895d */ /* 0x004fea0003900000 */
[----:B------:R-:W2:Y:S02]  /*2c90*/  @!P0 SYNCS.PHASECHK.TRANS64 P0, [R0+URZ+0x90], R2 ;  /* 0x00009002000085a7 */ /* 0x000ea400080010ff */
[----:B--2---:R-:W-:Y:S05]  /*2ca0*/  @P0 EXIT ;  /* 0x000000000000094d */ /* 0x004fea0003800000 */
[----:B------:R-:W-:Y:S05]  /*2cb0*/  BRA `(.L_x_48) ;  /* 0xfffffffc00ec7947 */ /* 0x000fea000383ffff */
.L_x_41:
[----:B------:R-:W-:-:S09]  /*2cc0*/  UISETP.NE.AND UP0, UPT, UR18, URZ, UPT ;  /* 0x000000ff1200728c */ /* 0x000fd2000bf05270 */
[----:B------:R-:W-:Y:S05]  /*2cd0*/  BRA.U UP0, `(.L_x_49) ;  /* 0x0000000d00347547 */ /* 0x000fea000b800000 */
[----:B------:R-:W-:Y:S01]  /*2ce0*/  UMOV UR4, 0x40 ;  /* 0x0000004000047882 */ /* 0x000fe20000000000 */
[----:B------:R-:W-:Y:S01]  /*2cf0*/  NOP ;  /* 0x0000000000007918 */ /* 0x000fe20000000000 */
[----:B------:R-:W-:-:S03]  /*2d00*/  ULEA UR5, UR15, UR4, 0x18 ;  /* 0x000000040f057291 */ /* 0x000fc6000f8ec0ff */
[----:B------:R-:W-:Y:S02]  /*2d10*/  UMOV UR4, 0x400 ;  /* 0x0000040000047882 */ /* 0x000fe40000000000 */
[----:B------:R-:W-:-:S04]  /*2d20*/  ULEA UR15, UR15, UR4, 0x18 ;  /* 0x000000040f0f7291 */ /* 0x000fc8000f8ec0ff */
[----:B------:R-:W2:Y:S02]  /*2d30*/  LDS.U8 R0, [UR5+0x1c] ;  /* 0x00001c05ff007984 */ /* 0x000ea40008000000 */
[----:B--2---:R-:W-:-:S13]  /*2d40*/  ISETP.NE.AND P0, PT, R0, RZ, PT ;  /* 0x000000ff0000720c */ /* 0x004fda0003f05270 */
[----:B------:R-:W-:Y:S05]  /*2d50*/  @P0 BRA `(.L_x_50) ;  /* 0x0000000000580947 */ /* 0x000fea0003800000 */
[----:B------:R-:W-:-:S13]  /*2d60*/  ELECT P0, URZ, PT ;  /* 0x0000000000ff782f */ /* 0x000fda0003800000 */
[----:B------:R-:W-:Y:S05]  /*2d70*/  @!P0 BRA `(.L_x_51) ;  /* 0x0000000000608947 */ /* 0x000fea0003800000 */
[----:B------:R-:W-:Y:S01]  /*2d80*/  UMOV UR4, 0x10 ;  /* 0x0000001000047882 */ /* 0x000fe20000000000 */
[----:B------:R-:W-:Y:S01]  /*2d90*/  HFMA2 R0, -RZ, RZ, 0, 5.9604644775390625e-08 ;  /* 0x00000001ff007431 */ /* 0x000fe200000001ff */
[----:B------:R-:W-:-:S03]  /*2da0*/  MOV R2, 0xffff ;  /* 0x0000ffff00027802 */ /* 0x000fc60000000f00 */
[----:B------:R-:W-:Y:S04]  /*2db0*/  DEPBAR.LE SB2, 0x36 ;  /* 0x0000ad800000791a */ /* 0x000fe80000000000 */
[----:B------:R-:W2:Y:S02]  /*2dc0*/  UTCATOMSWS.FIND_AND_SET.ALIGN UP0, UR4, UR4 ;  /* 0x00000004000475e3 */ /* 0x000ea40008000800 */
[----:B--2---:R-:W-:Y:S01]  /*2dd0*/  MOV R3, UR4 ;  /* 0x0000000400037c02 */ /* 0x004fe20008000f00 */
[----:B------:R-:W-:Y:S06]  /*2de0*/  BRA.U UP0, `(.L_x_52) ;  /* 0x0000000100187547 */ /* 0x000fec000b800000 */
.L_x_53:
[----:B------:R-:W-:Y:S05]  /*2df0*/  NANOSLEEP 0x64 ;  /* 0x000000640000795d */ /* 0x000fea0003800000 */
[----:B------:R-:W-:-:S05]  /*2e00*/  UMOV UR4, 0x10 ;  /* 0x0000001000047882 */ /* 0x000fca0000000000 */
[----:B------:R-:W-:Y:S04]  /*2e10*/  DEPBAR.LE SB2, 0x36 ;  /* 0x0000ad800000791a */ /* 0x000fe80000000000 */
[----:B------:R-:W2:Y:S02]  /*2e20*/  UTCATOMSWS.FIND_AND_SET.ALIGN UP0, UR4, UR4 ;  /* 0x00000004000475e3 */ /* 0x000ea40008000800 */
[----:B--2---:R-:W-:Y:S01]  /*2e30*/  MOV R3, UR4 ;  /* 0x0000000400037c02 */ /* 0x004fe20008000f00 */
[----:B------:R-:W-:Y:S05]  /*2e40*/  BRA.U !UP0, `(.L_x_53) ;  /* 0xfffffffd08e87547 */ /* 0x000fea000b83ffff */
.L_x_52:
[-C--:B------:R-:W-:Y:S02]  /*2e50*/  SHF.L.U32 R2, R2, R3.reuse, RZ ;  /* 0x0000000302027219 */ /* 0x080fe400000006ff */
[----:B------:R-:W-:Y:S01]  /*2e60*/  SHF.L.U32 R0, R0, R3, RZ ;  /* 0x0000000300007219 */ /* 0x000fe200000006ff */
[----:B------:R-:W-:Y:S02]  /*2e70*/  IMAD.SHL.U32 R3, R3, 0x20, RZ ;  /* 0x0000002003037824 */ /* 0x000fe400078e00ff */
[----:B------:R2:W-:Y:S04]  /*2e80*/  ATOMS.OR RZ, [UR5+0x14], R2 ;  /* 0x00001402ffff798c */ /* 0x0005e8000b000005 */
[----:B------:R2:W-:Y:S04]  /*2e90*/  ATOMS.OR RZ, [UR5+0x18], R0 ;  /* 0x00001800ffff798c */ /* 0x0005e8000b000005 */
[----:B------:R2:W-:Y:S01]  /*2ea0*/  STS [UR15+0x110], R3 ;  /* 0x00011003ff007988 */ /* 0x0005e2000800080f */
[----:B------:R-:W-:Y:S05]  /*2eb0*/  BRA `(.L_x_51) ;  /* 0x0000000000107947 */ /* 0x000fea0003800000 */
.L_x_50:
[----:B------:R-:W-:Y:S02]  /*2ec0*/  MOV R0, 0xffffffff ;  /* 0xffffffff00007802 */ /* 0x000fe40000000f00 */
[----:B------:R-:W-:-:S03]  /*2ed0*/  MOV R2, 0x2f00 ;  /* 0x00002f0000027802 */ /* 0x000fc60000000f00 */
[----:B------:R2:W-:Y:S04]  /*2ee0*/  STS [UR15+0x110], R0 ;  /* 0x00011000ff007988 */ /* 0x0005e8000800080f */
[----:B-12--5:R-:W-:Y:S05]  /*2ef0*/  CALL.REL.NOINC `($__internal_1_$__cuda_sm10x_tcgen05_guardrail_trap_phase_invalid_during_alloc) ;  /* 0x0000009800b47944 */ /* 0x026fea0003c00000 */
.L_x_51:
[----:B------:R-:W-:Y:S05]  /*2f00*/  WARPSYNC.ALL ;  /* 0x0000000000007948 */ /* 0x000fea0003800000 */
[----:B------:R-:W3:Y:S01]  /*2f10*/  S2UR UR4, SR_CgaCtaId ;  /* 0x00000000000479c3 */ /* 0x000ee20000008800 */
[----:B------:R-:W-:Y:S01]  /*2f20*/  UMOV UR18, 0x400 ;  /* 0x0000040000127882 */ /* 0x000fe20000000000 */
[----:B------:R-:W-:-:S06]  /*2f30*/  NOP ;  /* 0x0000000000007918 */ /* 0x000fcc0000000000 */
[----:B------:R-:W-:Y:S06]  /*2f40*/  BAR.ARV 0x6, 0xa0 ;  /* 0x0182800000007b1d */ /* 0x000fec0000002000 */
[----:B------:R-:W4:Y:S01]  /*2f50*/  LDCU UR5, c[0x0][0x38c] ;  /* 0x00007180ff0577ac */ /* 0x000f220008000800 */
[----:B------:R-:W-:Y:S01]  /*2f60*/  IMAD.MOV.U32 R11, RZ, RZ, 0x1 ;  /* 0x00000001ff0b7424 */ /* 0x000fe200078e00ff */
[----:B------:R-:W-:Y:S01]  /*2f70*/  CS2R R8, SRZ ;  /* 0x0000000000087805 */ /* 0x000fe2000001ff00 */
[----:B------:R-:W-:Y:S01]  /*2f80*/  IMAD.MOV.U32 R10, RZ, RZ, RZ ;  /* 0x000000ffff0a7224 */ /* 0x000fe200078e00ff */
[----:B------:R-:W1:Y:S01]  /*2f90*/  LDCU UR7, c[0x0][0x38c] ;  /* 0x00007180ff0777ac */ /* 0x000e620008000800 */
[----:B------:R-:W-:Y:S01]  /*2fa0*/  UMOV UR22, URZ ;  /* 0x000000ff00167c82 */ /* 0x000fe20008000000 */
[----:B------:R-:W-:Y:S01]  /*2fb0*/  UMOV UR14, URZ ;  /* 0x000000ff000e7c82 */ /* 0x000fe20008000000 */
[----:B---3--:R-:W-:Y:S01]  /*2fc0*/  ULEA UR18, UR4, UR18, 0x18 ;  /* 0x0000001204127291 */ /* 0x008fe2000f8ec0ff */
[----:B------:R-:W-:Y:S01]  /*2fd0*/  UMOV UR26, 0x0 ;  /* 0x00000000001a7882 */ /* 0x000fe20000000000 */
[----:B------:R-:W-:-:S02]  /*2fe0*/  UMOV UR27, 0x8380490 ;  /* 0x08380490001b7882 */ /* 0x000fc40000000000 */
[----:B------:R-:W-:Y:S01]  /*2ff0*/  UIADD3 UR6, UPT, UPT, UR18, 0x26400, URZ ;  /* 0x0002640012067890 */ /* 0x000fe2000fffe0ff */
[----:B------:R-:W-:Y:S01]  /*3000*/  UMOV UR24, 0x0 ;  /* 0x0000000000187882 */ /* 0x000fe20000000000 */
[----:B------:R-:W-:Y:S01]  /*3010*/  UMOV UR25, 0x8380490 ;  /* 0x0838049000197882 */ /* 0x000fe20000000000 */
[----:B----4-:R-:W-:Y:S02]  /*3020*/  UIADD3 UR5, UPT, UPT, UR5, 0x1f, URZ ;  /* 0x0000001f05057890 */ /* 0x010fe4000fffe0ff */
[----:B--2---:R-:W2:Y:S02]  /*3030*/  LDS R0, [UR18+0x110] ;  /* 0x00011012ff007984 */ /* 0x004ea40008000800 */
[----:B------:R-:W-:Y:S02]  /*3040*/  USHF.R.S32.HI UR4, URZ, 0x1f, UR5 ;  /* 0x0000001fff047899 */ /* 0x000fe40008011405 */
[----:B-1----:R-:W-:Y:S02]  /*3050*/  UISETP.GE.AND UP4, UPT, UR7, 0x1, UPT ;  /* 0x000000010700788c */ /* 0x002fe4000bf86270 */
[----:B------:R-:W-:-:S02]  /*3060*/  ULEA.HI UR4, UR4, UR5, URZ, 0x5 ;  /* 0x0000000504047291 */ /* 0x000fc4000f8f28ff */
[----:B------:R-:W-:Y:S02]  /*3070*/  UIADD3 UR5, UPT, UPT, UR18, 0x1c400, URZ ;  /* 0x0001c40012057890 */ /* 0x000fe4000fffe0ff */
[----:B------:R-:W-:Y:S02]  /*3080*/  USHF.R.S32.HI UR23, URZ, 0x5, UR4 ;  /* 0x00000005ff177899 */ /* 0x000fe40008011404 */
[----:B------:R-:W-:Y:S02]  /*3090*/  USHF.R.U32.HI UR5, URZ, 0x4, UR5 ;  /* 0x00000004ff057899 */ /* 0x000fe40008011605 */
[----:B------:R-:W-:Y:S02]  /*30a0*/  USHF.R.U32.HI UR4, URZ, 0x4, UR6 ;  /* 0x00000004ff047899 */ /* 0x000fe40008011606 */
[----:B------:R-:W-:Y:S02]  /*30b0*/  UISETP.LT.AND UP0, UPT, UR23, 0x1, UPT ;  /* 0x000000011700788c */ /* 0x000fe4000bf01270 */
[----:B------:R-:W-:-:S02]  /*30c0*/  ULOP3.LUT UR5, UR5, 0x3fff, URZ, 0xc0, !UPT ;  /* 0x00003fff05057892 */ /* 0x000fc4000f8ec0ff */
[----:B------:R-:W-:Y:S02]  /*30d0*/  ULOP3.LUT UR4, UR4, 0x3fff, URZ, 0xc0, !UPT ;  /* 0x00003fff04047892 */ /* 0x000fe4000f8ec0ff */
[----:B------:R-:W-:Y:S02]  /*30e0*/  USEL UR28, UR23, 0x1, !UP0 ;  /* 0x00000001171c7887 */ /* 0x000fe4000c000000 */
[----:B------:R-:W-:Y:S02]  /*30f0*/  ULOP3.LUT UR20, UR5, 0x10000, URZ, 0xfc, !UPT ;  /* 0x0001000005147892 */ /* 0x000fe4000f8efcff */
[----:B------:R-:W-:Y:S02]  /*3100*/  ULOP3.LUT UR4, UR4, 0x10000, URZ, 0xfc, !UPT ;  /* 0x0001000004047892 */ /* 0x000fe4000f8efcff */
[----:B------:R-:W-:Y:S01]  /*3110*/  UIADD3 UR28, UPT, UPT, -UR28, URZ, URZ ;  /* 0x000000ff1c1c7290 */ /* 0x000fe2000fffe1ff */
[----:B--2---:R-:W-:-:S15]  /*3120*/  R2UR UR29, R0 ;  /* 0x00000000001d72ca */ /* 0x004fde00000e0000 */
.L_x_60:
[----:B------:R-:W-:Y:S02]  /*3130*/  LEA R0, R10, UR18, 0x3 ;  /* 0x000000120a007c11 */ /* 0x000fe4000f8e18ff */
[----:B------:R-:W-:Y:S02]  /*3140*/  SHF.L.U32 R2, R9, 0x1f, RZ ;  /* 0x0000001f09027819 */ /* 0x000fe400000006ff */
[----:B------:R-:W-:Y:S01]  /*3150*/  PLOP3.LUT P0, PT, PT, PT, UP4, 0x80, 0x8 ;  /* 0x000000000008781c */ /* 0x000fe20003f0f048 */
[----:B------:R-:W-:Y:S01]  /*3160*/  VIADD R3, R0, 0x90 ;  /* 0x0000009000037836 */ /* 0x000fe20000000000 */
[----:B-1----:R-:W1:Y:S02]  /*3170*/  SYNCS.PHASECHK.TRANS64.TRYWAIT P1, [R0+URZ+0x80], R2 ;  /* 0x00008002000075a7 */ /* 0x002e6400080211ff */
[----:B-1----:R-:W-:Y:S09]  /*3180*/  @!P1 BRA `(.L_x_54) ;  /* 0x0000009000f49947 */ /* 0x002ff20003800000 */
.L_x_124:
[----:B------:R-:W-:Y:S01]  /*3190*/  LEA R4, R10, UR18, 0x4 ;  /* 0x000000120a047c11 */ /* 0x000fe2000f8e20ff */
[----:B------:R-:W-:Y:S01]  /*31a0*/  @UP4 ULEA UR5, UR14, UR18, 0x3 ;  /* 0x000000120e054291 */ /* 0x000fe2000f8e18ff */
[----:B------:R-:W-:Y:S01]  /*31b0*/  PLOP3.LUT P1, PT, PT, PT, PT, 0x80, 0x8 ;  /* 0x000000000008781c */ /* 0x000fe20003f2f070 */
[----:B------:R-:W-:Y:S01]  /*31c0*/  ULEA UR21, UR22, UR18, 0x3 ;  /* 0x0000001216157291 */ /* 0x000fe2000f8e18ff */
[----:B------:R-:W-:Y:S01]  /*31d0*/  PRMT R3, RZ, 0x654, R3 ;  /* 0x00000654ff037816 */ /* 0x000fe20000000003 */
[----:B------:R-:W-:Y:S01]  /*31e0*/  UIMAD UR19, UR22, 0xe0, UR29 ;  /* 0x000000e0161378a4 */ /* 0x000fe2000f8e021d */
[----:B------:R-:W2:Y:S01]  /*31f0*/  LDS.128 R4, [R4+0xf0] ;  /* 0x0000f00004047984 */ /* 0x000ea20000000c00 */
[----:B-1----:R-:W-:Y:S02]  /*3200*/  @P0 SHF.L.U32 R2, R8, 0x1f, RZ ;  /* 0x0000001f08020819 */ /* 0x002fe400000006ff */
[----:B------:R-:W-:Y:S01]  /*3210*/  SHF.L.U32 R0, R11, 0x1f, RZ ;  /* 0x0000001f0b007819 */ /* 0x000fe200000006ff */
[----:B------:R-:W-:Y:S01]  /*3220*/  @!PT LDS RZ, [RZ] ;  /* 0x00000000fffff984 */ /* 0x000fe20000000800 */
[----:B------:R-:W-:Y:S01]  /*3230*/  @!PT LDS RZ, [RZ] ;  /* 0x00000000fffff984 */ /* 0x000fe20000000800 */
[----:B------:R-:W-:Y:S01]  /*3240*/  @!PT LDS RZ, [RZ] ;  /* 0x00000000fffff984 */ /* 0x000fe20000000800 */
[----:B------:R-:W-:Y:S01]  /*3250*/  @!PT LDS RZ, [RZ] ;  /* 0x00000000fffff984 */ /* 0x000fe20000000800 */
[----:B------:R1:W-:Y:S06]  /*3260*/  MEMBAR.ALL.CTA ;  /* 0x0000000000007992 */ /* 0x0003ec0000008000 */
[----:B-1----:R-:W1:Y:S02]  /*3270*/  FENCE.VIEW.ASYNC.S ;  /* 0x00000000000073c6 */ /* 0x002e640000000000 */
[----:B-1----:R1:W-:Y:S01]  /*3280*/  SYNCS.ARRIVE.TRANS64.RED.A1T0 RZ, [R3+URZ], RZ ;  /* 0x000000ff03ff79a7 */ /* 0x0023e200081004ff */
[----:B------:R1:W3:Y:S01]  /*3290*/  @P0 SYNCS.PHASECHK.TRANS64.TRYWAIT P1, [UR5], R2 ;  /* 0x00000002ff0005a7 */ /* 0x0002e20008021105 */
[----:B------:R-:W4:Y:S02]  /*32a0*/  SYNCS.PHASECHK.TRANS64.TRYWAIT P0, [UR21+0xb0], R0 ;  /* 0x0000b000ff0075a7 */ /* 0x000f240008001115 */
[----:B-1234-:R-:W-:Y:S05]  /*32b0*/  @!P0 BRA `(.L_x_55) ;  /* 0x0000009000bc8947 */ /* 0x01efea0003800000 */
.L_x_126:
[----:B------:R-:W-:Y:S01]  /*32c0*/  IADD3 R10, PT, PT, R10, 0x1, RZ ;  /* 0x000000010a0a7810 */ /* 0x000fe20007ffe0ff */
[----:B------:R-:W-:Y:S06]  /*32d0*/  BRA.U !UP4, `(.L_x_56) ;  /* 0x000000010c987547 */ /* 0x000fec000b800000 */
[----:B------:R-:W-:Y:S01]  /*32e0*/  UPLOP3.LUT UP2, UPT, UPT, UPT, UPT, 0x40, 0x4 ;  /* 0x000000000004789c */ /* 0x000fe20003f4e870 */
[----:B------:R-:W-:Y:S01]  /*32f0*/  UMOV UR16, UR28 ;  /* 0x0000001c00107c82 */ /* 0x000fe20008000000 */
[----:B------:R-:W-:Y:S01]  /*3300*/  UMOV UR15, UR23 ;  /* 0x00000017000f7c82 */ /* 0x000fe20008000000 */
[----:B------:R-:W-:-:S08]  /*3310*/  UMOV UR5, UR14 ;  /* 0x0000000e00057c82 */ /* 0x000fd00008000000 */
.L_x_59:
[----:B------:R-:W-:Y:S02]  /*3320*/  UIADD3 UR16, UPT, UPT, UR16, 0x1, URZ ;  /* 0x0000000110107890 */ /* 0x000fe4000fffe0ff */
[----:B--2---:R-:W-:Y:S02]  /*3330*/  ULEA UR7, UR5, UR18, 0x3 ;  /* 0x0000001205077291 */ /* 0x004fe4000f8e18ff */
[----:B------:R-:W-:Y:S01]  /*3340*/  UISETP.NE.AND UP3, UPT, UR16, URZ, UPT ;  /* 0x000000ff1000728c */ /* 0x000fe2000bf65270 */
[----:B---3--:R-:W-:Y:S10]  /*3350*/  @P1 BRA `(.L_x_57) ;  /* 0x00000000000c1947 */ /* 0x008ff40003800000 */
[----:B-1----:R-:W-:Y:S04]  /*3360*/  SHF.L.U32 R2, R8, 0x1f, RZ ;  /* 0x0000001f08027819 */ /* 0x002fe800000006ff */
[----:B------:R-:W1:Y:S02]  /*3370*/  SYNCS.PHASECHK.TRANS64.TRYWAIT P0, [UR7], R2 ;  /* 0x00000002ff0075a7 */ /* 0x000e640008001107 */
[----:B-1----:R-:W-:Y:S05]  /*3380*/  @!P0 BRA `(.L_x_58) ;  /* 0x0000009000a08947 */ /* 0x002fea0003800000 */
.L_x_57:
[----:B------:R-:W-:Y:S01]  /*3390*/  UISETP.NE.AND UP0, UPT, UR15, 0x1, UPT ;  /* 0x000000010f00788c */ /* 0x000fe2000bf05270 */
[----:B------:R-:W-:Y:S01]  /*33a0*/  PLOP3.LUT P1, PT, PT, PT, PT, 0x80, 0x8 ;  /* 0x000000000008781c */ /* 0x000fe20003f2f070 */
[----:B------:R-:W-:Y:S02]  /*33b0*/  UIADD3 UR6, UPT, UPT, UR5, 0x1, URZ ;  /* 0x0000000105067890 */ /* 0x000fe4000fffe0ff */
[----:B------:R-:W-:Y:S02]  /*33c0*/  UIADD3 UR17, UPT, UPT, UR7, 0x28, URZ ;  /* 0x0000002807117890 */ /* 0x000fe4000fffe0ff */
[----:B------:R-:W-:Y:S01]  /*33d0*/  UISETP.NE.AND UP1, UPT, UR6, 0x5, UPT ;  /* 0x000000050600788c */ /* 0x000fe2000bf25270 */
[----:B------:R-:W-:Y:S01]  /*33e0*/  PLOP3.LUT P0, PT, PT, PT, UP0, 0x80, 0x8 ;  /* 0x000000000008781c */ /* 0x000fe20003f0f008 */
[----:B------:R-:W-:Y:S02]  /*33f0*/  UIADD3 UR15, UPT, UPT, UR15, -0x1, URZ ;  /* 0xffffffff0f0f7890 */ /* 0x000fe4000fffe0ff */
[----:B------:R-:W-:Y:S02]  /*3400*/  USEL UR8, URZ, 0x1, UP1 ;  /* 0x00000001ff087887 */ /* 0x000fe40008800000 */
[----:B------:R-:W-:Y:S01]  /*3410*/  USEL UR14, UR6, URZ, UP1 ;  /* 0x000000ff060e7287 */ /* 0x000fe20008800000 */
[----:B------:R-:W-:Y:S01]  /*3420*/  UMOV UR7, 0x80004020 ;  /* 0x8000402000077882 */ /* 0x000fe20000000000 */
[----:B------:R-:W-:Y:S02]  /*3430*/  UMOV UR9, 0x80004020 ;  /* 0x8000402000097882 */ /* 0x000fe40000000000 */
[----:B------:R-:W-:Y:S01]  /*3440*/  @UP0 ULEA UR6, UR14, UR18, 0x3 ;  /* 0x000000120e060291 */ /* 0x000fe2000f8e18ff */
[----:B------:R-:W-:Y:S01]  /*3450*/  LOP3.LUT R8, R8, UR8, RZ, 0x3c, !PT ;  /* 0x0000000808087c12 */ /* 0x000fe2000f8e3cff */
[----:B------:R-:W-:Y:S01]  /*3460*/  ULEA UR8, UR5, UR20, 0x9 ;  /* 0x0000001405087291 */ /* 0x000fe2000f8e48ff */
[----:B------:R-:W-:Y:S02]  /*3470*/  UMOV UR13, 0x80004020 ;  /* 0x80004020000d7882 */ /* 0x000fe40000000000 */
[----:B-1----:R-:W-:Y:S01]  /*3480*/  @P0 SHF.L.U32 R0, R8, 0x1f, RZ ;  /* 0x0000001f08000819 */ /* 0x002fe200000006ff */
[----:B------:R-:W-:Y:S01]  /*3490*/  UIADD3 UR10, UPT, UPT, UR8, 0x2, URZ ;  /* 0x00000002080a7890 */ /* 0x000fe2000fffe0ff */
[----:B------:R-:W-:Y:S02]  /*34a0*/  UMOV UR11, 0x80004020 ;  /* 0x80004020000b7882 */ /* 0x000fe40000000000 */
[----:B------:R2:W3:Y:S01]  /*34b0*/  @P0 SYNCS.PHASECHK.TRANS64.TRYWAIT P1, [UR6], R0 ;  /* 0x00000000ff0005a7 */ /* 0x0004e20008021106 */
[----:B------:R-:W-:Y:S03]  /*34c0*/  UIMAD UR6, UR5, 0x380, UR4 ;  /* 0x00000380050678a4 */ /* 0x000fe6000f8e0204 */
[----:B------:R-:W-:Y:S01]  /*34d0*/  UMOV UR5, UR14 ;  /* 0x0000000e00057c82 */ /* 0x000fe20008000000 */
[----:B------:R-:W-:Y:S05]  /*34e0*/  UIADD3 UR12, UPT, UPT, UR6, 0x2, URZ ;  /* 0x00000002060c7890 */ /* 0x000fea000fffe0ff */
[----:B------:R2:W-:Y:S01]  /*34f0*/  UTCHMMA gdesc[UR8], gdesc[UR6], tmem[UR19], tmem[UR26], idesc[UR27], UP2 ;  /* 0x00ff1a06080075ea */ /* 0x0005e20009000013 */
[----:B------:R-:W-:Y:S03]  /*3500*/  UPLOP3.LUT UP2, UPT, UPT, UPT, UPT, 0x80, 0x8 ;  /* 0x000000000008789c */ /* 0x000fe60003f4f070 */
[----:B------:R2:W-:Y:S01]  /*3510*/  UTCHMMA gdesc[UR10], gdesc[UR12], tmem[UR19], tmem[UR24], idesc[UR25], UPT ;  /* 0x00ff180c0a0075ea */ /* 0x0005e2000b800013 */
[----:B------:R2:W-:Y:S01]  /*3520*/  UTCBAR [UR17], URZ ;  /* 0x000000ff110073e9 */ /* 0x0005e200080000ff */
[----:B------:R-:W-:Y:S06]  /*3530*/  BRA.U UP3, `(.L_x_59) ;  /* 0xfffffffd03787547 */ /* 0x000fec000b83ffff */
.L_x_56:
[----:B------:R-:W-:Y:S01]  /*3540*/  UIADD3 UR5, UPT, UPT, UR22, 0x1, URZ ;  /* 0x0000000116057890 */ /* 0x000fe2000fffe0ff */
[----:B------:R-:W-:Y:S01]  /*3550*/  LOP3.LUT P0, RZ, R6, 0x1, RZ, 0xc0, !PT ;  /* 0x0000000106ff7812 */ /* 0x000fe2000780c0ff */
[----:B--2---:R-:W-:Y:S01]  /*3560*/  UIADD3 UR6, UPT, UPT, UR21, 0xa0, URZ ;  /* 0x000000a015067890 */ /* 0x004fe2000fffe0ff */
[----:B---3--:R-:W-:Y:S01]  /*3570*/  ISETP.NE.AND P1, PT, R10, 0x2, PT ;  /* 0x000000020a00780c */ /* 0x008fe20003f25270 */
[----:B------:R-:W-:-:S03]  /*3580*/  UISETP.NE.AND UP0, UPT, UR5, 0x2, UPT ;  /* 0x000000020500788c */ /* 0x000fc6000bf05270 */
[----:B-1----:R-:W-:Y:S01]  /*3590*/  SEL R0, RZ, 0x1, P1 ;  /* 0x00000001ff007807 */ /* 0x002fe20000800000 */
[----:B------:R-:W-:Y:S01]  /*35a0*/  USEL UR7, URZ, 0x1, UP0 ;  /* 0x00000001ff077887 */ /* 0x000fe20008000000 */
[----:B------:R-:W-:Y:S01]  /*35b0*/  SEL R10, R10, RZ, P1 ;  /* 0x000000ff0a0a7207 */ /* 0x000fe20000800000 */
[----:B------:R-:W-:Y:S01]  /*35c0*/  USEL UR22, UR5, URZ, UP0 ;  /* 0x000000ff05167287 */ /* 0x000fe20008000000 */
[----:B------:R1:W-:Y:S01]  /*35d0*/  UTCBAR [UR6], URZ ;  /* 0x000000ff060073e9 */ /* 0x0003e200080000ff */
[----:B------:R-:W-:Y:S02]  /*35e0*/  LOP3.LUT R9, R9, R0, RZ, 0x3c, !PT ;  /* 0x0000000009097212 */ /* 0x000fe400078e3cff */
[----:B------:R-:W-:Y:S01]  /*35f0*/  LOP3.LUT R11, R11, UR7, RZ, 0x3c, !PT ;  /* 0x000000070b0b7c12 */ /* 0x000fe2000f8e3cff */
[----:B------:R-:W-:Y:S07]  /*3600*/  @P0 BRA `(.L_x_60) ;  /* 0xfffffff800c80947 */ /* 0x000fee000383ffff */
[----:B------:R-:W2:Y:S01]  /*3610*/  S2UR UR7, SR_CgaCtaId ;  /* 0x00000000000779c3 */ /* 0x000ea20000008800 */
[----:B------:R-:W-:Y:S01]  /*3620*/  ELECT P0, URZ, PT ;  /* 0x0000000000ff782f */ /* 0x000fe20003800000 */
[----:B------:R-:W-:Y:S01]  /*3630*/  IMAD.MOV.U32 R0, RZ, RZ, 0x1 ;  /* 0x00000001ff007424 */ /* 0x000fe200078e00ff */
[----:B------:R-:W-:Y:S01]  /*3640*/  UIADD3 UR18, UPT, UPT, UR18, 0xb0, URZ ;  /* 0x000000b012127890 */ /* 0x000fe2000fffe0ff */
[----:B------:R-:W-:Y:S01]  /*3650*/  SHF.L.U32 R2, R11, 0x1f, RZ ;  /* 0x0000001f0b027819 */ /* 0x000fe200000006ff */
[----:B------:R-:W-:-:S03]  /*3660*/  UMOV UR4, 0x40 ;  /* 0x0000004000047882 */ /* 0x000fc60000000000 */
[----:B------:R-:W-:Y:S01]  /*3670*/  UVIRTCOUNT.DEALLOC.SMPOOL 0x80 ;  /* 0x000000800000784c */ /* 0x000fe20000000000 */
[----:B--2---:R-:W-:Y:S02]  /*3680*/  ULEA UR7, UR7, UR4, 0x18 ;  /* 0x0000000407077291 */ /* 0x004fe4000f8ec0ff */
[----:B------:R-:W-:-:S07]  /*3690*/  ULEA UR4, UR22, UR18, 0x3 ;  /* 0x0000001216047291 */ /* 0x000fce000f8e18ff */
[----:B------:R2:W-:Y:S02]  /*36a0*/  @P0 STS.U8 [UR7+0x1c], R0 ;  /* 0x00001c00ff000988 */ /* 0x0005e40008000007 */
[----:B------:R-:W3:Y:S02]  /*36b0*/  SYNCS.PHASECHK.TRANS64.TRYWAIT P0, [UR4], R2 ;  /* 0x00000002ff0075a7 */ /* 0x000ee40008001104 */
[----:B--23--:R-:W-:Y:S05]  /*36c0*/  @!P0 BRA `(.L_x_61) ;  /* 0x0000008c00e88947 */ /* 0x00cfea0003800000 */
.L_x_129:
[----:B------:R-:W-:-:S04]  /*36d0*/  UIADD3 UR4, UPT, UPT, UR22, 0x1, URZ ;  /* 0x0000000116047890 */ /* 0x000fc8000fffe0ff */
[----:B------:R-:W-:-:S04]  /*36e0*/  UISETP.NE.AND UP0, UPT, UR4, 0x2, UPT ;  /* 0x000000020400788c */ /* 0x000fc8000bf05270 */
[----:B------:R-:W-:Y:S02]  /*36f0*/  USEL UR5, URZ, 0x1, UP0 ;  /* 0x00000001ff057887 */ /* 0x000fe40008000000 */
[----:B------:R-:W-:-:S04]  /*3700*/  USEL UR4, UR4, URZ, UP0 ;  /* 0x000000ff04047287 */ /* 0x000fc80008000000 */
[----:B------:R-:W-:Y:S01]  /*3710*/  ULEA UR4, UR4, UR18, 0x3 ;  /* 0x0000001204047291 */ /* 0x000fe2000f8e18ff */
[----:B--2---:R-:W-:-:S04]  /*3720*/  LOP3.LUT R2, R11, UR5, RZ, 0x3c, !PT ;  /* 0x000000050b027c12 */ /* 0x004fc8000f8e3cff */
[----:B------:R-:W-:-:S04]  /*3730*/  SHF.L.U32 R2, R2, 0x1f, RZ ;  /* 0x0000001f02027819 */ /* 0x000fc800000006ff */
[----:B------:R-:W2:Y:S02]  /*3740*/  SYNCS.PHASECHK.TRANS64.TRYWAIT P0, [UR4], R2 ;  /* 0x00000002ff0075a7 */ /* 0x000ea40008001104 */
[----:B--2---:R-:W-:Y:S05]  /*3750*/  @!P0 BRA `(.L_x_62) ;  /* 0x0000008c00dc8947 */ /* 0x004fea0003800000 */
.L_x_131:
[----:B------:R-:W-:Y:S01]  /*3760*/  NOP ;  /* 0x0000000000007918 */ /* 0x000fe20000000000 */
[----:B--2---:R-:W2:Y:S01]  /*3770*/  LDS R0, [UR7+0x14] ;  /* 0x00001407ff007984 */ /* 0x004ea20008000800 */
[----:B------:R-:W-:Y:S01]  /*3780*/  ULOP3.LUT UR4, UR29, 0xffff, URZ, 0xc0, !UPT ;  /* 0x0000ffff1d047892 */ /* 0x000fe2000f8ec0ff */
[----:B------:R-:W-:Y:S01]  /*3790*/  UMOV UR5, 0xffff ;  /* 0x0000ffff00057882 */ /* 0x000fe20000000000 */
[----:B-1----:R-:W-:Y:S02]  /*37a0*/  UMOV UR6, 0x1 ;  /* 0x0000000100067882 */ /* 0x002fe40000000000 */
[----:B------:R-:W-:-:S04]  /*37b0*/  USHF.R.U32.HI UR4, URZ, 0x5, UR4 ;  /* 0x00000005ff047899 */ /* 0x000fc80008011604 */
[----:B------:R-:W-:Y:S02]  /*37c0*/  USHF.L.U32 UR5, UR5, UR4, URZ ;  /* 0x0000000405057299 */ /* 0x000fe400080006ff */
[----:B------:R-:W-:-:S04]  /*37d0*/  USHF.L.U32 UR4, UR6, UR4, URZ ;  /* 0x0000000406047299 */ /* 0x000fc800080006ff */
[----:B--2---:R-:W-:-:S04]  /*37e0*/  LOP3.LUT R0, R0, UR5, RZ, 0xc0, !PT ;  /* 0x0000000500007c12 */ /* 0x004fc8000f8ec0ff */
[----:B------:R-:W-:-:S13]  /*37f0*/  ISETP.NE.AND P0, PT, R0, UR5, PT ;  /* 0x0000000500007c0c */ /* 0x000fda000bf05270 */
[----:B------:R-:W-:Y:S05]  /*3800*/  @P0 BRA `(.L_x_63) ;  /* 0x0000000000580947 */ /* 0x000fea0003800000 */
[----:B------:R-:W1:Y:S02]  /*3810*/  LDS R0, [UR7+0x18] ;  /* 0x00001807ff007984 */ /* 0x000e640008000800 */
[----:B-1----:R-:W-:-:S04]  /*3820*/  LOP3.LUT R0, R0, UR4, RZ, 0xc0, !PT ;  /* 0x0000000400007c12 */ /* 0x002fc8000f8ec0ff */
[----:B------:R-:W-:-:S13]  /*3830*/  ISETP.NE.AND P0, PT, R0, UR4, PT ;  /* 0x0000000400007c0c */ /* 0x000fda000bf05270 */
[----:B------:R-:W-:Y:S05]  /*3840*/  @P0 BRA `(.L_x_64) ;  /* 0x00000000003c0947 */ /* 0x000fea0003800000 */
[----:B------:R-:W1:Y:S01]  /*3850*/  S2R R2, SR_LANEID ;  /* 0x0000000000027919 */ /* 0x000e620000000000 */
[----:B------:R-:W-:-:S06]  /*3860*/  ULOP3.LUT UR5, URZ, UR5, URZ, 0x33, !UPT ;  /* 0x00000005ff057292 */ /* 0x000fcc000f8e33ff */
[----:B------:R-:W-:-:S04]  /*3870*/  IMAD.U32 R0, RZ, RZ, UR5 ;  /* 0x00000005ff007e24 */ /* 0x000fc8000f8e00ff */
[----:B------:R2:W3:Y:S02]  /*3880*/  REDUX UR8, R0 ;  /* 0x00000000000873c4 */ /* 0x0004e40000000000 */
[----:B------:R4:W-:Y:S01]  /*3890*/  UTCATOMSWS.AND URZ, UR5 ;  /* 0x0000000500ff79e3 */ /* 0x0009e20008000000 */
[----:B--2---:R-:W-:Y:S01]  /*38a0*/  LOP3.LUT R0, RZ, UR4, RZ, 0x33, !PT ;  /* 0x00000004ff007c12 */ /* 0x004fe2000f8e33ff */
[----:B------:R-:W-:Y:S02]  /*38b0*/  VOTEU.ANY UR4, UPT, PT ;  /* 0x0000000000047886 */ /* 0x000fe400038e0100 */
[----:B------:R-:W-:Y:S02]  /*38c0*/  UFLO.U32 UR4, UR4 ;  /* 0x00000004000472bd */ /* 0x000fe400080e0000 */
[----:B------:R-:W2:Y:S04]  /*38d0*/  REDUX UR6, R0 ;  /* 0x00000000000673c4 */ /* 0x000ea80000000000 */
[----:B-1----:R-:W-:-:S02]  /*38e0*/  ISETP.EQ.U32.AND P0, PT, R2, UR4, PT ;  /* 0x0000000402007c0c */ /* 0x002fc4000bf02070 */
[----:B---3--:R-:W-:-:S11]  /*38f0*/  MOV R2, UR8 ;  /* 0x0000000800027c02 */ /* 0x008fd60008000f00 */
[----:B------:R4:W-:Y:S01]  /*3900*/  @P0 ATOMS.AND RZ, [UR7+0x14], R2 ;  /* 0x00001402ffff098c */ /* 0x0009e2000a800007 */
[----:B--2---:R-:W-:-:S05]  /*3910*/  IMAD.U32 R0, RZ, RZ, UR6 ;  /* 0x00000006ff007e24 */ /* 0x004fca000f8e00ff */
[----:B------:R4:W-:Y:S01]  /*3920*/  @P0 ATOMS.AND RZ, [UR7+0x18], R0 ;  /* 0x00001800ffff098c */ /* 0x0009e2000a800007 */
[----:B------:R-:W-:Y:S05]  /*3930*/  BRA `(.L_x_65) ;  /* 0x0000000000147947 */ /* 0x000fea0003800000 */
.L_x_64:
[----:B------:R-:W-:Y:S02]  /*3940*/  MOV R2, 0x3960 ;  /* 0x0000396000027802 */ /* 0x000fe40000000f00 */
[----:B-----5:R-:W-:Y:S05]  /*3950*/  CALL.REL.NOINC `($__internal_0_$__cuda_sm10x_tcgen05_guardrail_trap_col_being_dealloced_not_returned_by_alloc) ;  /* 0x0000009000107944 */ /* 0x020fea0003c00000 */
[----:B------:R-:W-:Y:S05]  /*3960*/  BRA `(.L_x_65) ;  /* 0x0000000000087947 */ /* 0x000fea0003800000 */
.L_x_63:
[----:B------:R-:W-:Y:S02]  /*3970*/  MOV R2, 0x3990 ;  /* 0x0000399000027802 */ /* 0x000fe40000000f00 */
[----:B-----5:R-:W-:Y:S05]  /*3980*/  CALL.REL.NOINC `($__internal_2_$__cuda_sm10x_tcgen05_guardrail_trap_unallocated_columns_being_dealloced) ;  /* 0x00000090001c7944 */ /* 0x020fea0003c00000 */
.L_x_65:
[----:B------:R-:W-:Y:S01]  /*3990*/  NOP ;  /* 0x0000000000007918 */ /* 0x000fe20000000000 */
[----:B----4-:R-:W-:Y:S05]  /*39a0*/  EXIT ;  /* 0x000000000000794d */ /* 0x010fea0003800000 */
.L_x_49:
[----:B------:R-:W-:-:S09]  /*39b0*/  UISETP.NE.OR UP0, UPT, UR18, 0x3, !UP3 ;  /* 0x000000031200788c */ /* 0x000fd2000df05670 */
[----:B------:R-:W-:Y:S05]  /*39c0*/  BRA.U UP0, `(.L_x_66) ;  /* 0x0000000d00e87547 */ /* 0x000fea000b800000 */
[----:B------:R-:W2:Y:S01]  /*39d0*/  LDCU.64 UR4, c[0x0][0x888] ;  /* 0x00011100ff0477ac */ /* 0x000ea20008000a00 */
[----:B------:R-:W-:Y:S02]  /*39e0*/  HFMA2 R9, -RZ, RZ, 0, 0 ;  /* 0x00000000ff097431 */ /* 0x000fe400000001ff */
[----:B------:R-:W-:Y:S01]  /*39f0*/  IMAD.MOV.U32 R11, RZ, RZ, 0x1 ;  /* 0x00000001ff0b7424 */ /* 0x000fe200078e00ff */
[----:B------:R-:W-:Y:S01]  /*3a00*/  MOV R8, 0xe000 ;  /* 0x0000e00000087802 */ /* 0x000fe20000000f00 */
[----:B------:R-:W3:Y:S01]  /*3a10*/  LDCU UR44, c[0x0][0x370] ;  /* 0x00006e00ff2c77ac */ /* 0x000ee20008000800 */
[----:B------:R-:W-:Y:S01]  /*3a20*/  IMAD.MOV.U32 R10, RZ, RZ, RZ ;  /* 0x000000ffff0a7224 */ /* 0x000fe200078e00ff */
[----:B------:R-:W3:Y:S01]  /*3a30*/  LDCU.128 UR48, c[0x0][0xb10] ;  /* 0x00016200ff3077ac */ /* 0x000ee20008000c00 */
[----:B------:R-:W4:Y:S01]  /*3a40*/  LDCU UR37, c[0x0][0x374] ;  /* 0x00006e80ff2577ac */ /* 0x000f220008000800 */
[----:B------:R-:W1:Y:S01]  /*3a50*/  LDCU.64 UR42, c[0x0][0x890] ;  /* 0x00011200ff2a77ac */ /* 0x000e620008000a00 */
[----:B------:R-:W1:Y:S01]  /*3a60*/  LDCU UR29, c[0x0][0xb0c] ;  /* 0x00016180ff1d77ac */ /* 0x000e620008000800 */
[----:B--2---:R-:W-:Y:S01]  /*3a70*/  UISETP.NE.U32.AND UP0, UPT, UR4, URZ, UPT ;  /* 0x000000ff0400728c */ /* 0x004fe2000bf05070 */
[----:B------:R-:W2:Y:S01]  /*3a80*/  LDCU UR56, c[0x0][0xb20] ;  /* 0x00016400ff3877ac */ /* 0x000ea20008000800 */
[----:B------:R-:W2:Y:S01]  /*3a90*/  LDCU UR4, c[0x0][0xb30] ;  /* 0x00016600ff0477ac */ /* 0x000ea20008000800 */
[----:B---3--:R-:W-:-:S02]  /*3aa0*/  UIMAD.WIDE.U32 UR8, UR44, UR48, URZ ;  /* 0x000000302c0872a5 */ /* 0x008fc4000f8e00ff */
[----:B----4-:R-:W-:Y:S02]  /*3ab0*/  UIMAD.WIDE.U32 UR10, UR37, UR51, URZ ;  /* 0x00000033250a72a5 */ /* 0x010fe4000f8e00ff */
[----:B-1----:R-:W-:Y:S02]  /*3ac0*/  UISETP.NE.U32.AND UP6, UPT, UR42, URZ, UPT ;  /* 0x000000ff2a00728c */ /* 0x002fe4000bfc5070 */
[----:B------:R-:W-:Y:S01]  /*3ad0*/  UISETP.NE.AND.EX UP5, UPT, UR5, URZ, UPT, UP0 ;  /* 0x000000ff0500728c */ /* 0x000fe2000bfa5300 */
[----:B------:R-:W-:Y:S01]  /*3ae0*/  UMOV UR6, 0x400 ;  /* 0x0000040000067882 */ /* 0x000fe20000000000 */
[----:B------:R-:W-:Y:S01]  /*3af0*/  UISETP.NE.AND UP0, UPT, UR21, 0x1, UPT ;  /* 0x000000011500788c */ /* 0x000fe2000bf05270 */
[----:B------:R-:W-:Y:S01]  /*3b00*/  UMOV UR8, UR9 ;  /* 0x0000000900087c82 */ /* 0x000fe20008000000 */
[----:B------:R-:W-:Y:S01]  /*3b10*/  UMOV UR45, UR11 ;  /* 0x0000000b002d7c82 */ /* 0x000fe20008000000 */
[----:B------:R-:W-:Y:S01]  /*3b20*/  UISETP.NE.AND UP0, UPT, UR29, 0x1, UPT ;  /* 0x000000011d00788c */ /* 0x000fe2000bf05270 */
[----:B------:R-:W1:Y:S01]  /*3b30*/  LDCU.64 UR54, c[0x0][0x348] ;  /* 0x00006900ff3677ac */ /* 0x000e620008000a00 */
[----:B------:R-:W-:Y:S01]  /*3b40*/  UMOV UR30, URZ ;  /* 0x000000ff001e7c82 */ /* 0x000fe20008000000 */
[----:B------:R-:W-:-:S02]  /*3b50*/  UPLOP3.LUT UP1, UPT, UPT, UPT, UPT, 0x40, 0x4 ;  /* 0x000000000004789c */ /* 0x000fc40003f2e870 */
[----:B------:R-:W-:Y:S01]  /*3b60*/  UISETP.GE.AND UP3, UPT, UR21, 0x1, UPT ;  /* 0x000000011500788c */ /* 0x000fe2000bf66270 */
[----:B------:R-:W3:Y:S01]  /*3b70*/  LDCU.64 UR22, c[0x0][0xb28] ;  /* 0x00016500ff1677ac */ /* 0x000ee20008000a00 */
[----:B------:R-:W-:Y:S02]  /*3b80*/  ULEA UR6, UR15, UR6, 0x18 ;  /* 0x000000060f067291 */ /* 0x000fe4000f8ec0ff */
[----:B------:R-:W-:Y:S02]  /*3b90*/  UISETP.NE.AND.EX UP6, UPT, UR43, URZ, UPT, UP6 ;  /* 0x000000ff2b00728c */ /* 0x000fe4000bfc5360 */
[----:B------:R-:W-:Y:S02]  /*3ba0*/  USHF.R.U32.HI UR52, URZ, UR49, UR8 ;  /* 0x00000031ff347299 */ /* 0x000fe40008011608 */
[----:B--2---:R-:W-:Y:S02]  /*3bb0*/  USHF.R.U32.HI UR45, URZ, UR56, UR45 ;  /* 0x00000038ff2d7299 */ /* 0x004fe4000801162d */
[----:B------:R-:W-:-:S02]  /*3bc0*/  UISETP.NE.AND UP0, UPT, UR50, 0x1, UPT ;  /* 0x000000013200788c */ /* 0x000fc4000bf05270 */
[----:B------:R-:W-:-:S11]  /*3bd0*/  UISETP.NE.AND UP4, UPT, UR4, 0x1, UPT ;  /* 0x000000010400788c */ /* 0x000fd6000bf85270 */
.L_x_74:
[C---:B------:R-:W-:Y:S02]  /*3be0*/  LEA R3, R10.reuse, UR6, 0x3 ;  /* 0x000000060a037c11 */ /* 0x040fe4000f8e18ff */
[----:B------:R-:W-:Y:S02]  /*3bf0*/  SHF.L.U32 R0, R9, 0x1f, RZ ;  /* 0x0000001f09007819 */ /* 0x000fe400000006ff */
[----:B------:R-:W-:Y:S02]  /*3c00*/  LEA R4, R10, UR6, 0x4 ;  /* 0x000000060a047c11 */ /* 0x000fe4000f8e20ff */
[----:B--2---:R-:W2:Y:S02]  /*3c10*/  SYNCS.PHASECHK.TRANS64.TRYWAIT P0, [R3+URZ+0x80], R0 ;  /* 0x00008000030075a7 */ /* 0x004ea400080011ff */
[----:B--2---:R-:W-:Y:S05]  /*3c20*/  @!P0 BRA `(.L_x_67) ;  /* 0x0000008800c08947 */ /* 0x004fea0003800000 */
.L_x_132:
[----:B------:R-:W4:Y:S01]  /*3c30*/  LDS.128 R4, [R4+0xf0] ;  /* 0x0000f00004047984 */ /* 0x000f220000000c00 */
[----:B------:R-:W-:Y:S01]  /*3c40*/  UISETP.GE.AND UP0, UPT, UR21, 0x1, UPT ;  /* 0x000000011500788c */ /* 0x000fe2000bf06270 */
[----:B------:R-:W-:Y:S01]  /*3c50*/  @!PT LDS RZ, [RZ] ;  /* 0x00000000fffff984 */ /* 0x000fe20000000800 */
[----:B------:R-:W-:Y:S01]  /*3c60*/  @!PT LDS RZ, [RZ] ;  /* 0x00000000fffff984 */ /* 0x000fe20000000800 */
[----:B------:R-:W-:Y:S01]  /*3c70*/  @!PT LDS RZ, [RZ] ;  /* 0x00000000fffff984 */ /* 0x000fe20000000800 */
[----:B------:R-:W-:Y:S01]  /*3c80*/  @!PT LDS RZ, [RZ] ;  /* 0x00000000fffff984 */ /* 0x000fe20000000800 */
[----:B------:R1:W-:Y:S06]  /*3c90*/  MEMBAR.ALL.CTA ;  /* 0x0000000000007992 */ /* 0x0003ec0000008000 */
[----:B-1----:R-:W1:Y:S01]  /*3ca0*/  FENCE.VIEW.ASYNC.S ;  /* 0x00000000000073c6 */ /* 0x002e620000000000 */
[----:B----4-:R-:W-:Y:S11]  /*3cb0*/  LOP3.LUT P0, RZ, R6, 0x1, RZ, 0xc0, !PT ;  /* 0x0000000106ff7812 */ /* 0x010ff6000780c0ff */
[----:B------:R-:W-:Y:S02]  /*3cc0*/  @!UPT UIADD3 URZ, UPT, UPT, URZ, URZ, URZ ;  /* 0x000000fffffff290 */ /* 0x000fe4000fffe0ff */
[----:B-1----:R-:W-:Y:S01]  /*3cd0*/  VOTEU.ANY UP3, P0 ;  /* 0x0000000000ff7886 */ /* 0x002fe20000060100 */
[----:B------:R-:W-:Y:S11]  /*3ce0*/  PLOP3.LUT P0, PT, PT, PT, UP3, 0x80, 0x8 ;  /* 0x000000000008781c */ /* 0x000ff60003f0f038 */
[----:B------:R-:W-:Y:S02]  /*3cf0*/  @!UPT UIADD3 URZ, UPT, UPT, URZ, URZ, URZ ;  /* 0x000000fffffff290 */ /* 0x000fe4000fffe0ff */
[----:B--2---:R-:W-:Y:S02]  /*3d00*/  @P0 SHF.R.U32.HI R0, RZ, 0x10, R5 ;  /* 0x00000010ff000819 */ /* 0x004fe40000011605 */
[----:B------:R-:W-:Y:S02]  /*3d10*/  @P0 MOV R2, R4 ;  /* 0x0000000400020202 */ /* 0x000fe40000000f00 */
[----:B------:R-:W-:Y:S01]  /*3d20*/  @P0 R2UR UR4, R0 ;  /* 0x00000000000402ca */ /* 0x000fe200000e0000 */
[----:B------:R-:W-:Y:S01]  /*3d30*/  VIADD R0, R3, 0x90 ;  /* 0x0000009003007836 */ /* 0x000fe20000000000 */
[----:B------:R-:W-:Y:S02]  /*3d40*/  @P0 LOP3.LUT R4, R5, 0xffff, RZ, 0xc0, !PT ;  /* 0x0000ffff05040812 */ /* 0x000fe400078ec0ff */
[----:B------:R-:W-:Y:S02]  /*3d50*/  @P0 R2UR UR7, R2 ;  /* 0x00000000020702ca */ /* 0x000fe400000e0000 */
[----:B------:R-:W-:Y:S02]  /*3d60*/  PRMT R0, RZ, 0x654, R0 ;  /* 0x00000654ff007816 */ /* 0x000fe40000000000 */
[----:B------:R-:W-:Y:S02]  /*3d70*/  @P0 R2UR UR5, R4 ;  /* 0x00000000040502ca */ /* 0x000fe400000e0000 */
[----:B------:R1:W-:Y:S03]  /*3d80*/  SYNCS.ARRIVE.TRANS64.RED.A1T0 RZ, [R0+URZ], RZ ;  /* 0x000000ff00ff79a7 */ /* 0x0003e600081004ff */
[----:B------:R-:W-:Y:S04]  /*3d90*/  @UP3 UMOV UR31, UR4 ;  /* 0x00000004001f3c82 */ /* 0x000fe80008000000 */
[----:B------:R-:W-:Y:S04]  /*3da0*/  @UP3 UMOV UR14, UR7 ;  /* 0x00000007000e3c82 */ /* 0x000fe80008000000 */
[----:B------:R-:W-:Y:S01]  /*3db0*/  @UP3 UMOV UR13, UR5 ;  /* 0x00000005000d3c82 */ /* 0x000fe20008000000 */
[----:B------:R-:W-:Y:S05]  /*3dc0*/  BRA.U !UP0, `(.L_x_68) ;  /* 0x0000000108c07547 */ /* 0x000fea000b800000 */
[----:B------:R-:W-:Y:S02]  /*3dd0*/  UIMAD.WIDE.U32 UR10, UR13, UR51, URZ ;  /* 0x000000330d0a72a5 */ /* 0x000fe4000f8e00ff */
[----:B------:R-:W-:Y:S02]  /*3de0*/  UP2UR UR12, UPR, URZ, 0x4 ;  /* 0x00000004ff0c7883 */ /* 0x000fe40008000000 */
[----:B------:R-:W-:Y:S02]  /*3df0*/  UISETP.NE.AND UP2, UPT, UR50, 0x1, UPT ;  /* 0x000000013200788c */ /* 0x000fe4000bf45270 */
[----:B------:R-:W-:Y:S02]  /*3e00*/  UIMAD.WIDE.U32 UR16, UR14, UR48, URZ ;  /* 0x000000300e1072a5 */ /* 0x000fe4000f8e00ff */
[----:B------:R-:W-:Y:S02]  /*3e10*/  USEL UR4, UR37, UR45, !UP2 ;  /* 0x0000002d25047287 */ /* 0x000fe4000d000000 */
[----:B------:R-:W-:Y:S02]  /*3e20*/  UISETP.NE.AND UP0, UPT, UR29, 0x1, UPT ;  /* 0x000000011d00788c */ /* 0x000fe4000bf05270 */
[----:B------:R-:W-:Y:S02]  /*3e30*/  UP2UR UR20, UPR, URZ, 0x2 ;  /* 0x00000002ff147883 */ /* 0x000fe40008000000 */
[----:B------:R-:W-:Y:S02]  /*3e40*/  UISETP.NE.AND UP1, UPT, UR21, 0x1, UPT ;  /* 0x000000011500788c */ /* 0x000fe4000bf25270 */
[----:B---3--:R-:W-:Y:S02]  /*3e50*/  UIMAD.WIDE.U32 UR18, UR4, UR22, URZ ;  /* 0x00000016041272a5 */ /* 0x008fe4000f8e00ff */
[----:B------:R-:W-:Y:S01]  /*3e60*/  USEL UR8, UR44, UR52, !UP0 ;  /* 0x000000342c087287 */ /* 0x000fe2000c000000 */
[----:B------:R-:W-:Y:S02]  /*3e70*/  UMOV UR5, UR11 ;  /* 0x0000000b00057c82 */ /* 0x000fe40008000000 */
[----:B------:R-:W-:Y:S02]  /*3e80*/  USHF.R.U32.HI UR7, URZ, UR56, UR5 ;  /* 0x00000038ff077299 */ /* 0x000fe40008011605 */
[----:B------:R-:W-:Y:S02]  /*3e90*/  UIMAD.WIDE.U32 UR24, UR8, UR22, URZ ;  /* 0x00000016081872a5 */ /* 0x000fe4000f8e00ff */
[----:B------:R-:W-:Y:S02]  /*3ea0*/  USEL UR7, UR13, UR7, !UP2 ;  /* 0x000000070d077287 */ /* 0x000fe4000d000000 */
[----:B------:R-:W-:Y:S02]  /*3eb0*/  UISETP.NE.AND UP2, UPT, UR12, URZ, UPT ;  /* 0x000000ff0c00728c */ /* 0x000fe4000bf45270 */
[----:B------:R-:W-:Y:S01]  /*3ec0*/  UIMAD.WIDE.U32 UR10, UR7, UR22, URZ ;  /* 0x00000016070a72a5 */ /* 0x000fe2000f8e00ff */
[----:B------:R-:W-:Y:S02]  /*3ed0*/  UMOV UR5, UR17 ;  /* 0x0000001100057c82 */ /* 0x000fe40008000000 */
[----:B------:R-:W-:Y:S03]  /*3ee0*/  USHF.R.U32.HI UR9, URZ, UR49, UR5 ;  /* 0x00000031ff097299 */ /* 0x000fe60008011605 */
[----:B------:R-:W-:Y:S02]  /*3ef0*/  UMOV UR5, UR19 ;  /* 0x0000001300057c82 */ /* 0x000fe40008000000 */
[----:B------:R-:W-:Y:S03]  /*3f00*/  @UP1 USHF.R.U32.HI UR4, URZ, UR23, UR5 ;  /* 0x00000017ff041299 */ /* 0x000fe60008011605 */
[----:B------:R-:W-:Y:S01]  /*3f10*/  UMOV UR5, UR25 ;  /* 0x0000001900057c82 */ /* 0x000fe20008000000 */
[----:B------:R-:W-:Y:S02]  /*3f20*/  UIMAD UR4, UR21, UR4, URZ ;  /* 0x00000004150472a4 */ /* 0x000fe4000f8e02ff */
[----:B------:R-:W-:Y:S02]  /*3f30*/  @UP1 USHF.R.U32.HI UR8, URZ, UR23, UR5 ;  /* 0x00000017ff081299 */ /* 0x000fe40008011605 */
[----:B------:R-:W-:Y:S02]  /*3f40*/  USEL UR5, UR14, UR9, !UP0 ;  /* 0x000000090e057287 */ /* 0x000fe4000c000000 */
[----:B------:R-:W-:Y:S02]  /*3f50*/  UIMAD UR9, UR21, UR8, URZ ;  /* 0x00000008150972a4 */ /* 0x000fe4000f8e02ff */
[----:B------:R-:W-:Y:S03]  /*3f60*/  UISETP.GE.AND UP0, UPT, UR7, UR4, UPT ;  /* 0x000000040700728c */ /* 0x000fe6000bf06270 */
[----:B------:R-:W-:Y:S01]  /*3f70*/  UMOV UR4, UR11 ;  /* 0x0000000b00047c82 */ /* 0x000fe20008000000 */
[----:B------:R-:W-:Y:S02]  /*3f80*/  UISETP.GE.OR UP0, UPT, UR5, UR9, UP0 ;  /* 0x000000090500728c */ /* 0x000fe40008706670 */
[----:B------:R-:W-:Y:S02]  /*3f90*/  USHF.R.U32.HI UR4, URZ, UR23, UR4 ;  /* 0x00000017ff047299 */ /* 0x000fe40008011604 */
[----:B------:R-:W-:Y:S02]  /*3fa0*/  UIMAD.WIDE.U32 UR10, UR5, UR22, URZ ;  /* 0x00000016050a72a5 */ /* 0x000fe4000f8e00ff */
[----:B------:R-:W-:Y:S04]  /*3fb0*/  USEL UR12, UR7, UR4, !UP1 ;  /* 0x00000004070c7287 */ /* 0x000fe8000c800000 */
[----:B------:R-:W-:Y:S01]  /*3fc0*/  UIADD3 UR9, UPT, UPT, -UR12, URZ, URZ ;  /* 0x000000ff0c097290 */ /* 0x000fe2000fffe1ff */
[----:B------:R-:W-:Y:S02]  /*3fd0*/  @!UP0 UMOV UR4, UR11 ;  /* 0x0000000b00048c82 */ /* 0x000fe40008000000 */
[----:B------:R-:W-:Y:S02]  /*3fe0*/  @!UP0 USHF.R.U32.HI UR4, URZ, UR23, UR4 ;  /* 0x00000017ff048299 */ /* 0x000fe40008011604 */
[----:B------:R-:W-:Y:S02]  /*3ff0*/  UIMAD UR9, UR21, UR9, UR7 ;  /* 0x00000009150972a4 */ /* 0x000fe4000f8e0207 */
[----:B------:R-:W-:Y:S02]  /*4000*/  @!UP0 USEL UR4, UR5, UR4, !UP1 ;  /* 0x0000000405048287 */ /* 0x000fe4000c800000 */
[----:B------:R-:W-:Y:S02]  /*4010*/  UISETP.NE.AND UP1, UPT, UR20, URZ, UPT ;  /* 0x000000ff1400728c */ /* 0x000fe4000bf25270 */
[----:B------:R-:W-:Y:S02]  /*4020*/  @!UP0 UIMAD UR8, UR8, UR9, UR4 ;  /* 0x00000009080882a4 */ /* 0x000fe4000f8e0204 */
[----:B------:R-:W-:Y:S02]  /*4030*/  @!UP0 UIADD3 UR10, UPT, UPT, UR12, -UR4, URZ ;  /* 0x800000040c0a8290 */ /* 0x000fe4000fffe0ff */
[----:B------:R-:W-:Y:S02]  /*4040*/  UIADD3 UR9, UPT, UPT, -UR7, URZ, URZ ;  /* 0x000000ff07097290 */ /* 0x000fe4000fffe1ff */
[----:B------:R-:W-:Y:S02]  /*4050*/  UIADD3 UR4, UPT, UPT, -UR5, URZ, URZ ;  /* 0x000000ff05047290 */ /* 0x000fe4000fffe1ff */
[----:B------:R-:W-:Y:S03]  /*4060*/  @!UP0 UIMAD UR7, UR10, UR21, UR5 ;  /* 0x000000150a0782a4 */ /* 0x000fe6000f8e0205 */
[----:B------:R-:W-:Y:S01]  /*4070*/  @!UP0 UMOV UR5, UR8 ;  /* 0x0000000800058c82 */ /* 0x000fe20008000000 */
[----:B------:R-:W-:Y:S02]  /*4080*/  UIMAD UR8, UR29, UR4, UR14 ;  /* 0x000000041d0872a4 */ /* 0x000fe4000f8e020e */
[----:B------:R-:W-:Y:S02]  /*4090*/  UIMAD UR4, UR50, UR9, UR13 ;  /* 0x00000009320472a4 */ /* 0x000fe4000f8e020d */
[----:B------:R-:W-:Y:S02]  /*40a0*/  UIMAD UR14, UR5, UR29, UR8 ;  /* 0x0000001d050e72a4 */ /* 0x000fe4000f8e0208 */
[----:B------:R-:W-:Y:S11]  /*40b0*/  UIMAD UR13, UR7, UR50, UR4 ;  /* 0x00000032070d72a4 */ /* 0x000ff6000f8e0204 */
[----:B------:R-:W-:Y:S01]  /*40c0*/  @!UPT UIADD3 URZ, UPT, UPT, URZ, URZ, URZ ;  /* 0x000000fffffff290 */ /* 0x000fe2000fffe0ff */
.L_x_68:
[----:B------:R-:W2:Y:S01]  /*40d0*/  @!UP4 LDCU.128 UR16, c[0x0][0xb10] ;  /* 0x00016200ff10c7ac */ /* 0x000ea20008000c00 */
[----:B------:R-:W-:Y:S04]  /*40e0*/  ISETP.NE.U32.AND P0, PT, RZ, UR42, PT ;  /* 0x0000002aff007c0c */ /* 0x000fe8000bf05070 */
[----:B------:R-:W-:Y:S01]  /*40f0*/  ISETP.NE.AND.EX P0, PT, RZ, UR43, PT, P0 ;  /* 0x0000002bff007c0c */ /* 0x000fe2000bf05300 */
[----:B------:R-:W4:Y:S01]  /*4100*/  @!UP4 LDCU UR5, c[0x0][0xb0c] ;  /* 0x00016180ff05c7ac */ /* 0x000f220008000800 */
[----:B--2---:R-:W-:Y:S02]  /*4110*/  UIMAD.WIDE.U32 UR8, UR14, UR16, URZ ;  /* 0x000000100e0872a5 */ /* 0x004fe4000f8e00ff */
[----:B------:R-:W-:Y:S05]  /*4120*/  UIMAD.WIDE.U32 UR10, UR13, UR19, URZ ;  /* 0x000000130d0a72a5 */ /* 0x000fea000f8e00ff */
[----:B------:R-:W-:Y:S01]  /*4130*/  @!UP4 UMOV UR4, UR9 ;  /* 0x000000090004cc82 */ /* 0x000fe20008000000 */
[----:B----4-:R-:W-:Y:S02]  /*4140*/  @!UP4 UISETP.NE.AND UP0, UPT, UR5, 0x1, UPT ;  /* 0x000000010500c88c */ /* 0x010fe4000bf05270 */
[----:B------:R-:W-:Y:S01]  /*4150*/  @!UP4 USHF.R.U32.HI UR4, URZ, UR17, UR4 ;  /* 0x00000011ff04c299 */ /* 0x000fe20008011604 */
[----:B------:R-:W-:Y:S03]  /*4160*/  @!UP4 UMOV UR7, UR11 ;  /* 0x0000000b0007cc82 */ /* 0x000fe60008000000 */
[----:B------:R-:W-:Y:S02]  /*4170*/  @!UP4 USEL UR8, UR14, UR4, !UP0 ;  /* 0x000000040e08c287 */ /* 0x000fe4000c000000 */
[----:B------:R-:W-:Y:S05]  /*4180*/  @!UP4 UISETP.NE.AND UP0, UPT, UR18, 0x1, UPT ;  /* 0x000000011200c88c */ /* 0x000fea000bf05270 */
[----:B------:R-:W2:Y:S02]  /*4190*/  @!UP4 LDCU UR4, c[0x0][0xb20] ;  /* 0x00016400ff04c7ac */ /* 0x000ea40008000800 */
[----:B--2---:R-:W-:Y:S04]  /*41a0*/  @!UP4 USHF.R.U32.HI UR7, URZ, UR4, UR7 ;  /* 0x00000004ff07c299 */ /* 0x004fe80008011607 */
[----:B------:R-:W-:Y:S04]  /*41b0*/  @!UP4 USEL UR7, UR13, UR7, !UP0 ;  /* 0x000000070d07c287 */ /* 0x000fe8000c000000 */
[----:B------:R-:W-:Y:S02]  /*41c0*/  @!UP4 UIADD3 UR4, UPT, UPT, -UR8, UR7, URZ ;  /* 0x000000070804c290 */ /* 0x000fe4000fffe1ff */
[----:B------:R-:W-:Y:S02]  /*41d0*/  @!UP4 UIADD3 UR7, UPT, UPT, UR8, -UR7, URZ ;  /* 0x800000070807c290 */ /* 0x000fe4000fffe0ff */
[----:B------:R-:W-:Y:S02]  /*41e0*/  @!UP4 UIMAD UR14, UR4, UR5, UR14 ;  /* 0x00000005040ec2a4 */ /* 0x000fe4000f8e020e */
[----:B------:R-:W-:Y:S01]  /*41f0*/  @!UP4 UIMAD UR13, UR7, UR18, UR13 ;  /* 0x00000012070dc2a4 */ /* 0x000fe2000f8e020d */
[----:B------:R-:W-:Y:S11]  /*4200*/  BRA.U UP1, `(.L_x_69) ;  /* 0x0000000101107547 */ /* 0x000ff6000b800000 */
[----:B------:R-:W-:Y:S04]  /*4210*/  MOV R2, UR53 ;  /* 0x0000003500027c02 */ /* 0x000fe80008000f00 */
[----:B------:R-:W-:Y:S04]  /*4220*/  SHF.L.U32 R2, R2, 0x1f, RZ ;  /* 0x0000001f02027819 */ /* 0x000fe800000006ff */
[----:B------:R-:W2:Y:S02]  /*4230*/  SYNCS.PHASECHK.TRANS64.TRYWAIT P1, [UR6+0x78], R2 ;  /* 0x00007802ff0075a7 */ /* 0x000ea40008021106 */
[----:B--2---:R-:W-:Y:S05]  /*4240*/  @!P1 BRA `(.L_x_70) ;  /* 0x00000084004c9947 */ /* 0x004fea0003800000 */
.L_x_69:
[----:B------:R-:W-:Y:S05]  /*4250*/  BRA.U !UP6, `(.L_x_71) ;  /* 0x000000010e407547 */ /* 0x000fea000b800000 */
[----:B------:R-:W-:Y:S01]  /*4260*/  UPLOP3.LUT UP2, UPT, UPT, UPT, UP5, 0x80, 0x8 ;  /* 0x000000000008789c */ /* 0x000fe20003f4f050 */
[----:B-1----:R-:W-:Y:S01]  /*4270*/  IMAD.MOV.U32 R0, RZ, RZ, 0x1 ;  /* 0x00000001ff007424 */ /* 0x002fe200078e00ff */
[----:B------:R-:W1:Y:S04]  /*4280*/  LDCU.64 UR8, c[0x0][0x358] ;  /* 0x00006b00ff0877ac */ /* 0x000e680008000a00 */
[----:B------:R-:W-:Y:S05]  /*4290*/  PLOP3.LUT P1, PT, PT, PT, UP2, 0x80, 0x8 ;  /* 0x000000000008781c */ /* 0x000fea0003f2f028 */
[----:B------:R-:W2:Y:S01]  /*42a0*/  @UP2 LDCU.64 UR4, c[0x0][0x888] ;  /* 0x00011100ff0427ac */ /* 0x000ea20008000a00 */
[----:B------:R-:W-:Y:S04]  /*42b0*/  @UP2 UIMAD UR7, UR36, UR42, URZ ;  /* 0x0000002a240722a4 */ /* 0x000fe8000f8e02ff */
[----:B--2---:R-:W-:Y:S06]  /*42c0*/  @UP2 UIMAD.WIDE UR4, UR7, 0x4, UR4 ;  /* 0x00000004070428a5 */ /* 0x004fec000f8e0204 */
[----:B------:R-:W-:Y:S02]  /*42d0*/  IMAD.U32 R2, RZ, RZ, UR4 ;  /* 0x00000004ff027e24 */ /* 0x000fe4000f8e00ff */
[----:B------:R-:W-:Y:S03]  /*42e0*/  IMAD.U32 R3, RZ, RZ, UR5 ;  /* 0x00000005ff037e24 */ /* 0x000fe6000f8e00ff */
[----:B------:R-:W2:Y:S02]  /*42f0*/  @!UP2 LDCU UR4, c[0x0][0x880] ;  /* 0x00011000ff04a7ac */ /* 0x000ea40008000800 */
[----:B-1---5:R1:W5:Y:S02]  /*4300*/  @P1 LDG.E R249, desc[UR8][R2.64] ;  /* 0x0000000802f91981 */ /* 0x022364000c1e1900 */
[----:B-1----:R-:W-:Y:S05]  /*4310*/  HFMA2 R2, -RZ, RZ, 0, 5.9604644775390625e-08 ;  /* 0x00000001ff027431 */ /* 0x002fea00000001ff */
[----:B------:R-:W-:Y:S04]  /*4320*/  @P1 PRMT R4, R2, 0x7610, R4 ;  /* 0x0000761002041816 */ /* 0x000fe80000000004 */
[----:B------:R-:W-:Y:S05]  /*4330*/  @!P1 PRMT R4, R0, 0x7610, R4 ;  /* 0x0000761000049816 */ /* 0x000fea0000000004 */
[----:B------:R4:W-:Y:S02]  /*4340*/  STL.S16 [R1+0x190], R4 ;  /* 0x0001900401007387 */ /* 0x0009e40000100600 */
[----:B--2-4-:R-:W-:Y:S07]  /*4350*/  @!P1 MOV R249, UR4 ;  /* 0x0000000400f99c02 */ /* 0x014fee0008000f00 */
.L_x_71:
[----:B-----5:R-:W-:Y:S01]  /*4360*/  @!P0 FSETP.EQ.AND P1, PT, R249, RZ, PT ;  /* 0x000000fff900820b */ /* 0x020fe20003f22000 */
[----:B------:R-:W-:Y:S01]  /*4370*/  @!UPT UIADD3 URZ, UPT, UPT, URZ, URZ, URZ ;  /* 0x000000fffffff290 */ /* 0x000fe2000fffe0ff */
[----:B------:R-:W-:Y:S11]  /*4380*/  @!P0 BRA `(.L_x_72) ;  /* 0x00000000001c8947 */ /* 0x000ff60003800000 */
[----:B------:R-:W-:Y:S01]  /*4390*/  PLOP3.LUT P1, PT, PT, PT, UP2, 0x80, 0x8 ;  /* 0x000000000008781c */ /* 0x000fe20003f2f028 */
[----:B-1----:R-:W2:Y:S03]  /*43a0*/  LDL R0, [R1+0x190] ;  /* 0x0001900001007983 */ /* 0x002ea60000100800 */
[----:B------:R-:W-:Y:S02]  /*43b0*/  PLOP3.LUT P1, PT, P1, PT, PT, 0x8, 0x80 ;  /* 0x000000000080781c */ /* 0x000fe40000f2e170 */
[----:B--2---:R-:W-:Y:S11]  /*43c0*/  LOP3.LUT P0, RZ, R0, 0xff, RZ, 0xc0, !PT ;  /* 0x000000ff00ff7812 */ /* 0x004ff6000780c0ff */
[----:B------:R-:W-:Y:S02]  /*43d0*/  @!UPT UIADD3 URZ, UPT, UPT, URZ, URZ, URZ ;  /* 0x000000fffffff290 */ /* 0x000fe4000fffe0ff */
[----:B------:R-:W-:Y:S11]  /*43e0*/  @P0 FSETP.EQ.AND P1, PT, R249, RZ, PT ;  /* 0x000000fff900020b */ /* 0x000ff60003f22000 */
[----:B------:R-:W-:Y:S02]  /*43f0*/  @!UPT UIADD3 URZ, UPT, UPT, URZ, URZ, URZ ;  /* 0x000000fffffff290 */ /* 0x000fe4000fffe0ff */
.L_x_72:
[----:B------:R-:W-:Y:S01]  /*4400*/  ULEA UR5, UR30, UR6, 0x3 ;  /* 0x000000061e057291 */ /* 0x000fe2000f8e18ff */
[----:B-1----:R-:W-:Y:S02]  /*4410*/  SHF.L.U32 R0, R11, 0x1f, RZ ;  /* 0x0000001f0b007819 */ /* 0x002fe400000006ff */
[----:B------:R-:W-:Y:S01]  /*4420*/  ELECT P0, URZ, PT ;  /* 0x0000000000ff782f */ /* 0x000fe20003800000 */
[----:B------:R-:W-:Y:S05]  /*4430*/  VIADD R10, R10, 0x1 ;  /* 0x000000010a0a7836 */ /* 0x000fea0000000000 */
[----:B------:R-:W1:Y:S02]  /*4440*/  SYNCS.PHASECHK.TRANS64.TRYWAIT P2, [UR5+0x60], R0 ;  /* 0x00006000ff0075a7 */ /* 0x000e640008041105 */
[----:B-1----:R-:W-:Y:S05]  /*4450*/  @!P2 BRA `(.L_x_73) ;  /* 0x0000008000e0a947 */ /* 0x002fea0003800000 */
.L_x_135:
[----:B------:R-:W-:Y:S01]  /*4460*/  UIADD3 UR33, UPT, UPT, UR5, 0x50, URZ ;  /* 0x0000005005217890 */ /* 0x000fe2000fffe0ff */
[----:B------:R-:W-:Y:S01]  /*4470*/  PLOP3.LUT P0, PT, P1, P0, PT, 0xf2, 0x2f ;  /* 0x00000000002f781c */ /* 0x000fe20000f01e72 */
[----:B------:R-:W-:Y:S01]  /*4480*/  UMOV UR40, 0x0 ;  /* 0x0000000000287882 */ /* 0x000fe20000000000 */
[----:B------:R-:W-:Y:S01]  /*4490*/  UMOV UR41, 0x10000000 ;  /* 0x1000000000297882 */ /* 0x000fe20000000000 */
[----:B------:R-:W-:Y:S01]  /*44a0*/  UMOV UR12, UR36 ;  /* 0x00000024000c7c82 */ /* 0x000fe20008000000 */
[----:B------:R-:W-:Y:S01]  /*44b0*/  UMOV UR20, UR36 ;  /* 0x0000002400147c82 */ /* 0x000fe20008000000 */
[----:B------:R-:W-:Y:S01]  /*44c0*/  UMOV UR28, UR36 ;  /* 0x00000024001c7c82 */ /* 0x000fe20008000000 */
[----:B------:R-:W-:Y:S01]  /*44d0*/  UMOV UR9, UR33 ;  /* 0x0000002100097c82 */ /* 0x000fe20008000000 */
[----:B------:R-:W-:Y:S01]  /*44e0*/  UMOV UR17, UR33 ;  /* 0x0000002100117c82 */ /* 0x000fe20008000000 */
[----:B------:R-:W-:Y:S01]  /*44f0*/  UMOV UR25, UR33 ;  /* 0x0000002100197c82 */ /* 0x000fe20008000000 */
[C---:B------:R-:W-:Y:S04]  /*4500*/  ISETP.NE.AND P1, PT, R10.reuse, 0x2, PT ;  /* 0x000000020a00780c */ /* 0x040fe80003f25270 */
[----:B------:R-:W-:Y:S01]  /*4510*/  VOTEU.ALL UP0, P0 ;  /* 0x0000000000ff7886 */ /* 0x000fe20000000000 */
[----:B-1----:R-:W-:Y:S02]  /*4520*/  SEL R0, RZ, 0x1, P1 ;  /* 0x00000001ff007807 */ /* 0x002fe40000800000 */
[----:B------:R-:W-:Y:S02]  /*4530*/  SEL R10, R10, RZ, P1 ;  /* 0x000000ff0a0a7207 */ /* 0x000fe40000800000 */
[----:B------:R-:W-:Y:S01]  /*4540*/  @!UP0 UIADD3 UR38, UP1, UPT, UR54, 0x580, URZ ;  /* 0x0000058036268890 */ /* 0x000fe2000ff3e0ff */
[----:B------:R-:W-:Y:S01]  /*4550*/  LOP3.LUT R9, R9, R0, RZ, 0x3c, !PT ;  /* 0x0000000009097212 */ /* 0x000fe200078e3cff */
[----:B------:R-:W-:Y:S02]  /*4560*/  @!UP0 UIMAD UR4, UR30, 0xe000, UR6 ;  /* 0x0000e0001e0488a4 */ /* 0x000fe4000f8e0206 */
[----:B------:R-:W-:Y:S02]  /*4570*/  @!UP0 UIADD3.X UR39, UPT, UPT, URZ, UR55, URZ, UP1, !UPT ;  /* 0x00000037ff278290 */ /* 0x000fe40008ffe4ff */
[----:B------:R-:W-:Y:S02]  /*4580*/  @!UP0 USHF.L.U32 UR35, UR46, 0x7, URZ ;  /* 0x000000072e238899 */ /* 0x000fe400080006ff */
[----:B------:R-:W-:Y:S02]  /*4590*/  @!UP0 UIMAD UR34, UR47, 0xe0, URZ ;  /* 0x000000e02f2288a4 */ /* 0x000fe4000f8e02ff */
[----:B------:R-:W-:Y:S01]  /*45a0*/  @!UP0 UIADD3 UR32, UPT, UPT, UR4, 0x200, URZ ;  /* 0x0000020004208890 */ /* 0x000fe2000fffe0ff */
[----:B------:R-:W-:Y:S01]  /*45b0*/  VOTEU.ALL UP1, P0 ;  /* 0x0000000000ff7886 */ /* 0x000fe20000020000 */
[----:B------:R-:W-:Y:S02]  /*45c0*/  @!UP0 UIADD3 UR10, UPT, UPT, UR34, 0x20, URZ ;  /* 0x00000020220a8890 */ /* 0x000fe4000fffe0ff */
[----:B------:R-:W-:Y:S01]  /*45d0*/  @!UP0 UIADD3 UR8, UPT, UPT, UR4, 0x2200, URZ ;  /* 0x0000220004088890 */ /* 0x000fe2000fffe0ff */
[----:B------:R-:W-:Y:S01]  /*45e0*/  UMOV UR11, UR35 ;  /* 0x00000023000b7c82 */ /* 0x000fe20008000000 */
[----:B------:R-:W-:Y:S03]  /*45f0*/  @!UP0 UIADD3 UR18, UPT, UPT, UR34, 0x40, URZ ;  /* 0x0000004022128890 */ /* 0x000fe6000fffe0ff */
[----:B------:R1:W-:Y:S01]  /*4600*/  @!UP1 UTMALDG.3D [UR32], [UR38], desc[UR40] ;  /* 0x00002820260095b4 */ /* 0x0003e20008011000 */
[----:B------:R-:W-:Y:S01]  /*4610*/  VOTEU.ALL UP1, P0 ;  /* 0x0000000000ff7886 */ /* 0x000fe20000020000 */
[----:B------:R-:W-:Y:S01]  /*4620*/  @!UP0 UIADD3 UR16, UPT, UPT, UR4, 0x4200, URZ ;  /* 0x0000420004108890 */ /* 0x000fe2000fffe0ff */
[----:B------:R-:W-:Y:S01]  /*4630*/  UMOV UR19, UR35 ;  /* 0x0000002300137c82 */ /* 0x000fe20008000000 */
[----:B------:R-:W-:Y:S02]  /*4640*/  @!UP0 UIADD3 UR26, UPT, UPT, UR34, 0x60, URZ ;  /* 0x00000060221a8890 */ /* 0x000fe4000fffe0ff */
[----:B------:R-:W-:Y:S01]  /*4650*/  @!UP0 UIADD3 UR24, UPT, UPT, UR4, 0x6200, URZ ;  /* 0x0000620004188890 */ /* 0x000fe2000fffe0ff */
[----:B------:R2:W-:Y:S01]  /*4660*/  @!UP1 UTMALDG.3D [UR8], [UR38], desc[UR40] ;  /* 0x00002808260095b4 */ /* 0x0005e20008011000 */
[----:B------:R-:W-:Y:S01]  /*4670*/  VOTEU.ALL UP1, P0 ;  /* 0x0000000000ff7886 */ /* 0x000fe20000020000 */
[----:B------:R-:W-:Y:S01]  /*4680*/  UMOV UR27, UR35 ;  /* 0x00000023001b7c82 */ /* 0x000fe20008000000 */
[----:B------:R-:W-:Y:S02]  /*4690*/  UIADD3 UR47, UPT, UPT, UR13, UR60, URZ ;  /* 0x0000003c0d2f7290 */ /* 0x000fe4000fffe0ff */
[----:B------:R-:W-:Y:S01]  /*46a0*/  UIADD3 UR46, UPT, UPT, UR14, UR61, URZ ;  /* 0x0000003d0e2e7290 */ /* 0x000fe2000fffe0ff */
[----:B------:R4:W-:Y:S01]  /*46b0*/  @!UP1 UTMALDG.3D [UR16], [UR38], desc[UR40] ;  /* 0x00002810260095b4 */ /* 0x0009e20008011000 */
[----:B------:R-:W-:Y:S05]  /*46c0*/  VOTEU.ALL UP1, P0 ;  /* 0x0000000000ff7886 */ /* 0x000fea0000020000 */
[----:B------:R-:W-:Y:S01]  /*46d0*/  @!UP1 UTMALDG.3D [UR24], [UR38], desc[UR40] ;  /* 0x00002818260095b4 */ /* 0x000fe20008011000 */
[----:B------:R-:W-:Y:S01]  /*46e0*/  VOTEU.ALL UP1, P0 ;  /* 0x0000000000ff7886 */ /* 0x000fe20000020000 */
[----:B-1----:R-:W-:Y:S01]  /*46f0*/  UMOV UR36, UR31 ;  /* 0x0000001f00247c82 */ /* 0x002fe20008000000 */
[----:B--2---:R-:W-:Y:S02]  /*4700*/  @!UP0 UIADD3 UR10, UPT, UPT, UR34, 0x80, URZ ;  /* 0x00000080220a8890 */ /* 0x004fe4000fffe0ff */
[----:B------:R-:W-:Y:S02]  /*4710*/  @!UP0 UIADD3 UR8, UPT, UPT, UR4, 0x8200, URZ ;  /* 0x0000820004088890 */ /* 0x000fe4000fffe0ff */
[----:B----4-:R-:W-:Y:S02]  /*4720*/  @!UP0 UIADD3 UR18, UPT, UPT, UR34, 0xa0, URZ ;  /* 0x000000a022128890 */ /* 0x010fe4000fffe0ff */
[----:B------:R-:W-:Y:S05]  /*4730*/  @!UP0 UIADD3 UR16, UPT, UPT, UR4, 0xa200, URZ ;  /* 0x0000a20004108890 */ /* 0x000fea000fffe0ff */
[----:B------:R1:W-:Y:S01]  /*4740*/  @!UP1 UTMALDG.3D [UR8], [UR38], desc[UR40] ;  /* 0x00002808260095b4 */ /* 0x0003e20008011000 */
[----:B------:R-:W-:Y:S02]  /*4750*/  UPLOP3.LUT UP1, UPT, UPT, UPT, UPT, 0x80, 0x8 ;  /* 0x000000000008789c */ /* 0x000fe40003f2f070 */
[----:B-1----:R-:W-:Y:S02]  /*4760*/  @!UP0 UIADD3 UR10, UPT, UPT, UR34, 0xc0, URZ ;  /* 0x000000c0220a8890 */ /* 0x002fe4000fffe0ff */
[----:B------:R-:W-:Y:S01]  /*4770*/  @!UP0 UIADD3 UR8, UPT, UPT, UR4, 0xc200, URZ ;  /* 0x0000c20004088890 */ /* 0x000fe2000fffe0ff */
[----:B------:R-:W-:Y:S01]  /*4780*/  VOTEU.ALL UP0, P0 ;  /* 0x0000000000ff7886 */ /* 0x000fe20000000000 */
[----:B------:R-:W-:Y:S04]  /*4790*/  UIADD3 UR4, UPT, UPT, UR30, 0x1, URZ ;  /* 0x000000011e047890 */ /* 0x000fe8000fffe0ff */
[----:B------:R2:W-:Y:S01]  /*47a0*/  @!UP0 UTMALDG.3D [UR16], [UR38], desc[UR40] ;  /* 0x00002810260085b4 */ /* 0x0005e20008011000 */
[----:B------:R-:W-:Y:S04]  /*47b0*/  UISETP.NE.AND UP0, UPT, UR4, 0x2, UPT ;  /* 0x000000020400788c */ /* 0x000fe8000bf05270 */
[----:B------:R-:W-:Y:S02]  /*47c0*/  USEL UR7, URZ, 0x1, UP0 ;  /* 0x00000001ff077887 */ /* 0x000fe40008000000 */
[----:B------:R-:W-:Y:S02]  /*47d0*/  USEL UR30, UR4, URZ, UP0 ;  /* 0x000000ff041e7287 */ /* 0x000fe40008000000 */
[----:B------:R-:W-:Y:S01]  /*47e0*/  VOTEU.ALL UP0, P0 ;  /* 0x0000000000ff7886 */ /* 0x000fe20000000000 */
[----:B------:R-:W-:Y:S01]  /*47f0*/  UPRMT UR4, UR15, 0x654, UR33 ;  /* 0x000006540f047896 */ /* 0x000fe20008000021 */
[----:B------:R-:W-:Y:S03]  /*4800*/  LOP3.LUT R11, R11, UR7, RZ, 0x3c, !PT ;  /* 0x000000070b0b7c12 */ /* 0x000fe6000f8e3cff */
[----:B------:R2:W-:Y:S01]  /*4810*/  @!UP0 UTMALDG.3D [UR8], [UR38], desc[UR40] ;  /* 0x00002808260085b4 */ /* 0x0005e20008011000 */
[----:B------:R2:W-:Y:S04]  /*4820*/  @!P0 SYNCS.ARRIVE.TRANS64.RED.A0TR RZ, [UR5+0x50], R8 ;  /* 0x00005008ffff89a7 */ /* 0x0005e80008300405 */
[----:B------:R-:W-:Y:S01]  /*4830*/  SYNCS.ARRIVE.TRANS64.RED.A1T0 RZ, [UR4], RZ ;  /* 0x000000ffffff79a7 */ /* 0x000fe20008100404 */
[----:B------:R-:W-:Y:S05]  /*4840*/  BRA.U UP3, `(.L_x_74) ;  /* 0xfffffff103e47547 */ /* 0x000fea000b83ffff */
[----:B------:R-:W-:Y:S01]  /*4850*/  UIADD3 UR6, UPT, UPT, UR6, 0x60, URZ ;  /* 0x0000006006067890 */ /* 0x000fe2000fffe0ff */
[----:B------:R-:W-:-:S03]  /*4860*/  SHF.L.U32 R2, R11, 0x1f, RZ ;  /* 0x0000001f0b027819 */ /* 0x000fc600000006ff */
[----:B------:R-:W-:-:S09]  /*4870*/  ULEA UR4, UR30, UR6, 0x3 ;  /* 0x000000061e047291 */ /* 0x000fd2000f8e18ff */
[----:B------:R-:W1:Y:S02]  /*4880*/  SYNCS.PHASECHK.TRANS64.TRYWAIT P0, [UR4], R2 ;  /* 0x00000002ff0075a7 */ /* 0x000e640008001104 */
[----:B-1----:R-:W-:Y:S05]  /*4890*/  @!P0 BRA `(.L_x_75) ;  /* 0x0000007c00e88947 */ /* 0x002fea0003800000 */
.L_x_137:
[----:B------:R-:W-:-:S04]  /*48a0*/  UIADD3 UR4, UPT, UPT, UR30, 0x1, URZ ;  /* 0x000000011e047890 */ /* 0x000fc8000fffe0ff */
[----:B------:R-:W-:-:S04]  /*48b0*/  UISETP.NE.AND UP0, UPT, UR4, 0x2, UPT ;  /* 0x000000020400788c */ /* 0x000fc8000bf05270 */
[----:B------:R-:W-:Y:S02]  /*48c0*/  USEL UR5, URZ, 0x1, UP0 ;  /* 0x00000001ff057887 */ /* 0x000fe40008000000 */
[----:B------:R-:W-:-:S04]  /*48d0*/  USEL UR4, UR4, URZ, UP0 ;  /* 0x000000ff04047287 */ /* 0x000fc80008000000 */
[----:B------:R-:W-:Y:S01]  /*48e0*/  ULEA UR4, UR4, UR6, 0x3 ;  /* 0x0000000604047291 */ /* 0x000fe2000f8e18ff */
[----:B-1----:R-:W-:-:S04]  /*48f0*/  LOP3.LUT R2, R11, UR5, RZ, 0x3c, !PT ;  /* 0x000000050b027c12 */ /* 0x002fc8000f8e3cff */
[----:B------:R-:W-:Y:S01]  /*4900*/  SHF.L.U32 R2, R2, 0x1f, RZ ;  /* 0x0000001f02027819 */ /* 0x000fe200000006ff */
[----:B------:R-:W-:-:S07]  /*4910*/  IMAD.U32 R0, RZ, RZ, UR4 ;  /* 0x00000004ff007e24 */ /* 0x000fce000f8e00ff */
.L_x_76:
[----:B-1----:R1:W4:Y:S02]  /*4920*/  SYNCS.PHASECHK.TRANS64.TRYWAIT P0, [R0+URZ], R2 ;  /* 0x00000002000075a7 */ /* 0x00232400080011ff */
[----:B----4-:R-:W-:Y:S05]  /*4930*/  @!P0 NANOSLEEP.SYNCS 0x989680 ;  /* 0x009896800000895d */ /* 0x010fea0003900000 */
[----:B------:R-:W4:Y:S02]  /*4940*/  @!P0 SYNCS.PHASECHK.TRANS64 P0, [R0+URZ], R2 ;  /* 0x00000002000085a7 */ /* 0x000f2400080010ff */
[----:B--234-:R-:W-:Y:S05]  /*4950*/  @P0 EXIT ;  /* 0x000000000000094d */ /* 0x01cfea0003800000 */
[----:B------:R-:W-:Y:S05]  /*4960*/  BRA `(.L_x_76) ;  /* 0xfffffffc00ec7947 */ /* 0x000fea000383ffff */
.L_x_66:
[----:B------:R-:W-:-:S06]  /*4970*/  UISETP.GE.AND UP0, UPT, UR18, 0x4, UPT ;  /* 0x000000041200788c */ /* 0x000fcc000bf06270 */
[----:B------:R-:W-:-:S13]  /*4980*/  PLOP3.LUT P0, PT, PT, PT, UP0, 0x80, 0x8 ;  /* 0x000000000008781c */ /* 0x000fda0003f0f008 */
[----:B-1----:R-:W-:Y:S05]  /*4990*/  @!P0 EXIT ;  /* 0x000000000000894d */ /* 0x002fea0003800000 */
[----:B------:R-:W-:Y:S01]  /*49a0*/  BAR.SYNC.DEFER_BLOCKING 0x6, 0xa0 ;  /* 0x0182800000007b1d */ /* 0x000fe20000010000 */
[----:B------:R-:W-:-:S05]  /*49b0*/  IMAD.U32 R2, R2, 0x10000, RZ ;  /* 0x0001000002027824 */ /* 0x000fca00078e00ff */
[----:B------:R-:W-:Y:S01]  /*49c0*/  UMOV UR4, 0x400 ;  /* 0x0000040000047882 */ /* 0x000fe20000000000 */
[----:B------:R-:W-:Y:S01]  /*49d0*/  LOP3.LUT R2, R2, 0x600000, RZ, 0xc0, !PT ;  /* 0x0060000002027812 */ /* 0x000fe200078ec0ff */
[----:B------:R-:W-:Y:S01]  /*49e0*/  ULEA UR4, UR15, UR4, 0x18 ;  /* 0x000000040f047291 */ /* 0x000fe2000f8ec0ff */
[----:B------:R-:W1:Y:S01]  /*49f0*/  LDCU UR41, c[0x0][0xb0c] ;  /* 0x00016180ff2977ac */ /* 0x000e620008000800 */
[----:B------:R-:W2:Y:S01]  /*4a00*/  LDCU UR40, c[0x0][0xb30] ;  /* 0x00016600ff2877ac */ /* 0x000ea20008000800 */
[----:B------:R-:W3:Y:S01]  /*4a10*/  LDCU.64 UR62, c[0x0][0x888] ;  /* 0x00011100ff3e77ac */ /* 0x000ee20008000a00 */
[----:B------:R-:W4:Y:S05]  /*4a20*/  LDCU.64 UR42, c[0x0][0xb28] ;  /* 0x00016500ff2a77ac */ /* 0x000f2a0008000a00 */
[----:B------:R-:W1:Y:S01]  /*4a30*/  LDS R0, [UR4+0x110] ;  /* 0x00011004ff007984 */ /* 0x000e620008000800 */
[----:B------:R-:W1:Y:S01]  /*4a40*/  LDCU.128 UR56, c[0x0][0xb10] ;  /* 0x00016200ff3877ac */ /* 0x000e620008000c00 */
[----:B------:R-:W-:Y:S01]  /*4a50*/  UMOV UR53, 0x1 ;  /* 0x0000000100357882 */ /* 0x000fe20000000000 */
[----:B------:R-:W-:Y:S01]  /*4a60*/  UMOV UR45, URZ ;  /* 0x000000ff002d7c82 */ /* 0x000fe20008000000 */
[----:B------:R-:W-:Y:S01]  /*4a70*/  UMOV UR52, URZ ;  /* 0x000000ff00347c82 */ /* 0x000fe20008000000 */
[----:B------:R-:W-:Y:S01]  /*4a80*/  UMOV UR18, URZ ;  /* 0x000000ff00127c82 */ /* 0x000fe20008000000 */
[----:B------:R-:W-:Y:S01]  /*4a90*/  UMOV UR51, URZ ;  /* 0x000000ff00337c82 */ /* 0x000fe20008000000 */
[----:B------:R-:W-:Y:S01]  /*4aa0*/  UMOV UR44, URZ ;  /* 0x000000ff002c7c82 */ /* 0x000fe20008000000 */
[----:B------:R-:W-:Y:S01]  /*4ab0*/  UMOV UR50, URZ ;  /* 0x000000ff00327c82 */ /* 0x000fe20008000000 */
[----:B------:R-:W-:Y:S01]  /*4ac0*/  UMOV UR49, URZ ;  /* 0x000000ff00317c82 */ /* 0x000fe20008000000 */
[----:B-1234-:R-:W-:-:S07]  /*4ad0*/  IADD3 R2, PT, PT, R0, R2, RZ ;  /* 0x0000000200027210 */ /* 0x01efce0007ffe0ff */
.L_x_102:
[----:B-1----:R-:W1:Y:S01]  /*4ae0*/  S2UR UR4, SR_CgaCtaId ;  /* 0x00000000000479c3 */ /* 0x002e620000008800 */
[----:B------:R-:W-:Y:S01]  /*4af0*/  UMOV UR5, 0x400 ;  /* 0x0000040000057882 */ /* 0x000fe20000000000 */
[----:B------:R-:W-:Y:S04]  /*4b00*/  MOV R3, UR51 ;  /* 0x0000003300037c02 */ /* 0x000fe80008000f00 */
[----:B------:R-:W-:Y:S01]  /*4b10*/  SHF.L.U32 R3, R3, 0x1f, RZ ;  /* 0x0000001f03037819 */ /* 0x000fe200000006ff */
[----:B-1----:R-:W-:Y:S04]  /*4b20*/  ULEA UR39, UR4, UR5, 0x18 ;  /* 0x0000000504277291 */ /* 0x002fe8000f8ec0ff */
[----:B------:R-:W-:Y:S09]  /*4b30*/  ULEA UR4, UR18, UR39, 0x3 ;  /* 0x0000002712047291 */ /* 0x000ff2000f8e18ff */
[----:B------:R-:W1:Y:S02]  /*4b40*/  SYNCS.PHASECHK.TRANS64.TRYWAIT P0, [UR4+0x80], R3 ;  /* 0x00008003ff0075a7 */ /* 0x000e640008001104 */
[----:B-12--5:R-:W-:Y:S05]  /*4b50*/  @!P0 BRA `(.L_x_77) ;  /* 0x0000007c00508947 */ /* 0x026fea0003800000 */
.L_x_139:
[----:B------:R-:W-:Y:S02]  /*4b60*/  ULEA UR5, UR18, UR39, 0x4 ;  /* 0x0000002712057291 */ /* 0x000fe4000f8e20ff */
[----:B------:R-:W-:Y:S01]  /*4b70*/  UIADD3 UR4, UPT, UPT, UR4, 0x90, URZ ;  /* 0x0000009004047890 */ /* 0x000fe2000fffe0ff */
[----:B------:R-:W2:Y:S03]  /*4b80*/  LDCU UR10, c[0x0][0xb24] ;  /* 0x00016480ff0a77ac */ /* 0x000ea60008000800 */
[----:B------:R-:W-:Y:S03]  /*4b90*/  UPRMT UR4, URZ, 0x654, UR4 ;  /* 0x00000654ff047896 */ /* 0x000fe60008000004 */
[----:B------:R-:W3:Y:S01]  /*4ba0*/  LDS.128 R4, [UR5+0xf0] ;  /* 0x0000f005ff047984 */ /* 0x000ee20008000c00 */
[----:B------:R-:W-:Y:S01]  /*4bb0*/  @!PT LDS RZ, [RZ] ;  /* 0x00000000fffff984 */ /* 0x000fe20000000800 */
[----:B------:R-:W-:Y:S01]  /*4bc0*/  @!PT LDS RZ, [RZ] ;  /* 0x00000000fffff984 */ /* 0x000fe20000000800 */
[----:B------:R-:W-:Y:S01]  /*4bd0*/  @!PT LDS RZ, [RZ] ;  /* 0x00000000fffff984 */ /* 0x000fe20000000800 */
[----:B------:R-:W-:Y:S01]  /*4be0*/  @!PT LDS RZ, [RZ] ;  /* 0x00000000fffff984 */ /* 0x000fe20000000800 */
[----:B------:R4:W-:Y:S07]  /*4bf0*/  MEMBAR.ALL.CTA ;  /* 0x0000000000007992 */ /* 0x0009ee0000008000 */
[----:B----4-:R-:W4:Y:S02]  /*4c00*/  FENCE.VIEW.ASYNC.S ;  /* 0x00000000000073c6 */ /* 0x010f240000000000 */
[----:B----4-:R-:W-:Y:S01]  /*4c10*/  SYNCS.ARRIVE.TRANS64.RED.A1T0 RZ, [UR4], RZ ;  /* 0x000000ffffff79a7 */ /* 0x010fe20008100404 */
[----:B---3--:R-:W-:Y:S11]  /*4c20*/  LOP3.LUT P0, RZ, R6, 0x1, RZ, 0xc0, !PT ;  /* 0x0000000106ff7812 */ /* 0x008ff6000780c0ff */
[----:B------:R-:W-:Y:S02]  /*4c30*/  @!UPT UIADD3 URZ, UPT, UPT, URZ, URZ, URZ ;  /* 0x000000fffffff290 */ /* 0x000fe4000fffe0ff */
[----:B------:R-:W-:Y:S01]  /*4c40*/  VOTEU.ANY UP0, P0 ;  /* 0x0000000000ff7886 */ /* 0x000fe20000000100 */
[----:B------:R-:W-:Y:S01]  /*4c50*/  PLOP3.LUT P3, PT, PT, PT, UP0, 0x80, 0x8 ;  /* 0x000000000008781c */ /* 0x000fe20003f6f008 */
[----:B------:R-:W-:Y:S01]  /*4c60*/  UP2UR UR54, UPR, URZ, 0x1 ;  /* 0x00000001ff367883 */ /* 0x000fe20008000000 */
[----:B------:R-:W-:Y:S02]  /*4c70*/  PLOP3.LUT P1, PT, PT, PT, UP0, 0x80, 0x8 ;  /* 0x000000000008781c */ /* 0x000fe40003f2f008 */
[----:B------:R-:W-:Y:S02]  /*4c80*/  PLOP3.LUT P2, PT, PT, PT, UP0, 0x80, 0x8 ;  /* 0x000000000008781c */ /* 0x000fe40003f4f008 */
[----:B------:R-:W-:Y:S01]  /*4c90*/  PLOP3.LUT P0, PT, PT, PT, UP0, 0x80, 0x8 ;  /* 0x000000000008781c */ /* 0x000fe20003f0f008 */
[----:B--2---:R-:W-:Y:S06]  /*4ca0*/  UISETP.GE.AND UP0, UPT, UR10, 0x1, UPT ;  /* 0x000000010a00788c */ /* 0x004fec000bf06270 */
[----:B-1----:R-:W-:Y:S02]  /*4cb0*/  @P3 MOV R3, R4 ;  /* 0x0000000400033202 */ /* 0x002fe40000000f00 */
[----:B------:R-:W-:Y:S02]  /*4cc0*/  @P1 LOP3.LUT R0, R5, 0xffff, RZ, 0xc0, !PT ;  /* 0x0000ffff05001812 */ /* 0x000fe400078ec0ff */
[----:B------:R-:W-:Y:S02]  /*4cd0*/  @P2 R2UR UR38, R3 ;  /* 0x00000000032622ca */ /* 0x000fe400000e0000 */
[----:B------:R-:W-:Y:S01]  /*4ce0*/  @P0 R2UR UR37, R0 ;  /* 0x00000000002502ca */ /* 0x000fe200000e0000 */
[----:B------:R-:W-:Y:S03]  /*4cf0*/  @!UPT UIADD3 URZ, UPT, UPT, URZ, URZ, URZ ;  /* 0x000000fffffff290 */ /* 0x000fe6000fffe0ff */
[----:B------:R-:W-:Y:S11]  /*4d00*/  BRA.U !UP0, `(.L_x_78) ;  /* 0x0000000108cc7547 */ /* 0x000ff6000b800000 */
[----:B------:R-:W1:Y:S01]  /*4d10*/  LDCU UR6, c[0x0][0xb20] ;  /* 0x00016400ff0677ac */ /* 0x000e620008000800 */
[----:B------:R-:W2:Y:S01]  /*4d20*/  LDCU UR7, c[0x0][0x370] ;  /* 0x00006e00ff0777ac */ /* 0x000ea20008000800 */
[----:B------:R-:W3:Y:S01]  /*4d30*/  LDCU UR4, c[0x0][0x374] ;  /* 0x00006e80ff0477ac */ /* 0x000ee20008000800 */
[----:B------:R-:W-:Y:S02]  /*4d40*/  UISETP.NE.AND UP0, UPT, UR58, 0x1, UPT ;  /* 0x000000013a00788c */ /* 0x000fe4000bf05270 */
[----:B------:R-:W-:Y:S02]  /*4d50*/  UIMAD.WIDE.U32 UR12, UR37, UR59, URZ ;  /* 0x0000003b250c72a5 */ /* 0x000fe4000f8e00ff */
[----:B------:R-:W-:Y:S02]  /*4d60*/  UISETP.NE.AND UP1, UPT, UR41, 0x1, UPT ;  /* 0x000000012900788c */ /* 0x000fe4000bf25270 */
[----:B------:R-:W-:Y:S02]  /*4d70*/  UISETP.NE.AND UP2, UPT, UR10, 0x1, UPT ;  /* 0x000000010a00788c */ /* 0x000fe4000bf45270 */
[----:B------:R-:W-:Y:S02]  /*4d80*/  UIMAD.WIDE.U32 UR16, UR38, UR56, URZ ;  /* 0x00000038261072a5 */ /* 0x000fe4000f8e00ff */
[----:B--2---:R-:W-:Y:S02]  /*4d90*/  UIMAD.WIDE.U32 UR14, UR7, UR56, URZ ;  /* 0x00000038070e72a5 */ /* 0x004fe4000f8e00ff */
[----:B---3--:R-:W-:Y:S07]  /*4da0*/  UIMAD.WIDE.U32 UR8, UR4, UR59, URZ ;  /* 0x0000003b040872a5 */ /* 0x008fee000f8e00ff */
[----:B------:R-:W-:Y:S02]  /*4db0*/  UMOV UR5, UR9 ;  /* 0x0000000900057c82 */ /* 0x000fe40008000000 */
[----:B-1----:R-:W-:Y:S03]  /*4dc0*/  @UP0 USHF.R.U32.HI UR4, URZ, UR6, UR5 ;  /* 0x00000006ff040299 */ /* 0x002fe60008011605 */
[----:B------:R-:W-:Y:S01]  /*4dd0*/  UMOV UR5, UR13 ;  /* 0x0000000d00057c82 */ /* 0x000fe20008000000 */
[----:B------:R-:W-:Y:S02]  /*4de0*/  UIMAD.WIDE.U32 UR8, UR4, UR42, URZ ;  /* 0x0000002a040872a5 */ /* 0x000fe4000f8e00ff */
[----:B------:R-:W-:Y:S03]  /*4df0*/  USHF.R.U32.HI UR6, URZ, UR6, UR5 ;  /* 0x00000006ff067299 */ /* 0x000fe60008011605 */
[----:B------:R-:W-:Y:S01]  /*4e00*/  UMOV UR5, UR15 ;  /* 0x0000000f00057c82 */ /* 0x000fe20008000000 */
[----:B------:R-:W-:Y:S02]  /*4e10*/  USEL UR6, UR37, UR6, !UP0 ;  /* 0x0000000625067287 */ /* 0x000fe4000c000000 */
[----:B------:R-:W-:Y:S01]  /*4e20*/  @UP1 USHF.R.U32.HI UR7, URZ, UR57, UR5 ;  /* 0x00000039ff071299 */ /* 0x000fe20008011605 */
[----:B------:R-:W-:Y:S02]  /*4e30*/  UMOV UR8, UR9 ;  /* 0x0000000900087c82 */ /* 0x000fe40008000000 */
[----:B------:R-:W-:Y:S01]  /*4e40*/  UMOV UR5, UR17 ;  /* 0x0000001100057c82 */ /* 0x000fe20008000000 */
[----:B------:R-:W-:Y:S02]  /*4e50*/  UIMAD.WIDE.U32 UR12, UR7, UR42, URZ ;  /* 0x0000002a070c72a5 */ /* 0x000fe4000f8e00ff */
[----:B------:R-:W-:Y:S02]  /*4e60*/  @UP2 USHF.R.U32.HI UR4, URZ, UR43, UR8 ;  /* 0x0000002bff042299 */ /* 0x000fe40008011608 */
[----:B------:R-:W-:Y:S02]  /*4e70*/  USHF.R.U32.HI UR5, URZ, UR57, UR5 ;  /* 0x00000039ff057299 */ /* 0x000fe40008011605 */
[----:B------:R-:W-:Y:S02]  /*4e80*/  UIMAD UR4, UR10, UR4, URZ ;  /* 0x000000040a0472a4 */ /* 0x000fe4000f8e02ff */
[----:B------:R-:W-:Y:S02]  /*4e90*/  USEL UR5, UR38, UR5, !UP1 ;  /* 0x0000000526057287 */ /* 0x000fe4000c800000 */
[----:B------:R-:W-:Y:S01]  /*4ea0*/  UISETP.GE.AND UP0, UPT, UR6, UR4, UPT ;  /* 0x000000040600728c */ /* 0x000fe2000bf06270 */
[----:B------:R-:W-:Y:S01]  /*4eb0*/  UMOV UR8, UR13 ;  /* 0x0000000d00087c82 */ /* 0x000fe20008000000 */
[----:B------:R-:W-:Y:S02]  /*4ec0*/  UIMAD.WIDE.U32 UR12, UR6, UR42, URZ ;  /* 0x0000002a060c72a5 */ /* 0x000fe4000f8e00ff */
[----:B------:R-:W-:Y:S04]  /*4ed0*/  @UP2 USHF.R.U32.HI UR7, URZ, UR43, UR8 ;  /* 0x0000002bff072299 */ /* 0x000fe80008011608 */
[----:B------:R-:W-:Y:S01]  /*4ee0*/  UIMAD UR8, UR10, UR7, URZ ;  /* 0x000000070a0872a4 */ /* 0x000fe2000f8e02ff */
[----:B------:R-:W-:Y:S03]  /*4ef0*/  UMOV UR4, UR13 ;  /* 0x0000000d00047c82 */ /* 0x000fe60008000000 */
[----:B------:R-:W-:Y:S02]  /*4f00*/  UISETP.GE.OR UP0, UPT, UR5, UR8, UP0 ;  /* 0x000000080500728c */ /* 0x000fe40008706670 */
[----:B------:R-:W-:Y:S02]  /*4f10*/  USHF.R.U32.HI UR4, URZ, UR43, UR4 ;  /* 0x0000002bff047299 */ /* 0x000fe40008011604 */
[----:B------:R-:W-:Y:S02]  /*4f20*/  UIMAD.WIDE.U32 UR8, UR5, UR42, URZ ;  /* 0x0000002a050872a5 */ /* 0x000fe4000f8e00ff */
[----:B------:R-:W-:Y:S02]  /*4f30*/  USEL UR12, UR6, UR4, !UP2 ;  /* 0x00000004060c7287 */ /* 0x000fe4000d000000 */
[----:B------:R-:W-:Y:S02]  /*4f40*/  UIADD3 UR8, UPT, UPT, -UR5, URZ, URZ ;  /* 0x000000ff05087290 */ /* 0x000fe4000fffe1ff */
[----:B------:R-:W-:Y:S01]  /*4f50*/  UIADD3 UR11, UPT, UPT, -UR12, URZ, URZ ;  /* 0x000000ff0c0b7290 */ /* 0x000fe2000fffe1ff */
[----:B------:R-:W-:Y:S01]  /*4f60*/  @!UP0 UMOV UR4, UR9 ;  /* 0x0000000900048c82 */ /* 0x000fe20008000000 */
[----:B------:R-:W-:Y:S02]  /*4f70*/  UIADD3 UR9, UPT, UPT, -UR6, URZ, URZ ;  /* 0x000000ff06097290 */ /* 0x000fe4000fffe1ff */
[----:B------:R-:W-:Y:S02]  /*4f80*/  @!UP0 USHF.R.U32.HI UR4, URZ, UR43, UR4 ;  /* 0x0000002bff048299 */ /* 0x000fe40008011604 */
[----:B------:R-:W-:Y:S02]  /*4f90*/  UIMAD UR11, UR10, UR11, UR6 ;  /* 0x0000000b0a0b72a4 */ /* 0x000fe4000f8e0206 */
[----:B------:R-:W-:Y:S04]  /*4fa0*/  @!UP0 USEL UR4, UR5, UR4, !UP2 ;  /* 0x0000000405048287 */ /* 0x000fe8000d000000 */
[----:B------:R-:W-:Y:S02]  /*4fb0*/  @!UP0 UIMAD UR11, UR7, UR11, UR4 ;  /* 0x0000000b070b82a4 */ /* 0x000fe4000f8e0204 */
[----:B------:R-:W-:Y:S02]  /*4fc0*/  @!UP0 UIADD3 UR12, UPT, UPT, UR12, -UR4, URZ ;  /* 0x800000040c0c8290 */ /* 0x000fe4000fffe0ff */
[----:B------:R-:W-:Y:S02]  /*4fd0*/  UIMAD UR7, UR41, UR8, UR38 ;  /* 0x00000008290772a4 */ /* 0x000fe4000f8e0226 */
[----:B------:R-:W-:Y:S02]  /*4fe0*/  @!UP0 UIMAD UR6, UR12, UR10, UR5 ;  /* 0x0000000a0c0682a4 */ /* 0x000fe4000f8e0205 */
[----:B------:R-:W-:Y:S01]  /*4ff0*/  UIMAD UR4, UR58, UR9, UR37 ;  /* 0x000000093a0472a4 */ /* 0x000fe2000f8e0225 */
[----:B------:R-:W-:Y:S02]  /*5000*/  @!UP0 UMOV UR5, UR11 ;  /* 0x0000000b00058c82 */ /* 0x000fe40008000000 */
[----:B------:R-:W-:Y:S02]  /*5010*/  UIMAD UR38, UR5, UR41, UR7 ;  /* 0x00000029052672a4 */ /* 0x000fe4000f8e0207 */
[----:B------:R-:W-:Y:S11]  /*5020*/  UIMAD UR37, UR6, UR58, UR4 ;  /* 0x0000003a062572a4 */ /* 0x000ff6000f8e0204 */
[----:B------:R-:W-:Y:S01]  /*5030*/  @!UPT UIADD3 URZ, UPT, UPT, URZ, URZ, URZ ;  /* 0x000000fffffff290 */ /* 0x000fe2000fffe0ff */
.L_x_78:
[----:B------:R-:W-:Y:S02]  /*5040*/  UISETP.NE.AND UP0, UPT, UR40, 0x1, UPT ;  /* 0x000000012800788c */ /* 0x000fe4000bf05270 */
[----:B------:R-:W-:Y:S02]  /*5050*/  UISETP.NE.AND UP1, UPT, UR54, URZ, UPT ;  /* 0x000000ff3600728c */ /* 0x000fe4000bf25270 */
[----:B------:R-:W-:Y:S04]  /*5060*/  UIADD3 UR48, UPT, UPT, UR18, 0x1, URZ ;  /* 0x0000000112307890 */ /* 0x000fe8000fffe0ff */
[----:B------:R-:W-:Y:S02]  /*5070*/  PLOP3.LUT P1, PT, PT, PT, UP1, 0x80, 0x8 ;  /* 0x000000000008781c */ /* 0x000fe40003f2f018 */
[----:B------:R-:W-:Y:S01]  /*5080*/  PLOP3.LUT P0, PT, PT, PT, UP1, 0x80, 0x8 ;  /* 0x000000000008781c */ /* 0x000fe20003f0f018 */
[----:B------:R-:W1:Y:S01]  /*5090*/  @!UP0 LDCU.128 UR12, c[0x0][0xb10] ;  /* 0x00016200ff0c87ac */ /* 0x000e620008000c00 */
[----:B------:R-:W2:Y:S09]  /*50a0*/  @!UP0 LDCU UR5, c[0x0][0xb0c] ;  /* 0x00016180ff0587ac */ /* 0x000eb20008000800 */
[----:B------:R-:W-:Y:S01]  /*50b0*/  @P1 SHF.R.U32.HI R4, RZ, 0x10, R5 ;  /* 0x00000010ff041819 */ /* 0x000fe20000011605 */
[----:B------:R-:W3:Y:S03]  /*50c0*/  @!UP0 LDCU UR10, c[0x0][0xb20] ;  /* 0x00016400ff0a87ac */ /* 0x000ee60008000800 */
[----:B------:R-:W-:Y:S01]  /*50d0*/  @P0 R2UR UR55, R4 ;  /* 0x00000000043702ca */ /* 0x000fe200000e0000 */
[----:B-1----:R-:W-:Y:S02]  /*50e0*/  UIMAD.WIDE.U32 UR8, UR38, UR12, URZ ;  /* 0x0000000c260872a5 */ /* 0x002fe4000f8e00ff */
[----:B------:R-:W-:Y:S02]  /*50f0*/  UIMAD.WIDE.U32 UR6, UR37, UR15, URZ ;  /* 0x0000000f250672a5 */ /* 0x000fe4000f8e00ff */
[----:B------:R-:W-:Y:S03]  /*5100*/  @!UP0 UISETP.NE.AND UP1, UPT, UR14, 0x1, UPT ;  /* 0x000000010e00888c */ /* 0x000fe6000bf25270 */
[----:B------:R-:W-:Y:S01]  /*5110*/  @!UP0 UMOV UR4, UR9 ;  /* 0x0000000900048c82 */ /* 0x000fe20008000000 */
[----:B--2---:R-:W-:Y:S02]  /*5120*/  @!UP0 UISETP.NE.AND UP2, UPT, UR5, 0x1, UPT ;  /* 0x000000010500888c */ /* 0x004fe4000bf45270 */
[----:B------:R-:W-:Y:S01]  /*5130*/  @!UP0 USHF.R.U32.HI UR4, URZ, UR13, UR4 ;  /* 0x0000000dff048299 */ /* 0x000fe20008011604 */
[----:B------:R-:W-:Y:S02]  /*5140*/  @!UP0 UMOV UR6, UR7 ;  /* 0x0000000700068c82 */ /* 0x000fe40008000000 */
[----:B---3--:R-:W-:Y:S02]  /*5150*/  @!UP0 USHF.R.U32.HI UR6, URZ, UR10, UR6 ;  /* 0x0000000aff068299 */ /* 0x008fe40008011606 */
[----:B------:R-:W-:Y:S02]  /*5160*/  @!UP0 USEL UR7, UR38, UR4, !UP2 ;  /* 0x0000000426078287 */ /* 0x000fe4000d000000 */
[----:B------:R-:W-:Y:S04]  /*5170*/  @!UP0 USEL UR6, UR37, UR6, !UP1 ;  /* 0x0000000625068287 */ /* 0x000fe8000c800000 */
[----:B------:R-:W-:Y:S02]  /*5180*/  @!UP0 UIADD3 UR4, UPT, UPT, -UR7, UR6, URZ ;  /* 0x0000000607048290 */ /* 0x000fe4000fffe1ff */
[----:B------:R-:W-:Y:S02]  /*5190*/  @!UP0 UIADD3 UR6, UPT, UPT, UR7, -UR6, URZ ;  /* 0x8000000607068290 */ /* 0x000fe4000fffe0ff */
[----:B------:R-:W-:Y:S02]  /*51a0*/  UIADD3 UR7, UPT, UPT, UR39, 0x200, URZ ;  /* 0x0000020027077890 */ /* 0x000fe4000fffe0ff */
[----:B------:R-:W-:Y:S02]  /*51b0*/  @!UP0 UIMAD UR38, UR4, UR5, UR38 ;  /* 0x00000005042682a4 */ /* 0x000fe4000f8e0226 */
[----:B------:R-:W-:Y:S02]  /*51c0*/  @!UP0 UIMAD UR37, UR6, UR14, UR37 ;  /* 0x0000000e062582a4 */ /* 0x000fe4000f8e0225 */
[----:B------:R-:W-:Y:S09]  /*51d0*/  ULOP3.LUT UP0, URZ, UR7, 0x1b0, URZ, 0xc0, !UPT ;  /* 0x000001b007ff7892 */ /* 0x000ff2000f80c0ff */
[----:B------:R-:W-:Y:S05]  /*51e0*/  BRA.U !UP0, `(.L_x_79) ;  /* 0x00000001087c7547 */ /* 0x000fea000b800000 */
[----:B------:R-:W1:Y:S01]  /*51f0*/  LDCU.64 UR8, c[0x4][0x80] ;  /* 0x01001000ff0877ac */ /* 0x000e620008000a00 */
[----:B------:R-:W-:Y:S01]  /*5200*/  MOV R16, 0x0 ;  /* 0x0000000000107802 */ /* 0x000fe20000000f00 */
[----:B------:R-:W-:Y:S02]  /*5210*/  HFMA2 R12, -RZ, RZ, 0, 5.9604644775390625e-08 ;  /* 0x00000001ff0c7431 */ /* 0x000fe400000001ff */
[----:B------:R-:W-:Y:S01]  /*5220*/  IMAD.MOV.U32 R8, RZ, RZ, 0x70 ;  /* 0x00000070ff087424 */ /* 0x000fe200078e00ff */
[----:B------:R2:W3:Y:S01]  /*5230*/  LDC.64 R14, c[0x4][R16] ;  /* 0x01000000100e7b82 */ /* 0x0004e20000000a00 */
[----:B------:R-:W4:Y:S01]  /*5240*/  LDCU.64 UR6, c[0x4][0x88] ;  /* 0x01001100ff0677ac */ /* 0x000f220008000a00 */
[----:B------:R-:W-:Y:S01]  /*5250*/  IMAD.MOV.U32 R13, RZ, RZ, RZ ;  /* 0x000000ffff0d7224 */ /* 0x000fe200078e00ff */
[----:B------:R-:W2:Y:S01]  /*5260*/  LDCU.64 UR4, c[0x4][0x8] ;  /* 0x01000100ff0477ac */ /* 0x000ea20008000a00 */
[----:B-1----:R-:W-:Y:S01]  /*5270*/  MOV R5, UR9 ;  /* 0x0000000900057c02 */ /* 0x002fe20008000f00 */
[----:B------:R-:W-:Y:S01]  /*5280*/  IMAD.U32 R4, RZ, RZ, UR8 ;  /* 0x00000008ff047e24 */ /* 0x000fe2000f8e00ff */
[----:B----4-:R-:W-:Y:S01]  /*5290*/  MOV R7, UR7 ;  /* 0x0000000700077c02 */ /* 0x010fe20008000f00 */
[----:B------:R-:W-:Y:S01]  /*52a0*/  IMAD.U32 R6, RZ, RZ, UR6 ;  /* 0x00000006ff067e24 */ /* 0x000fe2000f8e00ff */
[----:B--2---:R-:W-:Y:S01]  /*52b0*/  MOV R11, UR5 ;  /* 0x00000005000b7c02 */ /* 0x004fe20008000f00 */
[----:B------:R-:W-:Y:S02]  /*52c0*/  IMAD.U32 R10, RZ, RZ, UR4 ;  /* 0x00000004ff0a7e24 */ /* 0x000fe4000f8e00ff */
[----:B------:R-:W-:Y:S07]  /*52d0*/  LEPC R20, `(.L_x_80) ;  /* 0x000000001014794e */ /* 0x000fee0000000000 */
[----:B---3-5:R-:W-:Y:S05]  /*52e0*/  CALL.ABS.NOINC R14 ;  /* 0x000000000e007343 */ /* 0x028fea0003c00000 */
.L_x_80:
[----:B------:R-:W1:Y:S01]  /*52f0*/  LDCU.64 UR8, c[0x4][0x80] ;  /* 0x01001000ff0877ac */ /* 0x000e620008000a00 */
[----:B------:R-:W2:Y:S01]  /*5300*/  LDC.64 R16, c[0x4][R16] ;  /* 0x0100000010107b82 */ /* 0x000ea20000000a00 */
[----:B------:R-:W-:Y:S02]  /*5310*/  HFMA2 R12, -RZ, RZ, 0, 5.9604644775390625e-08 ;  /* 0x00000001ff0c7431 */ /* 0x000fe400000001ff */
[----:B------:R-:W-:Y:S02]  /*5320*/  IMAD.MOV.U32 R8, RZ, RZ, 0x70 ;  /* 0x00000070ff087424 */ /* 0x000fe400078e00ff */
[----:B------:R-:W-:Y:S01]  /*5330*/  IMAD.MOV.U32 R13, RZ, RZ, RZ ;  /* 0x000000ffff0d7224 */ /* 0x000fe200078e00ff */
[----:B------:R-:W3:Y:S01]  /*5340*/  LDCU.64 UR6, c[0x4][0x88] ;  /* 0x01001100ff0677ac */ /* 0x000ee20008000a00 */
[----:B------:R-:W4:Y:S01]  /*5350*/  LDCU.64 UR4, c[0x4][0x8] ;  /* 0x01000100ff0477ac */ /* 0x000f220008000a00 */
[----:B-1----:R-:W-:Y:S02]  /*5360*/  MOV R4, UR8 ;  /* 0x0000000800047c02 */ /* 0x002fe40008000f00 */
[----:B------:R-:W-:Y:S02]  /*5370*/  MOV R5, UR9 ;  /* 0x0000000900057c02 */ /* 0x000fe40008000f00 */
[----:B---3--:R-:W-:Y:S01]  /*5380*/  MOV R7, UR7 ;  /* 0x0000000700077c02 */ /* 0x008fe20008000f00 */
[----:B------:R-:W-:Y:S01]  /*5390*/  IMAD.U32 R6, RZ, RZ, UR6 ;  /* 0x00000006ff067e24 */ /* 0x000fe2000f8e00ff */
[----:B----4-:R-:W-:Y:S01]  /*53a0*/  MOV R11, UR5 ;  /* 0x00000005000b7c02 */ /* 0x010fe20008000f00 */
[----:B------:R-:W-:Y:S02]  /*53b0*/  IMAD.U32 R10, RZ, RZ, UR4 ;  /* 0x00000004ff0a7e24 */ /* 0x000fe4000f8e00ff */
[----:B------:R-:W-:Y:S07]  /*53c0*/  LEPC R20, `(.L_x_79) ;  /* 0x000000001014794e */ /* 0x000fee0000000000 */
[----:B--2---:R-:W-:Y:S05]  /*53d0*/  CALL.ABS.NOINC R16 ;  /* 0x0000000010007343 */ /* 0x004fea0003c00000 */
.L_x_79:
[----:B------:R-:W-:Y:S01]  /*53e0*/  PLOP3.LUT P1, PT, PT, PT, PT, 0x8, 0x80 ;  /* 0x000000000080781c */ /* 0x000fe20003f2e170 */
[----:B------:R-:W2:Y:S01]  /*53f0*/  LDL R17, [R1+0x194] ;  /* 0x0001940001117983 */ /* 0x000ea20000100800 */
[----:B------:R-:W1:Y:S03]  /*5400*/  LDC.64 R6, c[0x0][0x890] ;  /* 0x00022400ff067b82 */ /* 0x000e660000000a00 */
[----:B------:R3:W5:Y:S05]  /*5410*/  LDL R16, [R1+0x190] ;  /* 0x0001900001107983 */ /* 0x00076a0000100800 */
[----:B------:R-:W4:Y:S01]  /*5420*/  LDC.64 R4, c[0x0][0x8b0] ;  /* 0x00022c00ff047b82 */ /* 0x000f220000000a00 */
[----:B------:R-:W1:Y:S01]  /*5430*/  S2R R3, SR_TID.X ;  /* 0x0000000000037919 */ /* 0x000e620000002100 */
[----:B--2---:R-:W-:Y:S02]  /*5440*/  R2UR UR4, R17 ;  /* 0x00000000110472ca */ /* 0x004fe400000e0000 */
[----:B-1----:R-:W-:Y:S02]  /*5450*/  ISETP.NE.U32.AND P3, PT, R6, RZ, PT ;  /* 0x000000ff0600720c */ /* 0x002fe40003f65070 */
[----:B----4-:R-:W-:Y:S02]  /*5460*/  ISETP.NE.U32.AND P4, PT, R4, RZ, PT ;  /* 0x000000ff0400720c */ /* 0x010fe40003f85070 */
[----:B------:R-:W-:Y:S02]  /*5470*/  ISETP.NE.AND.EX P3, PT, R7, RZ, PT, P3 ;  /* 0x000000ff0700720c */ /* 0x000fe40003f65330 */
[----:B------:R-:W-:Y:S05]  /*5480*/  ISETP.NE.AND.EX P4, PT, R5, RZ, PT, P4 ;  /* 0x000000ff0500720c */ /* 0x000fea0003f85340 */
[----:B------:R-:W-:Y:S06]  /*5490*/  UISETP.NE.AND UP1, UPT, UR4, URZ, UPT ;  /* 0x000000ff0400728c */ /* 0x000fec000bf25270 */
[----:B------:R-:W-:Y:S05]  /*54a0*/  PLOP3.LUT P0, PT, PT, PT, UP1, 0x80, 0x8 ;  /* 0x000000000008781c */ /* 0x000fea0003f0f018 */
[----:B------:R-:W1:Y:S08]  /*54b0*/  @UP1 LDCU.64 UR4, c[0x0][0x888] ;  /* 0x00011100ff0417ac */ /* 0x000e700008000a00 */
[----:B------:R-:W-:Y:S01]  /*54c0*/  @P0 PLOP3.LUT P1, PT, P3, PT, PT, 0x80, 0x8 ;  /* 0x000000000008081c */ /* 0x000fe20001f2f070 */
[----:B-1----:R-:W-:Y:S04]  /*54d0*/  @UP1 UISETP.NE.U32.AND UP0, UPT, UR4, URZ, UPT ;  /* 0x000000ff0400128c */ /* 0x002fe8000bf05070 */
[----:B------:R-:W-:Y:S04]  /*54e0*/  @UP1 UISETP.NE.AND.EX UP0, UPT, UR5, URZ, UPT, UP0 ;  /* 0x000000ff0500128c */ /* 0x000fe8000bf05300 */
[----:B------:R-:W-:Y:S01]  /*54f0*/  @UP1 USEL UR4, URZ, 0xffffffff, UP0 ;  /* 0xffffffffff041887 */ /* 0x000fe20008000000 */
[----:B---3--:R-:W-:Y:S11]  /*5500*/  @!P3 BRA `(.L_x_81) ;  /* 0x00000000003cb947 */ /* 0x008ff60003800000 */
[----:B------:R-:W1:Y:S01]  /*5510*/  LDC.64 R8, c[0x0][0x888] ;  /* 0x00022200ff087b82 */ /* 0x000e620000000a00 */
[----:B------:R-:W2:Y:S01]  /*5520*/  LDCU.64 UR6, c[0x0][0x358] ;  /* 0x00006b00ff0677ac */ /* 0x000ea20008000a00 */
[----:B------:R-:W-:Y:S02]  /*5530*/  IMAD.MOV.U32 R5, RZ, RZ, 0x1 ;  /* 0x00000001ff057424 */ /* 0x000fe400078e00ff */
[----:B------:R-:W-:Y:S01]  /*5540*/  IMAD.MOV.U32 R0, RZ, RZ, 0x1 ;  /* 0x00000001ff007424 */ /* 0x000fe200078e00ff */
[----:B-1----:R-:W-:Y:S04]  /*5550*/  ISETP.NE.U32.AND P2, PT, R8, RZ, PT ;  /* 0x000000ff0800720c */ /* 0x002fe80003f45070 */
[----:B------:R-:W-:Y:S11]  /*5560*/  ISETP.NE.AND.EX P2, PT, R9, RZ, PT, P2 ;  /* 0x000000ff0900720c */ /* 0x000ff60003f45320 */
[----:B------:R-:W-:Y:S02]  /*5570*/  @!UPT UIADD3 URZ, UPT, UPT, URZ, URZ, URZ ;  /* 0x000000fffffff290 */ /* 0x000fe4000fffe0ff */
[----:B------:R-:W1:Y:S01]  /*5580*/  @P2 LDC.64 R8, c[0x0][0x888] ;  /* 0x00022200ff082b82 */ /* 0x000e620000000a00 */
[----:B------:R-:W-:Y:S01]  /*5590*/  @P2 IMAD R6, R6, UR36, RZ ;  /* 0x0000002406062c24 */ /* 0x000fe2000f8e02ff */
[----:B-----5:R-:W-:Y:S04]  /*55a0*/  @P2 PRMT R16, R5, 0x7610, R16 ;  /* 0x0000761005102816 */ /* 0x020fe80000000010 */
[----:B------:R-:W-:Y:S05]  /*55b0*/  @!P2 PRMT R16, R0, 0x7610, R16 ;  /* 0x000076100010a816 */ /* 0x000fea0000000010 */
[----:B------:R3:W-:Y:S01]  /*55c0*/  STL.S16 [R1+0x190], R16 ;  /* 0x0001901001007387 */ /* 0x0007e20000100600 */
[----:B-1----:R-:W-:Y:S05]  /*55d0*/  @P2 IMAD.WIDE R8, R6, 0x4, R8 ;  /* 0x0000000406082825 */ /* 0x002fea00078e0208 */
[----:B--2---:R3:W5:Y:S02]  /*55e0*/  @P2 LDG.E R249, desc[UR6][R8.64] ;  /* 0x0000000608f92981 */ /* 0x004764000c1e1900 */
[----:B---3--:R-:W1:Y:S02]  /*55f0*/  @!P2 LDC R249, c[0x0][0x880] ;  /* 0x00022000fff9ab82 */ /* 0x008e640000000800 */
.L_x_81:
[----:B------:R-:W-:Y:S05]  /*5600*/  @!P4 BRA `(.L_x_82) ;  /* 0x000000000028c947 */ /* 0x000fea0003800000 */
[----:B------:R-:W2:Y:S01]  /*5610*/  LDC.64 R6, c[0x0][0x8a8] ;  /* 0x00022a00ff067b82 */ /* 0x000ea20000000a00 */
[----:B------:R-:W3:Y:S01]  /*5620*/  LDCU.64 UR6, c[0x0][0x358] ;  /* 0x00006b00ff0677ac */ /* 0x000ee20008000a00 */
[----:B--2---:R-:W-:Y:S04]  /*5630*/  ISETP.NE.U32.AND P2, PT, R6, RZ, PT ;  /* 0x000000ff0600720c */ /* 0x004fe80003f45070 */
[----:B------:R-:W-:Y:S11]  /*5640*/  ISETP.NE.AND.EX P2, PT, R7, RZ, PT, P2 ;  /* 0x000000ff0700720c */ /* 0x000ff60003f45320 */
[----:B------:R-:W-:Y:S02]  /*5650*/  @!UPT UIADD3 URZ, UPT, UPT, URZ, URZ, URZ ;  /* 0x000000fffffff290 */ /* 0x000fe4000fffe0ff */
[----:B------:R-:W2:Y:S01]  /*5660*/  @P2 LDC.64 R6, c[0x0][0x8a8] ;  /* 0x00022a00ff062b82 */ /* 0x000ea20000000a00 */
[----:B------:R-:W-:Y:S04]  /*5670*/  @P2 IMAD R4, R4, UR36, RZ ;  /* 0x0000002404042c24 */ /* 0x000fe8000f8e02ff */
[----:B--2---:R-:W-:Y:S05]  /*5680*/  @P2 IMAD.WIDE R6, R4, 0x4, R6 ;  /* 0x0000000404062825 */ /* 0x004fea00078e0206 */
[----:B---3-5:R2:W5:Y:S02]  /*5690*/  @P2 LDG.E R248, desc[UR6][R6.64] ;  /* 0x0000000606f82981 */ /* 0x028564000c1e1900 */
[----:B--2---:R-:W3:Y:S02]  /*56a0*/  @!P2 LDC R248, c[0x0][0x8a0] ;  /* 0x00022800fff8ab82 */ /* 0x004ee40000000800 */
.L_x_82:
[----:B-1---5:R-:W-:Y:S01]  /*56b0*/  @P0 FSETP.NEU.AND P4, PT, R249, RZ, PT ;  /* 0x000000fff900020b */ /* 0x022fe20003f8d000 */
[----:B------:R-:W-:Y:S01]  /*56c0*/  IMAD.U32 R0, RZ, RZ, UR4 ;  /* 0x00000004ff007e24 */ /* 0x000fe2000f8e00ff */
[----:B------:R-:W-:Y:S01]  /*56d0*/  @P0 LOP3.LUT P2, RZ, R16, 0xff, RZ, 0xc0, !PT ;  /* 0x000000ff10ff0812 */ /* 0x000fe2000784c0ff */
[----:B------:R-:W-:Y:S01]  /*56e0*/  IMAD.U32 R8, RZ, RZ, UR44 ;  /* 0x0000002cff087e24 */ /* 0x000fe2000f8e00ff */
[----:B------:R-:W-:Y:S01]  /*56f0*/  @P0 SEL R4, RZ, 0xffffffff, P4 ;  /* 0xffffffffff040807 */ /* 0x000fe20002000000 */
[C---:B------:R-:W-:Y:S01]  /*5700*/  IMAD.SHL.U32 R5, R3.reuse, 0x20, RZ ;  /* 0x0000002003057824 */ /* 0x040fe200078e00ff */
[----:B------:R-:W-:Y:S01]  /*5710*/  BSSY B1, `(.L_x_83) ;  /* 0x0000120000017945 */ /* 0x000fe20003800000 */
[----:B------:R-:W-:Y:S01]  /*5720*/  IMAD.U32 R6, RZ, RZ, UR53 ;  /* 0x00000035ff067e24 */ /* 0x000fe2000f8e00ff */
[----:B------:R-:W-:Y:S01]  /*5730*/  @P1 SEL R4, R0, R4, !P2 ;  /* 0x0000000400041207 */ /* 0x000fe20005000000 */
[----:B------:R-:W-:Y:S01]  /*5740*/  IMAD.SHL.U32 R0, R3, 0x4, RZ ;  /* 0x0000000403007824 */ /* 0x000fe200078e00ff */
[----:B------:R-:W-:Y:S02]  /*5750*/  LEA R8, R8, UR39, 0x3 ;  /* 0x0000002708087c11 */ /* 0x000fe4000f8e18ff */
[----:B------:R-:W-:Y:S02]  /*5760*/  CS2R R218, SRZ ;  /* 0x0000000000da7805 */ /* 0x000fe4000001ff00 */
[----:B------:R-:W-:Y:S02]  /*5770*/  @P0 LOP3.LUT R4, R4, 0x1, RZ, 0xc0, !PT ;  /* 0x0000000104040812 */ /* 0x000fe400078ec0ff */
[----:B------:R-:W-:Y:S02]  /*5780*/  CS2R R216, SRZ ;  /* 0x0000000000d87805 */ /* 0x000fe4000001ff00 */
[----:B------:R-:W-:Y:S02]  /*5790*/  LOP3.LUT R6, R6, 0x1, RZ, 0x3c, !PT ;  /* 0x0000000106067812 */ /* 0x000fe400078e3cff */
[----:B------:R-:W-:Y:S02]  /*57a0*/  CS2R R222, SRZ ;  /* 0x0000000000de7805 */ /* 0x000fe4000001ff00 */
[----:B------:R-:W-:Y:S02]  /*57b0*/  ISETP.NE.U32.OR P6, PT, R4, 0x1, !P0 ;  /* 0x000000010400780c */ /* 0x000fe400047c5470 */
[----:B------:R-:W-:Y:S02]  /*57c0*/  CS2R R220, SRZ ;  /* 0x0000000000dc7805 */ /* 0x000fe4000001ff00 */
[----:B------:R-:W-:Y:S02]  /*57d0*/  LOP3.LUT R4, R5, 0xc0, RZ, 0xc0, !PT ;  /* 0x000000c005047812 */ /* 0x000fe400078ec0ff */
[----:B------:R-:W-:Y:S02]  /*57e0*/  CS2R R226, SRZ ;  /* 0x0000000000e27805 */ /* 0x000fe4000001ff00 */
[----:B------:R-:W-:Y:S02]  /*57f0*/  P2R R7, PR, RZ, 0x40 ;  /* 0x00000040ff077803 */ /* 0x000fe40000000000 */
[----:B------:R-:W-:Y:S02]  /*5800*/  CS2R R224, SRZ ;  /* 0x0000000000e07805 */ /* 0x000fe4000001ff00 */
[----:B------:R-:W-:Y:S02]  /*5810*/  LOP3.LUT R0, R4, 0x18, R0, 0xf8, !PT ;  /* 0x0000001804007812 */ /* 0x000fe400078ef800 */
[----:B------:R-:W-:Y:S01]  /*5820*/  PLOP3.LUT P5, PT, PT, PT, PT, 0x8, 0x80 ;  /* 0x000000000080781c */ /* 0x000fe20003fae170 */
[----:B------:R1:W-:Y:S01]  /*5830*/  STL [R1+0x198], R7 ;  /* 0x0001980701007387 */ /* 0x0003e20000100800 */
[----:B------:R-:W-:Y:S01]  /*5840*/  LOP3.LUT R0, R0, 0xf20, R5, 0xf8, !PT ;  /* 0x00000f2000007812 */ /* 0x000fe200078ef805 */
[----:B------:R-:W-:Y:S02]  /*5850*/  IMAD.U32 R5, RZ, RZ, UR45 ;  /* 0x0000002dff057e24 */ /* 0x000fe4000f8e00ff */
[----:B------:R2:W-:Y:S01]  /*5860*/  STL [R1+0x148], RZ ;  /* 0x000148ff01007387 */ /* 0x0005e20000100800 */
[----:B------:R-:W-:Y:S02]  /*5870*/  @P6 SHF.L.U32 R4, R6, 0x1f, RZ ;  /* 0x0000001f06046819 */ /* 0x000fe400000006ff */
[----:B------:R-:W-:Y:S01]  /*5880*/  LEA R5, R5, UR39, 0x3 ;  /* 0x0000002705057c11 */ /* 0x000fe2000f8e18ff */
[----:B------:R2:W-:Y:S01]  /*5890*/  STL [R1+0x14c], RZ ;  /* 0x00014cff01007387 */ /* 0x0005e20000100800 */
[----:B------:R-:W4:Y:S01]  /*58a0*/  @P6 SYNCS.PHASECHK.TRANS64.TRYWAIT P0, [R8+URZ+0x50], R4 ;  /* 0x00005004080065a7 */ /* 0x000f2200080011ff */
[----:B------:R-:W-:Y:S02]  /*58b0*/  LEA R0, R0, UR39, 0x1 ;  /* 0x0000002700007c11 */ /* 0x000fe4000f8e08ff */
[----:B------:R2:W-:Y:S04]  /*58c0*/  STL [R1+0x140], RZ ;  /* 0x000140ff01007387 */ /* 0x0005e80000100800 */
[----:B------:R2:W-:Y:S04]  /*58d0*/  STL [R1+0x144], RZ ;  /* 0x000144ff01007387 */ /* 0x0005e80000100800 */
[----:B------:R2:W-:Y:S04]  /*58e0*/  STL [R1+0x128], RZ ;  /* 0x000128ff01007387 */ /* 0x0005e80000100800 */
[----:B------:R2:W-:Y:S01]  /*58f0*/  STL [R1+0x12c], RZ ;  /* 0x00012cff01007387 */ /* 0x0005e20000100800 */
[----:B-1----:R-:W-:Y:S03]  /*5900*/  IMAD.U32 R7, RZ, RZ, UR52 ;  /* 0x00000034ff077e24 */ /* 0x002fe6000f8e00ff */
[----:B------:R2:W-:Y:S02]  /*5910*/  STL [R1+0x120], RZ ;  /* 0x000120ff01007387 */ /* 0x0005e40000100800 */
[----:B------:R-:W-:Y:S02]  /*5920*/  SHF.L.U32 R7, R7, 0x1f, RZ ;  /* 0x0000001f07077819 */ /* 0x000fe400000006ff */
[----:B------:R2:W-:Y:S02]  /*5930*/  STL [R1+0x124], RZ ;  /* 0x000124ff01007387 */ /* 0x0005e40000100800 */
[----:B------:R2:W1:Y:S02]  /*5940*/  SYNCS.PHASECHK.TRANS64.TRYWAIT P4, [R5+URZ+0xa0], R7 ;  /* 0x0000a007050075a7 */ /* 0x00046400080811ff */
[----:B------:R2:W-:Y:S04]  /*5950*/  STL [R1+0x108], RZ ;  /* 0x000108ff01007387 */ /* 0x0005e80000100800 */
        /* <DEDUP_REMOVED lines=14> */
[----:B------:R2:W-:Y:S01]  /*5a40*/  STL [R1+0xb4], RZ ;  /* 0x0000b4ff01007387 */ /* 0x0005e20000100800 */
[----:B----4-:R-:W-:Y:S03]  /*5a50*/  @P6 PLOP3.LUT P5, PT, P0, PT, PT, 0x8, 0x80 ;  /* 0x000000000080681c */ /* 0x010fe600007ae170 */
        /* <DEDUP_REMOVED lines=30> */
[----:B------:R2:W-:Y:S04]  /*5c40*/  STL [R1], RZ ;  /* 0x000000ff01007387 */ /* 0x0005e80000100800 */
        /* <DEDUP_REMOVED lines=45> */
[----:B-1----:R-:W-:Y:S05]  /*5f20*/  @!P6 BRA `(.L_x_84) ;  /* 0x000000080078e947 */ /* 0x002fea0003800000 */
[----:B------:R-:W-:Y:S01]  /*5f30*/  ISETP.NE.U32.AND P0, PT, RZ, UR62, PT ;  /* 0x0000003eff007c0c */ /* 0x000fe2000bf05070 */
[----:B------:R-:W-:Y:S01]  /*5f40*/  IMAD.U32 R4, RZ, RZ, UR44 ;  /* 0x0000002cff047e24 */ /* 0x000fe2000f8e00ff */
[----:B------:R-:W-:Y:S01]  /*5f50*/  FSETP.NEU.AND P2, PT, R249, RZ, PT ;  /* 0x000000fff900720b */ /* 0x000fe20003f4d000 */
[----:B------:R-:W-:Y:S01]  /*5f60*/  BSSY B0, `(.L_x_85) ;  /* 0x000000c000007945 */ /* 0x000fe20003800000 */
[----:B------:R-:W-:Y:S01]  /*5f70*/  ISETP.NE.AND.EX P0, PT, RZ, UR63, PT, P0 ;  /* 0x0000003fff007c0c */ /* 0x000fe2000bf05300 */
[----:B------:R-:W-:Y:S01]  /*5f80*/  IMAD R0, R4, 0xe000, R0 ;  /* 0x0000e00004007824 */ /* 0x000fe200078e0200 */
[----:B------:R-:W-:Y:S02]  /*5f90*/  LOP3.LUT P1, RZ, R16, 0xff, RZ, 0xc0, !PT ;  /* 0x000000ff10ff7812 */ /* 0x000fe4000782c0ff */
[----:B------:R-:W-:Y:S02]  /*5fa0*/  SEL R9, RZ, 0xffffffff, P2 ;  /* 0xffffffffff097807 */ /* 0x000fe40001000000 */
[----:B------:R-:W-:Y:S04]  /*5fb0*/  SEL R10, RZ, 0xffffffff, P0 ;  /* 0xffffffffff0a7807 */ /* 0x000fe80000000000 */
[----:B------:R-:W-:Y:S04]  /*5fc0*/  @P3 SEL R9, R10, R9, !P1 ;  /* 0x000000090a093207 */ /* 0x000fe80004800000 */
[----:B------:R-:W-:Y:S01]  /*5fd0*/  LOP3.LUT R9, R9, 0x1, RZ, 0xc0, !PT ;  /* 0x0000000109097812 */ /* 0x000fe200078ec0ff */
[----:B------:R-:W-:Y:S06]  /*5fe0*/  @!P5 BRA `(.L_x_86) ;  /* 0x00000000000cd947 */ /* 0x000fec0003800000 */
[----:B------:R-:W-:Y:S04]  /*5ff0*/  SHF.L.U32 R6, R6, 0x1f, RZ ;  /* 0x0000001f06067819 */ /* 0x000fe800000006ff */
[----:B------:R-:W1:Y:S02]  /*6000*/  SYNCS.PHASECHK.TRANS64.TRYWAIT P0, [R8+URZ+0x50], R6 ;  /* 0x00005006080075a7 */ /* 0x000e6400080011ff */
[----:B-1----:R-:W-:Y:S05]  /*6010*/  @!P0 BRA `(.L_x_87) ;  /* 0x0000006800388947 */ /* 0x002fea0003800000 */
.L_x_86:
[----:B------:R-:W-:Y:S05]  /*6020*/  BSYNC B0 ;  /* 0x0000000000007941 */ /* 0x000fea0003800000 */
.L_x_85:
[----:B------:R-:W-:Y:S02]  /*6030*/  ISETP.NE.U32.AND P0, PT, R9, 0x1, PT ;  /* 0x000000010900780c */ /* 0x000fe40003f05070 */
[----:B------:R-:W-:Y:S02]  /*6040*/  CS2R R58, SRZ ;  /* 0x00000000003a7805 */ /* 0x000fe4000001ff00 */
        /* <DEDUP_REMOVED lines=10> */
[----:B------:R-:W-:Y:S01]  /*60f0*/  CS2R R36, SRZ ;  /* 0x0000000000247805 */ /* 0x000fe2000001ff00 */
[----:B------:R-:W4:Y:S01]  /*6100*/  @P0 LDS.128 R56, [R0+0x2200] ;  /* 0x0022000000380984 */ /* 0x000f220000000c00 */
[----:B------:R-:W-:Y:S02]  /*6110*/  CS2R R34, SRZ ;  /* 0x0000000000227805 */ /* 0x000fe4000001ff00 */
[----:B------:R-:W-:Y:S02]  /*6120*/  CS2R R32, SRZ ;  /* 0x0000000000207805 */ /* 0x000fe4000001ff00 */
[----:B------:R-:W-:Y:S01]  /*6130*/  CS2R R30, SRZ ;  /* 0x00000000001e7805 */ /* 0x000fe2000001ff00 */
[----:B------:R-:W5:Y:S01]  /*6140*/  @P0 LDS.128 R52, [R0+0x4200] ;  /* 0x0042000000340984 */ /* 0x000f620000000c00 */
[----:B------:R-:W-:Y:S02]  /*6150*/  CS2R R28, SRZ ;  /* 0x00000000001c7805 */ /* 0x000fe4000001ff00 */
[----:B------:R-:W-:Y:S02]  /*6160*/  CS2R R26, SRZ ;  /* 0x00000000001a7805 */ /* 0x000fe4000001ff00 */
[----:B------:R-:W-:Y:S01]  /*6170*/  CS2R R24, SRZ ;  /* 0x0000000000187805 */ /* 0x000fe2000001ff00 */
[----:B------:R-:W2:Y:S01]  /*6180*/  @P0 LDS.128 R48, [R0+0x6200] ;  /* 0x0062000000300984 */ /* 0x000ea20000000c00 */
[----:B------:R-:W-:Y:S02]  /*6190*/  CS2R R22, SRZ ;  /* 0x0000000000167805 */ /* 0x000fe4000001ff00 */
[----:B------:R-:W-:Y:S02]  /*61a0*/  CS2R R20, SRZ ;  /* 0x0000000000147805 */ /* 0x000fe4000001ff00 */
[----:B------:R-:W-:Y:S01]  /*61b0*/  CS2R R18, SRZ ;  /* 0x0000000000127805 */ /* 0x000fe2000001ff00 */
[----:B------:R-:W3:Y:S01]  /*61c0*/  @P0 LDS.128 R44, [R0+0x8200] ;  /* 0x00820000002c0984 */ /* 0x000ee20000000c00 */
[----:B------:R-:W-:Y:S02]  /*61d0*/  CS2R R16, SRZ ;  /* 0x0000000000107805 */ /* 0x000fe4000001ff00 */
[----:B------:R-:W-:Y:S02]  /*61e0*/  CS2R R14, SRZ ;  /* 0x00000000000e7805 */ /* 0x000fe4000001ff00 */
[----:B------:R-:W-:Y:S01]  /*61f0*/  CS2R R12, SRZ ;  /* 0x00000000000c7805 */ /* 0x000fe2000001ff00 */
[----:B------:R-:W3:Y:S01]  /*6200*/  @P0 LDS.128 R40, [R0+0xa200] ;  /* 0x00a2000000280984 */ /* 0x000ee20000000c00 */
[----:B-1----:R-:W-:Y:S01]  /*6210*/  IMAD.SHL.U32 R8, R3, 0x10, RZ ;  /* 0x0000001003087824 */ /* 0x002fe200078e00ff */
[----:B------:R-:W-:Y:S02]  /*6220*/  CS2R R10, SRZ ;  /* 0x00000000000a7805 */ /* 0x000fe4000001ff00 */
[----:B------:R-:W-:Y:S01]  /*6230*/  CS2R R226, SRZ ;  /* 0x0000000000e27805 */ /* 0x000fe2000001ff00 */
[----:B------:R-:W1:Y:S01]  /*6240*/  @P0 LDS.128 R36, [R0+0xc200] ;  /* 0x00c2000000240984 */ /* 0x000e620000000c00 */
[----:B------:R-:W-:Y:S02]  /*6250*/  CS2R R224, SRZ ;  /* 0x0000000000e07805 */ /* 0x000fe4000001ff00 */
[----:B------:R-:W-:Y:S02]  /*6260*/  LOP3.LUT R6, R8, 0x20, RZ, 0xc0, !PT ;  /* 0x0000002008067812 */ /* 0x000fe400078ec0ff */
[----:B------:R-:W-:Y:S02]  /*6270*/  CS2R R222, SRZ ;  /* 0x0000000000de7805 */ /* 0x000fe4000001ff00 */
[----:B------:R-:W-:Y:S02]  /*6280*/  CS2R R220, SRZ ;  /* 0x0000000000dc7805 */ /* 0x000fe4000001ff00 */
[----:B------:R-:W-:Y:S02]  /*6290*/  CS2R R218, SRZ ;  /* 0x0000000000da7805 */ /* 0x000fe4000001ff00 */
[--C-:B------:R-:W-:Y:S01]  /*62a0*/  IADD3 R6, PT, PT, -R6, 0x200, R0.reuse ;  /* 0x0000020006067810 */ /* 0x100fe20007ffe100 */
[----:B------:R4:W-:Y:S01]  /*62b0*/  @P0 LDS.128 R224, [R0+0x200] ;  /* 0x0002000000e00984 */ /* 0x0009e20000000c00 */
[----:B------:R-:W-:Y:S02]  /*62c0*/  CS2R R216, SRZ ;  /* 0x0000000000d87805 */ /* 0x000fe4000001ff00 */
[----:B------:R-:W-:Y:S01]  /*62d0*/  LOP3.LUT R8, R8, 0x40, RZ, 0xc0, !PT ;  /* 0x0000004008087812 */ /* 0x000fe200078ec0ff */
[----:B------:R-:W1:Y:S03]  /*62e0*/  @P0 LDS.128 R32, [R6+0x2010] ;  /* 0x0020100006200984 */ /* 0x000e660000000c00 */
[----:B------:R-:W-:Y:S01]  /*62f0*/  IADD3 R4, PT, PT, -R8, 0x200, R0 ;  /* 0x0000020008047810 */ /* 0x000fe20007ffe100 */
[----:B------:R-:W1:Y:S04]  /*6300*/  @P0 LDS.128 R28, [R6+0x4010] ;  /* 0x00401000061c0984 */ /* 0x000e680000000c00 */
[----:B------:R-:W1:Y:S04]  /*6310*/  @P0 LDS.128 R24, [R6+0x6010] ;  /* 0x0060100006180984 */ /* 0x000e680000000c00 */
[----:B------:R-:W1:Y:S04]  /*6320*/  @P0 LDS.128 R20, [R6+0x8010] ;  /* 0x0080100006140984 */ /* 0x000e680000000c00 */
[----:B------:R-:W1:Y:S01]  /*6330*/  @P0 LDS.128 R16, [R6+0xa010] ;  /* 0x00a0100006100984 */ /* 0x000e620000000c00 */
[----:B----4-:R-:W-:Y:S03]  /*6340*/  IMAD.IADD R0, R6, 0x1, -R8 ;  /* 0x0000000106007824 */ /* 0x010fe600078e0a08 */
[----:B------:R-:W4:Y:S01]  /*6350*/  @P0 LDS.128 R12, [R6+0xc010] ;  /* 0x00c01000060c0984 */ /* 0x000f220000000c00 */
[----:B------:R-:W-:Y:S03]  /*6360*/  CS2R R8, SRZ ;  /* 0x0000000000087805 */ /* 0x000fe6000001ff00 */
[----:B------:R-:W-:Y:S04]  /*6370*/  STL.64 [R1+0x170], R56 ;  /* 0x0001703801007387 */ /* 0x000fe80000100a00 */
[----:B------:R-:W4:Y:S04]  /*6380*/  @P0 LDS.128 R8, [R4+0x2020] ;  /* 0x0020200004080984 */ /* 0x000f280000000c00 */
[----:B------:R-:W-:Y:S04]  /*6390*/  STL.64 [R1+0x178], R58 ;  /* 0x0001783a01007387 */ /* 0x000fe80000100a00 */
[----:B-----5:R-:W-:Y:S04]  /*63a0*/  STL.64 [R1+0x110], R52 ;  /* 0x0001103401007387 */ /* 0x020fe80000100a00 */
[----:B------:R-:W-:Y:S04]  /*63b0*/  STL.64 [R1+0x118], R54 ;  /* 0x0001183601007387 */ /* 0x000fe80000100a00 */
[----:B--2---:R-:W-:Y:S04]  /*63c0*/  STL.64 [R1+0x30], R48 ;  /* 0x0000303001007387 */ /* 0x004fe80000100a00 */
[----:B------:R-:W-:Y:S04]  /*63d0*/  STL.64 [R1+0x38], R50 ;  /* 0x0000383201007387 */ /* 0x000fe80000100a00 */
[----:B---3--:R-:W-:Y:S04]  /*63e0*/  STL.64 [R1+0x40], R44 ;  /* 0x0000402c01007387 */ /* 0x008fe80000100a00 */
[----:B------:R-:W-:Y:S04]  /*63f0*/  STL.64 [R1+0x48], R46 ;  /* 0x0000482e01007387 */ /* 0x000fe80000100a00 */
[----:B------:R-:W-:Y:S04]  /*6400*/  STL.64 [R1+0x80], R40 ;  /* 0x0000802801007387 */ /* 0x000fe80000100a00 */
[----:B------:R-:W-:Y:S04]  /*6410*/  STL.64 [R1+0x88], R42 ;  /* 0x0000882a01007387 */ /* 0x000fe80000100a00 */
[----:B-1----:R-:W-:Y:S04]  /*6420*/  STL.64 [R1+0xe0], R36 ;  /* 0x0000e02401007387 */ /* 0x002fe80000100a00 */
[----:B------:R-:W-:Y:S04]  /*6430*/  STL.64 [R1+0xe8], R38 ;  /* 0x0000e82601007387 */ /* 0x000fe80000100a00 */
[----:B------:R1:W-:Y:S04]  /*6440*/  STL.64 [R1+0x160], R32 ;  /* 0x0001602001007387 */ /* 0x0003e80000100a00 */
[----:B------:R2:W-:Y:S04]  /*6450*/  STL.64 [R1+0x168], R34 ;  /* 0x0001682201007387 */ /* 0x0005e80000100a00 */
[----:B------:R3:W-:Y:S04]  /*6460*/  STL.64 [R1+0xf0], R28 ;  /* 0x0000f01c01007387 */ /* 0x0007e80000100a00 */
[----:B------:R5:W-:Y:S04]  /*6470*/  STL.64 [R1+0xf8], R30 ;  /* 0x0000f81e01007387 */ /* 0x000be80000100a00 */
[----:B------:R4:W-:Y:S04]  /*6480*/  STL.64 [R1+0x10], R24 ;  /* 0x0000101801007387 */ /* 0x0009e80000100a00 */
[----:B------:R4:W-:Y:S04]  /*6490*/  STL.64 [R1+0x18], R26 ;  /* 0x0000181a01007387 */ /* 0x0009e80000100a00 */
[----:B------:R4:W-:Y:S01]  /*64a0*/  STL.64 [R1+0x50], R20 ;  /* 0x0000501401007387 */ /* 0x0009e20000100a00 */
[----:B-1----:R-:W-:Y:S03]  /*64b0*/  CS2R R32, SRZ ;  /* 0x0000000000207805 */ /* 0x002fe6000001ff00 */
[----:B------:R1:W-:Y:S01]  /*64c0*/  STL.64 [R1+0x58], R22 ;  /* 0x0000581601007387 */ /* 0x0003e20000100a00 */
[----:B--2---:R-:W-:Y:S03]  /*64d0*/  CS2R R34, SRZ ;  /* 0x0000000000227805 */ /* 0x004fe6000001ff00 */
[----:B------:R2:W-:Y:S01]  /*64e0*/  STL.64 [R1+0x90], R16 ;  /* 0x0000901001007387 */ /* 0x0005e20000100a00 */
[----:B---3--:R-:W-:Y:S03]  /*64f0*/  CS2R R28, SRZ ;  /* 0x00000000001c7805 */ /* 0x008fe6000001ff00 */
[----:B------:R3:W-:Y:S01]  /*6500*/  STL.64 [R1+0x98], R18 ;  /* 0x0000981201007387 */ /* 0x0007e20000100a00 */
[----:B-----5:R-:W-:Y:S03]  /*6510*/  CS2R R30, SRZ ;  /* 0x00000000001e7805 */ /* 0x020fe6000001ff00 */
[----:B------:R-:W-:Y:S01]  /*6520*/  @P0 LDS.128 R32, [R0+0x30] ;  /* 0x0000300000200984 */ /* 0x000fe20000000c00 */
[----:B----4-:R-:W-:Y:S03]  /*6530*/  CS2R R24, SRZ ;  /* 0x0000000000187805 */ /* 0x010fe6000001ff00 */
[----:B------:R4:W-:Y:S01]  /*6540*/  STL.64 [R1+0x100], R12 ;  /* 0x0001000c01007387 */ /* 0x0009e20000100a00 */
[----:B------:R-:W-:Y:S03]  /*6550*/  CS2R R26, SRZ ;  /* 0x00000000001a7805 */ /* 0x000fe6000001ff00 */
[----:B------:R-:W5:Y:S01]  /*6560*/  @P0 LDS.128 R28, [R4+0x4020] ;  /* 0x00402000041c0984 */ /* 0x000f620000000c00 */
[----:B------:R-:W-:Y:S03]  /*6570*/  CS2R R20, SRZ ;  /* 0x0000000000147805 */ /* 0x000fe6000001ff00 */
[----:B------:R4:W-:Y:S01]  /*6580*/  STL.64 [R1+0x108], R14 ;  /* 0x0001080e01007387 */ /* 0x0009e20000100a00 */
[----:B-1----:R-:W-:Y:S03]  /*6590*/  CS2R R22, SRZ ;  /* 0x0000000000167805 */ /* 0x002fe6000001ff00 */
[----:B------:R-:W1:Y:S01]  /*65a0*/  @P0 LDS.128 R24, [R4+0x6020] ;  /* 0x0060200004180984 */ /* 0x000e620000000c00 */
[----:B--2---:R-:W-:Y:S03]  /*65b0*/  CS2R R16, SRZ ;  /* 0x0000000000107805 */ /* 0x004fe6000001ff00 */
[----:B------:R2:W-:Y:S01]  /*65c0*/  STL.64 [R1+0x150], R8 ;  /* 0x0001500801007387 */ /* 0x0005e20000100a00 */
[----:B---3--:R-:W-:Y:S03]  /*65d0*/  CS2R R18, SRZ ;  /* 0x0000000000127805 */ /* 0x008fe6000001ff00 */
[----:B------:R-:W3:Y:S04]  /*65e0*/  @P0 LDS.128 R20, [R4+0x8020] ;  /* 0x0080200004140984 */ /* 0x000ee80000000c00 */
[----:B------:R5:W-:Y:S01]  /*65f0*/  STL.64 [R1+0x158], R10 ;  /* 0x0001580a01007387 */ /* 0x000be20000100a00 */
[----:B----4-:R-:W-:Y:S03]  /*6600*/  CS2R R12, SRZ ;  /* 0x00000000000c7805 */ /* 0x010fe6000001ff00 */
[----:B------:R-:W4:Y:S04]  /*6610*/  @P0 LDS.128 R16, [R4+0xa020] ;  /* 0x00a0200004100984 */ /* 0x000f280000000c00 */
[----:B------:R-:W-:Y:S01]  /*6620*/  @P0 LDS.128 R220, [R6+0x10] ;  /* 0x0000100006dc0984 */ /* 0x000fe20000000c00 */
[----:B------:R-:W-:Y:S03]  /*6630*/  CS2R R14, SRZ ;  /* 0x00000000000e7805 */ /* 0x000fe6000001ff00 */
[----:B------:R-:W-:Y:S04]  /*6640*/  @P0 LDS.128 R216, [R4+0x20] ;  /* 0x0000200004d80984 */ /* 0x000fe80000000c00 */
[----:B------:R-:W4:Y:S01]  /*6650*/  @P0 LDS.128 R12, [R4+0xc020] ;  /* 0x00c02000040c0984 */ /* 0x000f220000000c00 */
[----:B--2---:R-:W-:Y:S03]  /*6660*/  CS2R R8, SRZ ;  /* 0x0000000000087805 */ /* 0x004fe6000001ff00 */
[----:B-----5:R2:W5:Y:S01]  /*6670*/  LDL.LU R10, [R1+0x148] ;  /* 0x00014800010a7983 */ /* 0x0205620000300800 */
[----:B------:R-:W-:Y:S03]  /*6680*/  IMAD.MOV.U32 R11, RZ, RZ, RZ ;  /* 0x000000ffff0b7224 */ /* 0x000fe600078e00ff */
[----:B------:R2:W-:Y:S04]  /*6690*/  STL.64 [R1+0xd0], R28 ;  /* 0x0000d01c01007387 */ /* 0x0005e80000100a00 */
[----:B------:R2:W-:Y:S04]  /*66a0*/  STL.64 [R1+0xd8], R30 ;  /* 0x0000d81e01007387 */ /* 0x0005e80000100a00 */
[----:B-1----:R1:W-:Y:S04]  /*66b0*/  STL.64 [R1], R24 ;  /* 0x0000001801007387 */ /* 0x0023e80000100a00 */
[----:B------:R1:W-:Y:S04]  /*66c0*/  STL.64 [R1+0x8], R26 ;  /* 0x0000081a01007387 */ /* 0x0003e80000100a00 */
[----:B---3--:R3:W-:Y:S04]  /*66d0*/  STL.64 [R1+0x60], R20 ;  /* 0x0000601401007387 */ /* 0x0087e80000100a00 */
[----:B------:R3:W-:Y:S04]  /*66e0*/  STL.64 [R1+0x68], R22 ;  /* 0x0000681601007387 */ /* 0x0007e80000100a00 */
[----:B----4-:R4:W-:Y:S01]  /*66f0*/  STL.64 [R1+0xb0], R16 ;  /* 0x0000b01001007387 */ /* 0x0109e20000100a00 */
[----:B--2---:R-:W-:Y:S03]  /*6700*/  CS2R R28, SRZ ;  /* 0x00000000001c7805 */ /* 0x004fe6000001ff00 */
[----:B------:R2:W-:Y:S01]  /*6710*/  STL.64 [R1+0xb8], R18 ;  /* 0x0000b81201007387 */ /* 0x0005e20000100a00 */
[----:B------:R-:W-:Y:S03]  /*6720*/  CS2R R30, SRZ ;  /* 0x00000000001e7805 */ /* 0x000fe6000001ff00 */
[----:B------:R2:W-:Y:S01]  /*6730*/  STL.64 [R1+0x120], R12 ;  /* 0x0001200c01007387 */ /* 0x0005e20000100a00 */
[----:B-1----:R-:W-:Y:S03]  /*6740*/  CS2R R24, SRZ ;  /* 0x0000000000187805 */ /* 0x002fe6000001ff00 */
[----:B------:R1:W-:Y:S01]  /*6750*/  STL.64 [R1+0x128], R14 ;  /* 0x0001280e01007387 */ /* 0x0003e20000100a00 */
[----:B------:R-:W-:Y:S03]  /*6760*/  CS2R R26, SRZ ;  /* 0x00000000001a7805 */ /* 0x000fe6000001ff00 */
[----:B------:R-:W1:Y:S01]  /*6770*/  @P0 LDS.128 R28, [R0+0x2030] ;  /* 0x00203000001c0984 */ /* 0x000e620000000c00 */
[----:B---3--:R-:W-:Y:S03]  /*6780*/  CS2R R20, SRZ ;  /* 0x0000000000147805 */ /* 0x008fe6000001ff00 */
[----:B------:R-:W-:Y:S01]  /*6790*/  STL.64 [R1+0x180], R32 ;  /* 0x0001802001007387 */ /* 0x000fe20000100a00 */
[----:B------:R-:W-:Y:S03]  /*67a0*/  CS2R R22, SRZ ;  /* 0x0000000000167805 */ /* 0x000fe6000001ff00 */
[----:B------:R-:W3:Y:S01]  /*67b0*/  @P0 LDS.128 R24, [R0+0x4030] ;  /* 0x0040300000180984 */ /* 0x000ee20000000c00 */
[----:B----4-:R-:W-:Y:S03]  /*67c0*/  CS2R R16, SRZ ;  /* 0x0000000000107805 */ /* 0x010fe6000001ff00 */
[----:B------:R-:W-:Y:S01]  /*67d0*/  STL.64 [R1+0x188], R34 ;  /* 0x0001882201007387 */ /* 0x000fe20000100a00 */
[----:B--2---:R-:W-:Y:S03]  /*67e0*/  CS2R R18, SRZ ;  /* 0x0000000000127805 */ /* 0x004fe6000001ff00 */
[----:B------:R-:W2:Y:S01]  /*67f0*/  @P0 LDS.128 R20, [R0+0x6030] ;  /* 0x0060300000140984 */ /* 0x000ea20000000c00 */
[----:B------:R-:W-:Y:S03]  /*6800*/  CS2R R12, SRZ ;  /* 0x00000000000c7805 */ /* 0x000fe6000001ff00 */
[----:B------:R-:W-:Y:S01]  /*6810*/  @P0 LDS.128 R16, [R0+0x8030] ;  /* 0x0080300000100984 */ /* 0x000fe20000000c00 */
[----:B-1----:R-:W-:Y:S06]  /*6820*/  CS2R R14, SRZ ;  /* 0x00000000000e7805 */ /* 0x002fec000001ff00 */
[----:B------:R-:W-:Y:S04]  /*6830*/  @P0 LDS.128 R12, [R0+0xa030] ;  /* 0x00a03000000c0984 */ /* 0x000fe80000000c00 */
[----:B------:R-:W-:Y:S04]  /*6840*/  STL.64 [R1+0x130], R28 ;  /* 0x0001301c01007387 */ /* 0x000fe80000100a00 */
[----:B------:R-:W-:Y:S04]  /*6850*/  STL.64 [R1+0x138], R30 ;  /* 0x0001381e01007387 */ /* 0x000fe80000100a00 */
[----:B---3--:R-:W-:Y:S04]  /*6860*/  STL.64 [R1+0xa0], R24 ;  /* 0x0000a01801007387 */ /* 0x008fe80000100a00 */
[----:B------:R-:W-:Y:S04]  /*6870*/  STL.64 [R1+0xa8], R26 ;  /* 0x0000a81a01007387 */ /* 0x000fe80000100a00 */
[----:B--2---:R-:W-:Y:S04]  /*6880*/  STL.64 [R1+0x20], R20 ;  /* 0x0000201401007387 */ /* 0x004fe80000100a00 */
[----:B------:R-:W-:Y:S04]  /*6890*/  STL.64 [R1+0x28], R22 ;  /* 0x0000281601007387 */ /* 0x000fe80000100a00 */
[----:B-----5:R-:W1:Y:S04]  /*68a0*/  @P0 LDS.128 R8, [R0+0xc030] ;  /* 0x00c0300000080984 */ /* 0x020e680000000c00 */
[----:B-1----:R1:W-:Y:S04]  /*68b0*/  STL.64 [R1+0x140], R8 ;  /* 0x0001400801007387 */ /* 0x0023e80000100a00 */
[----:B------:R1:W-:Y:S04]  /*68c0*/  STL.64 [R1+0x70], R16 ;  /* 0x0000701001007387 */ /* 0x0003e80000100a00 */
[----:B------:R1:W-:Y:S04]  /*68d0*/  STL.64 [R1+0x78], R18 ;  /* 0x0000781201007387 */ /* 0x0003e80000100a00 */
[----:B------:R1:W-:Y:S04]  /*68e0*/  STL.64 [R1+0x148], R10 ;  /* 0x0001480a01007387 */ /* 0x0003e80000100a00 */
[----:B------:R1:W-:Y:S04]  /*68f0*/  STL.64 [R1+0xc0], R12 ;  /* 0x0000c00c01007387 */ /* 0x0003e80000100a00 */
[----:B------:R1:W-:Y:S02]  /*6900*/  STL.64 [R1+0xc8], R14 ;  /* 0x0000c80e01007387 */ /* 0x0003e40000100a00 */
.L_x_84:
[----:B------:R-:W-:Y:S05]  /*6910*/  BSYNC B1 ;  /* 0x0000000000017941 */ /* 0x000fea0003800000 */
.L_x_83:
[----:B-1----:R-:W-:Y:S01]  /*6920*/  SHF.R.U32.HI R17, RZ, 0x5, R3 ;  /* 0x00000005ff117819 */ /* 0x002fe20000011603 */
[----:B------:R-:W-:Y:S04]  /*6930*/  IMAD.U32 R0, RZ, RZ, UR45 ;  /* 0x0000002dff007e24 */ /* 0x000fe8000f8e00ff */
[----:B------:R-:W-:Y:S05]  /*6940*/  IMAD R16, R0, 0xe0, R2 ;  /* 0x000000e000107824 */ /* 0x000fea00078e0202 */
[----:B------:R-:W-:Y:S04]  /*6950*/  SHF.R.U32.HI R0, RZ, 0x15, R16 ;  /* 0x00000015ff007819 */ /* 0x000fe80000011610 */
[----:B------:R-:W-:Y:S01]  /*6960*/  LOP3.LUT P0, RZ, R0, 0x3, R17, 0x48, !PT ;  /* 0x0000000300ff7812 */ /* 0x000fe20007804811 */
[----:B------:R-:W-:Y:S01]  /*6970*/  @!UPT UIADD3 URZ, UPT, UPT, URZ, URZ, URZ ;  /* 0x000000fffffff290 */ /* 0x000fe2000fffe0ff */
[----:B------:R-:W-:Y:S11]  /*6980*/  @P4 BRA `(.L_x_88) ;  /* 0x0000000000084947 */ /* 0x000ff60003800000 */
[----:B------:R-:W1:Y:S02]  /*6990*/  SYNCS.PHASECHK.TRANS64.TRYWAIT P1, [R5+URZ+0xa0], R7 ;  /* 0x0000a007050075a7 */ /* 0x000e6400080211ff */
[----:B-1----:R-:W-:Y:S05]  /*69a0*/  @!P1 BRA `(.L_x_89) ;  /* 0x0000005c00e89947 */ /* 0x002fea0003800000 */
.L_x_88:
[----:B------:R-:W-:Y:S05]  /*69b0*/  @!P0 BRA `(.L_x_90) ;  /* 0x0000000000408947 */ /* 0x000fea0003800000 */
[----:B------:R-:W1:Y:S01]  /*69c0*/  LDCU.64 UR8, c[0x4][0x70] ;  /* 0x01000e00ff0877ac */ /* 0x000e620008000a00 */
[----:B------:R-:W-:Y:S01]  /*69d0*/  MOV R15, 0x0 ;  /* 0x00000000000f7802 */ /* 0x000fe20000000f00 */
[----:B------:R-:W-:Y:S02]  /*69e0*/  HFMA2 R12, -RZ, RZ, 0, 5.9604644775390625e-08 ;  /* 0x00000001ff0c7431 */ /* 0x000fe400000001ff */
[----:B------:R-:W-:Y:S02]  /*69f0*/  IMAD.MOV.U32 R8, RZ, RZ, 0x192 ;  /* 0x00000192ff087424 */ /* 0x000fe400078e00ff */
[----:B------:R-:W-:Y:S01]  /*6a00*/  IMAD.MOV.U32 R13, RZ, RZ, RZ ;  /* 0x000000ffff0d7224 */ /* 0x000fe200078e00ff */
[----:B------:R-:W4:Y:S01]  /*6a10*/  LDCU.64 UR6, c[0x4][0x78] ;  /* 0x01000f00ff0677ac */ /* 0x000f220008000a00 */
[----:B------:R-:W3:Y:S01]  /*6a20*/  LDC.64 R14, c[0x4][R15] ;  /* 0x010000000f0e7b82 */ /* 0x000ee20000000a00 */
[----:B------:R-:W5:Y:S01]  /*6a30*/  LDCU.64 UR4, c[0x4][0x10] ;  /* 0x01000200ff0477ac */ /* 0x000f620008000a00 */
[----:B-12---:R-:W-:Y:S01]  /*6a40*/  MOV R5, UR9 ;  /* 0x0000000900057c02 */ /* 0x006fe20008000f00 */
[----:B------:R-:W-:Y:S01]  /*6a50*/  IMAD.U32 R4, RZ, RZ, UR8 ;  /* 0x00000008ff047e24 */ /* 0x000fe2000f8e00ff */
[----:B----4-:R-:W-:Y:S01]  /*6a60*/  MOV R7, UR7 ;  /* 0x0000000700077c02 */ /* 0x010fe20008000f00 */
[----:B------:R-:W-:Y:S01]  /*6a70*/  IMAD.U32 R6, RZ, RZ, UR6 ;  /* 0x00000006ff067e24 */ /* 0x000fe2000f8e00ff */
[----:B-----5:R-:W-:Y:S01]  /*6a80*/  MOV R11, UR5 ;  /* 0x00000005000b7c02 */ /* 0x020fe20008000f00 */
[----:B------:R-:W-:Y:S02]  /*6a90*/  IMAD.U32 R10, RZ, RZ, UR4 ;  /* 0x00000004ff0a7e24 */ /* 0x000fe4000f8e00ff */
[----:B------:R-:W-:Y:S07]  /*6aa0*/  LEPC R20, `(.L_x_90) ;  /* 0x000000001014794e */ /* 0x000fee0000000000 */
[----:B---3--:R-:W-:Y:S05]  /*6ab0*/  CALL.ABS.NOINC R14 ;  /* 0x000000000e007343 */ /* 0x008fea0003c00000 */
.L_x_90:
[----:B------:R-:W-:Y:S05]  /*6ac0*/  WARPSYNC.ALL ;  /* 0x0000000000007948 */ /* 0x000fea0003800000 */
[C---:B------:R-:W-:Y:S01]  /*6ad0*/  R2UR UR4, R16.reuse ;  /* 0x00000000100472ca */ /* 0x040fe200000e0000 */
[----:B------:R-:W-:Y:S05]  /*6ae0*/  VIADD R0, R16, 0x20 ;  /* 0x0000002010007836 */ /* 0x000fea0000000000 */
[----:B------:R-:W-:Y:S04]  /*6af0*/  SHF.R.U32.HI R0, RZ, 0x15, R0 ;  /* 0x00000015ff007819 */ /* 0x000fe80000011600 */
[----:B------:R-:W-:Y:S03]  /*6b00*/  LOP3.LUT P0, RZ, R0, 0x3, R17, 0x48, !PT ;  /* 0x0000000300ff7812 */ /* 0x000fe60007804811 */
[----:B------:R-:W4:Y:S10]  /*6b10*/  LDTM.x32 R184, tmem[UR4] ;  /* 0x0000000400b879ee */ /* 0x000f3400082c0000 */
[----:B----4-:R-:W-:Y:S05]  /*6b20*/  @!P0 BRA `(.L_x_91) ;  /* 0x0000000000408947 */ /* 0x010fea0003800000 */
        /* <DEDUP_REMOVED lines=16> */
.L_x_91:
[----:B------:R-:W-:Y:S05]  /*6c30*/  WARPSYNC.ALL ;  /* 0x0000000000007948 */ /* 0x000fea0003800000 */
[C---:B------:R-:W-:Y:S01]  /*6c40*/  R2UR UR4, R16.reuse ;  /* 0x00000000100472ca */ /* 0x040fe200000e0000 */
[----:B------:R-:W-:Y:S05]  /*6c50*/  VIADD R0, R16, 0x40 ;  /* 0x0000004010007836 */ /* 0x000fea0000000000 */
[----:B------:R-:W-:Y:S04]  /*6c60*/  SHF.R.U32.HI R0, RZ, 0x15, R0 ;  /* 0x00000015ff007819 */ /* 0x000fe80000011600 */
[----:B------:R-:W-:Y:S03]  /*6c70*/  LOP3.LUT P0, RZ, R0, 0x3, R17, 0x48, !PT ;  /* 0x0000000300ff7812 */ /* 0x000fe60007804811 */
[----:B------:R-:W4:Y:S10]  /*6c80*/  LDTM.x32 R152, tmem[UR4+0x20] ;  /* 0x00002004009879ee */ /* 0x000f3400082c0000 */
        /* <DEDUP_REMOVED lines=17> */
.L_x_92:
        /* <DEDUP_REMOVED lines=23> */
.L_x_93:
        /* <DEDUP_REMOVED lines=23> */
.L_x_94:
[----:B------:R-:W4:Y:S01]  /*7080*/  S2R R0, SR_TID.X ;  /* 0x0000000000007919 */ /* 0x000f220000002100 */
[----:B------:R-:W-:Y:S05]  /*7090*/  WARPSYNC.ALL ;  /* 0x0000000000007948 */ /* 0x000fea0003800000 */
[C---:B------:R-:W-:Y:S01]  /*70a0*/  R2UR UR4, R16.reuse ;  /* 0x00000000100472ca */ /* 0x040fe200000e0000 */
[----:B------:R-:W-:Y:S05]  /*70b0*/  VIADD R3, R16, 0xa0 ;  /* 0x000000a010037836 */ /* 0x000fea0000000000 */
[----:B------:R-:W-:Y:S07]  /*70c0*/  SHF.R.U32.HI R3, RZ, 0x15, R3 ;  /* 0x00000015ff037819 */ /* 0x000fee0000011603 */
[----:B------:R-:W1:Y:S01]  /*70d0*/  LDTM.x32 R56, tmem[UR4+0x80] ;  /* 0x00008004003879ee */ /* 0x000e6200082c0000 */
[----:B----4-:R-:W-:Y:S04]  /*70e0*/  SHF.R.U32.HI R0, RZ, 0x5, R0 ;  /* 0x00000005ff007819 */ /* 0x010fe80000011600 */
[----:B------:R-:W-:Y:S11]  /*70f0*/  LOP3.LUT P0, RZ, R3, 0x3, R0, 0x48, !PT ;  /* 0x0000000303ff7812 */ /* 0x000ff60007804800 */
[----:B------:R-:W-:Y:S02]  /*7100*/  @!UPT UIADD3 URZ, UPT, UPT, URZ, URZ, URZ ;  /* 0x000000fffffff290 */ /* 0x000fe4000fffe0ff */
[----:B-1----:R-:W-:Y:S05]  /*7110*/  @!P0 BRA `(.L_x_95) ;  /* 0x0000000000408947 */ /* 0x002fea0003800000 */
[----:B------:R-:W2:Y:S01]  /*7120*/  LDCU.64 UR8, c[0x4][0x70] ;  /* 0x01000e00ff0877ac */ /* 0x000ea20008000a00 */
[----:B------:R-:W-:Y:S01]  /*7130*/  MOV R15, 0x0 ;  /* 0x00000000000f7802 */ /* 0x000fe20000000f00 */
[----:B------:R-:W-:Y:S02]  /*7140*/  HFMA2 R12, -RZ, RZ, 0, 5.9604644775390625e-08 ;  /* 0x00000001ff0c7431 */ /* 0x000fe400000001ff */
[----:B------:R-:W-:Y:S02]  /*7150*/  IMAD.MOV.U32 R8, RZ, RZ, 0x192 ;  /* 0x00000192ff087424 */ /* 0x000fe400078e00ff */
[----:B------:R-:W-:Y:S01]  /*7160*/  IMAD.MOV.U32 R13, RZ, RZ, RZ ;  /* 0x000000ffff0d7224 */ /* 0x000fe200078e00ff */
[----:B------:R-:W1:Y:S01]  /*7170*/  LDCU.64 UR6, c[0x4][0x78] ;  /* 0x01000f00ff0677ac */ /* 0x000e620008000a00 */
[----:B------:R-:W4:Y:S01]  /*7180*/  LDC.64 R14, c[0x4][R15] ;  /* 0x010000000f0e7b82 */ /* 0x000f220000000a00 */
[----:B------:R-:W5:Y:S01]  /*7190*/  LDCU.64 UR4, c[0x4][0x10] ;  /* 0x01000200ff0477ac */ /* 0x000f620008000a00 */
[----:B--2---:R-:W-:Y:S01]  /*71a0*/  MOV R5, UR9 ;  /* 0x0000000900057c02 */ /* 0x004fe20008000f00 */
[----:B------:R-:W-:Y:S01]  /*71b0*/  IMAD.U32 R4, RZ, RZ, UR8 ;  /* 0x00000008ff047e24 */ /* 0x000fe2000f8e00ff */
[----:B-1----:R-:W-:Y:S01]  /*71c0*/  MOV R7, UR7 ;  /* 0x0000000700077c02 */ /* 0x002fe20008000f00 */
[----:B------:R-:W-:Y:S01]  /*71d0*/  IMAD.U32 R6, RZ, RZ, UR6 ;  /* 0x00000006ff067e24 */ /* 0x000fe2000f8e00ff */
[----:B-----5:R-:W-:Y:S01]  /*71e0*/  MOV R11, UR5 ;  /* 0x00000005000b7c02 */ /* 0x020fe20008000f00 */
[----:B------:R-:W-:Y:S02]  /*71f0*/  IMAD.U32 R10, RZ, RZ, UR4 ;  /* 0x00000004ff0a7e24 */ /* 0x000fe4000f8e00ff */
[----:B------:R-:W-:Y:S07]  /*7200*/  LEPC R20, `(.L_x_95) ;  /* 0x000000001014794e */ /* 0x000fee0000000000 */
[----:B---34-:R-:W-:Y:S05]  /*7210*/  CALL.ABS.NOINC R14 ;  /* 0x000000000e007343 */ /* 0x018fea0003c00000 */
.L_x_95:
[----:B------:R-:W1:Y:S01]  /*7220*/  S2R R0, SR_TID.X ;  /* 0x0000000000007919 */ /* 0x000e620000002100 */
[----:B------:R-:W-:Y:S05]  /*7230*/  WARPSYNC.ALL ;  /* 0x0000000000007948 */ /* 0x000fea0003800000 */
[C---:B------:R-:W-:Y:S01]  /*7240*/  R2UR UR4, R16.reuse ;  /* 0x00000000100472ca */ /* 0x040fe200000e0000 */
[----:B------:R-:W-:Y:S05]  /*7250*/  VIADD R3, R16, 0xc0 ;  /* 0x000000c010037836 */ /* 0x000fea0000000000 */
[----:B------:R-:W-:Y:S07]  /*7260*/  SHF.R.U32.HI R3, RZ, 0x15, R3 ;  /* 0x00000015ff037819 */ /* 0x000fee0000011603 */
[----:B------:R-:W4:Y:S01]  /*7270*/  LDTM.x32 R24, tmem[UR4+0xa0] ;  /* 0x0000a004001879ee */ /* 0x000f2200082c0000 */
[----:B-1----:R-:W-:Y:S04]  /*7280*/  SHF.R.U32.HI R0, RZ, 0x5, R0 ;  /* 0x00000005ff007819 */ /* 0x002fe80000011600 */
[----:B------:R-:W-:Y:S11]  /*7290*/  LOP3.LUT P0, RZ, R3, 0x3, R0, 0x48, !PT ;  /* 0x0000000303ff7812 */ /* 0x000ff60007804800 */
[----:B------:R-:W-:Y:S02]  /*72a0*/  @!UPT UIADD3 URZ, UPT, UPT, URZ, URZ, URZ ;  /* 0x000000fffffff290 */ /* 0x000fe4000fffe0ff */
[----:B----4-:R-:W-:Y:S05]  /*72b0*/  @!P0 BRA `(.L_x_96) ;  /* 0x0000000000408947 */ /* 0x010fea0003800000 */
        /* <DEDUP_REMOVED lines=16> */
.L_x_96:
[----:B------:R-:W1:Y:S01]  /*73c0*/  S2R R15, SR_TID.X ;  /* 0x00000000000f7919 */ /* 0x000e620000002100 */
[----:B------:R-:W-:Y:S05]  /*73d0*/  WARPSYNC.ALL ;  /* 0x0000000000007948 */ /* 0x000fea0003800000 */
[----:B-1----:R-:W-:Y:S01]  /*73e0*/  LOP3.LUT P1, R250, R15, 0x60, RZ, 0xc0, !PT ;  /* 0x000000600ffa7812 */ /* 0x002fe2000782c0ff */
[----:B------:R-:W4:Y:S01]  /*73f0*/  LDL.LU R228, [R1+0x180] ;  /* 0x0001800001e47983 */ /* 0x000f220000300800 */
[----:B------:R-:W-:Y:S01]  /*7400*/  SHF.L.U32 R3, R224, 0x10, RZ ;  /* 0x00000010e0037819 */ /* 0x000fe200000006ff */
[----:B---3--:R-:W-:Y:S01]  /*7410*/  FMUL R0, R248, R184 ;  /* 0x000000b8f8007220 */ /* 0x008fe20000400000 */
[----:B------:R-:W-:Y:S01]  /*7420*/  LOP3.LUT R4, R224, 0xffff0000, RZ, 0xc0, !PT ;  /* 0xffff0000e0047812 */ /* 0x000fe200078ec0ff */
[----:B------:R-:W3:Y:S01]  /*7430*/  LDL.LU R252, [R1+0x18c] ;  /* 0x00018c0001fc7983 */ /* 0x000ee20000300800 */
[----:B--2---:R-:W-:Y:S01]  /*7440*/  SHF.L.U32 R5, R225, 0x10, RZ ;  /* 0x00000010e1057819 */ /* 0x004fe200000006ff */
[----:B------:R-:W-:Y:S01]  /*7450*/  FFMA R0, R249, R3, R0 ;  /* 0x00000003f9007223 */ /* 0x000fe20000000000 */
[----:B------:R-:W-:Y:S01]  /*7460*/  LOP3.LUT R6, R225, 0xffff0000, RZ, 0xc0, !PT ;  /* 0xffff0000e1067812 */ /* 0x000fe200078ec0ff */
[----:B------:R1:W-:Y:S01]  /*7470*/  STL [R1+0x1a4], R54 ;  /* 0x0001a43601007387 */ /* 0x0003e20000100800 */
[----:B------:R-:W-:Y:S01]  /*7480*/  SHF.L.U32 R7, R226, 0x10, RZ ;  /* 0x00000010e2077819 */ /* 0x000fe200000006ff */
[----:B------:R-:W-:Y:S01]  /*7490*/  FMUL R3, R248, R185 ;  /* 0x000000b9f8037220 */ /* 0x000fe20000400000 */
[----:B------:R-:W-:Y:S01]  /*74a0*/  LOP3.LUT R8, R226, 0xffff0000, RZ, 0xc0, !PT ;  /* 0xffff0000e2087812 */ /* 0x000fe200078ec0ff */
[----:B------:R-:W2:Y:S01]  /*74b0*/  S2UR UR6, SR_CgaCtaId ;  /* 0x00000000000679c3 */ /* 0x000ea20000008800 */
[----:B------:R-:W-:Y:S01]  /*74c0*/  SHF.L.U32 R10, R227, 0x10, RZ ;  /* 0x00000010e30a7819 */ /* 0x000fe200000006ff */
[----:B------:R-:W-:Y:S01]  /*74d0*/  FFMA R3, R249, R4, R3 ;  /* 0x00000004f9037223 */ /* 0x000fe20000000003 */
[----:B------:R-:W-:Y:S01]  /*74e0*/  LOP3.LUT R11, R227, 0xffff0000, RZ, 0xc0, !PT ;  /* 0xffff0000e30b7812 */ /* 0x000fe200078ec0ff */
[----:B------:R-:W-:Y:S01]  /*74f0*/  FMUL R4, R248, R186 ;  /* 0x000000baf8047220 */ /* 0x000fe20000400000 */
[----:B------:R-:W-:Y:S01]  /*7500*/  SHF.L.U32 R13, R220, 0x10, RZ ;  /* 0x00000010dc0d7819 */ /* 0x000fe200000006ff */
[----:B------:R-:W-:Y:S01]  /*7510*/  FMUL R9, R248, R191 ;  /* 0x000000bff8097220 */ /* 0x000fe20000400000 */
[----:B------:R-:W-:Y:S01]  /*7520*/  LOP3.LUT R14, R220, 0xffff0000, RZ, 0xc0, !PT ;  /* 0xffff0000dc0e7812 */ /* 0x000fe200078ec0ff */
[----:B------:R-:W-:Y:S01]  /*7530*/  FFMA R4, R249, R5, R4 ;  /* 0x00000005f9047223 */ /* 0x000fe20000000004 */
[----:B------:R-:W-:Y:S01]  /*7540*/  FMUL R5, R248, R187 ;  /* 0x000000bbf8057220 */ /* 0x000fe20000400000 */
[----:B------:R-:W-:Y:S01]  /*7550*/  R2UR UR5, R16 ;  /* 0x00000000100572ca */ /* 0x000fe200000e0000 */
[----:B------:R-:W-:Y:S01]  /*7560*/  FMUL R108, R248, R108 ;  /* 0x0000006cf86c7220 */ /* 0x000fe20000400000 */
[----:B------:R-:W-:Y:S01]  /*7570*/  LOP3.LUT R16, R221, 0xffff0000, RZ, 0xc0, !PT ;  /* 0xffff0000dd107812 */ /* 0x000fe200078ec0ff */
[----:B------:R-:W-:Y:S01]  /*7580*/  FFMA R5, R249, R6, R5 ;  /* 0x00000006f9057223 */ /* 0x000fe20000000005 */
[----:B------:R-:W-:Y:S01]  /*7590*/  SHF.L.U32 R17, R222, 0x10, RZ ;  /* 0x00000010de117819 */ /* 0x000fe200000006ff */
[C---:B------:R-:W-:Y:S01]  /*75a0*/  FMUL R6, R248.reuse, R188 ;  /* 0x000000bcf8067220 */ /* 0x040fe20000400000 */
[----:B------:R-:W-:Y:S01]  /*75b0*/  F2FP.BF16.F32.PACK_AB R188, R3, R0 ;  /* 0x0000000003bc723e */ /* 0x000fe200000010ff */
[----:B------:R-:W-:Y:S01]  /*75c0*/  FMUL R0, R248, R192 ;  /* 0x000000c0f8007220 */ /* 0x000fe20000400000 */
[----:B------:R-:W-:Y:S01]  /*75d0*/  LOP3.LUT R18, R222, 0xffff0000, RZ, 0xc0, !PT ;  /* 0xffff0000de127812 */ /* 0x000fe200078ec0ff */
[----:B------:R-:W-:Y:S01]  /*75e0*/  FFMA R6, R249, R7, R6 ;  /* 0x00000007f9067223 */ /* 0x000fe20000000006 */
[C---:B------:R-:W-:Y:S01]  /*75f0*/  SHF.L.U32 R19, R223.reuse, 0x10, RZ ;  /* 0x00000010df137819 */ /* 0x040fe200000006ff */
[----:B-1----:R-:W3:Y:S01]  /*7600*/  LDL.LU R54, [R1+0x188] ;  /* 0x0001880001367983 */ /* 0x002ee20000300800 */
[----:B------:R-:W-:Y:S01]  /*7610*/  LOP3.LUT R20, R223, 0xffff0000, RZ, 0xc0, !PT ;  /* 0xffff0000df147812 */ /* 0x000fe200078ec0ff */
[C---:B------:R-:W-:Y:S01]  /*7620*/  FMUL R7, R248.reuse, R189 ;  /* 0x000000bdf8077220 */ /* 0x040fe20000400000 */
[----:B------:R-:W-:Y:S01]  /*7630*/  F2FP.BF16.F32.PACK_AB R189, R5, R4 ;  /* 0x0000000405bd723e */ /* 0x000fe200000010ff */
[----:B------:R1:W-:Y:S01]  /*7640*/  STL [R1+0x1a0], R55 ;  /* 0x0001a03701007387 */ /* 0x0003e20000100800 */
[----:B------:R-:W-:Y:S01]  /*7650*/  SHF.L.U32 R21, R217, 0x10, RZ ;  /* 0x00000010d9157819 */ /* 0x000fe200000006ff */
[----:B------:R-:W-:Y:S01]  /*7660*/  FFMA R7, R249, R8, R7 ;  /* 0x00000008f9077223 */ /* 0x000fe20000000007 */
[----:B------:R-:W-:Y:S01]  /*7670*/  LOP3.LUT R22, R217, 0xffff0000, RZ, 0xc0, !PT ;  /* 0xffff0000d9167812 */ /* 0x000fe200078ec0ff */
[----:B------:R-:W-:Y:S01]  /*7680*/  FMUL R8, R248, R190 ;  /* 0x000000bef8087220 */ /* 0x000fe20000400000 */
[----:B------:R-:W-:Y:S01]  /*7690*/  SHF.L.U32 R23, R218, 0x10, RZ ;  /* 0x00000010da177819 */ /* 0x000fe200000006ff */
[----:B------:R-:W-:Y:S01]  /*76a0*/  FMUL R3, R248, R193 ;  /* 0x000000c1f8037220 */ /* 0x000fe20000400000 */
[----:B------:R-:W-:Y:S01]  /*76b0*/  F2FP.BF16.F32.PACK_AB R190, R7, R6 ;  /* 0x0000000607be723e */ /* 0x000fe200000010ff */
[C---:B------:R-:W-:Y:S01]  /*76c0*/  FFMA R8, R249.reuse, R10, R8 ;  /* 0x0000000af9087223 */ /* 0x040fe20000000008 */
[----:B------:R-:W-:Y:S01]  /*76d0*/  LOP3.LUT R184, R218, 0xffff0000, RZ, 0xc0, !PT ;  /* 0xffff0000dab87812 */ /* 0x000fe200078ec0ff */
[----:B------:R-:W-:Y:S01]  /*76e0*/  FFMA R9, R249, R11, R9 ;  /* 0x0000000bf9097223 */ /* 0x000fe20000000009 */
[----:B------:R-:W-:Y:S01]  /*76f0*/  SHF.L.U32 R185, R219, 0x10, RZ ;  /* 0x00000010dbb97819 */ /* 0x000fe200000006ff */
[----:B------:R-:W-:Y:S01]  /*7700*/  FFMA R0, R249, R13, R0 ;  /* 0x0000000df9007223 */ /* 0x000fe20000000000 */
[----:B------:R-:W-:Y:S01]  /*7710*/  SHF.L.U32 R13, R221, 0x10, RZ ;  /* 0x00000010dd0d7819 */ /* 0x000fe200000006ff */
[----:B------:R-:W-:Y:S01]  /*7720*/  FFMA R3, R249, R14, R3 ;  /* 0x0000000ef9037223 */ /* 0x000fe20000000003 */
[----:B------:R-:W-:Y:S01]  /*7730*/  F2FP.BF16.F32.PACK_AB R191, R9, R8 ;  /* 0x0000000809bf723e */ /* 0x000fe200000010ff */
[C---:B------:R-:W-:Y:S01]  /*7740*/  FMUL R4, R248.reuse, R198 ;  /* 0x000000c6f8047220 */ /* 0x040fe20000400000 */
[----:B------:R-:W-:Y:S01]  /*7750*/  LOP3.LUT R186, R219, 0xffff0000, RZ, 0xc0, !PT ;  /* 0xffff0000dbba7812 */ /* 0x000fe200078ec0ff */
[C---:B------:R-:W-:Y:S01]  /*7760*/  FMUL R5, R248.reuse, R199 ;  /* 0x000000c7f8057220 */ /* 0x040fe20000400000 */
[----:B------:R-:W-:Y:S01]  /*7770*/  F2FP.BF16.F32.PACK_AB R192, R3, R0 ;  /* 0x0000000003c0723e */ /* 0x000fe200000010ff */
[----:B------:R-:W-:Y:S01]  /*7780*/  FMUL R6, R248, R202 ;  /* 0x000000caf8067220 */ /* 0x000fe20000400000 */
[----:B------:R-:W-:Y:S01]  /*7790*/  ISETP.NE.AND P0, PT, R250, RZ, PT ;  /* 0x000000fffa00720c */ /* 0x000fe20003f05270 */
[C---:B------:R-:W-:Y:S01]  /*77a0*/  FMUL R7, R248.reuse, R203 ;  /* 0x000000cbf8077220 */ /* 0x040fe20000400000 */
[C---:B------:R-:W-:Y:S01]  /*77b0*/  FMUL R8, R248.reuse, R204 ;  /* 0x000000ccf8087220 */ /* 0x040fe20000400000 */
[C---:B------:R-:W-:Y:S01]  /*77c0*/  FMUL R109, R248.reuse, R109 ;  /* 0x0000006df86d7220 */ /* 0x040fe20000400000 */
[----:B-1----:R-:W3:Y:S01]  /*77d0*/  LDL.LU R55, [R1+0x184] ;  /* 0x0001840001377983 */ /* 0x002ee20000300800 */
[C---:B------:R-:W-:Y:S01]  /*77e0*/  SHF.L.U32 R11, R15.reuse, 0x5, RZ ;  /* 0x000000050f0b7819 */ /* 0x040fe200000006ff */
[----:B------:R-:W-:Y:S01]  /*77f0*/  UMOV UR4, 0x400 ;  /* 0x0000040000047882 */ /* 0x000fe20000000000 */
[----:B------:R-:W-:Y:S01]  /*7800*/  SHF.L.U32 R10, R15, 0x2, RZ ;  /* 0x000000020f0a7819 */ /* 0x000fe200000006ff */
[----:B------:R1:W-:Y:S01]  /*7810*/  STL [R1+0x19c], R2 ;  /* 0x00019c0201007387 */ /* 0x0003e20000100800 */
[----:B------:R-:W-:Y:S01]  /*7820*/  LOP3.LUT R12, R11, 0xc0, RZ, 0xc0, !PT ;  /* 0x000000c00b0c7812 */ /* 0x000fe200078ec0ff */
[C---:B------:R-:W-:Y:S01]  /*7830*/  FMUL R0, R248.reuse, R200 ;  /* 0x000000c8f8007220 */ /* 0x040fe20000400000 */
[C---:B------:R-:W-:Y:S01]  /*7840*/  FMUL R3, R248.reuse, R201 ;  /* 0x000000c9f8037220 */ /* 0x040fe20000400000 */
[----:B------:R-:W-:Y:S01]  /*7850*/  SHF.L.U32 R15, R15, 0x4, RZ ;  /* 0x000000040f0f7819 */ /* 0x000fe200000006ff */
[----:B------:R-:W-:Y:S01]  /*7860*/  FMUL R88, R248, R88 ;  /* 0x00000058f8587220 */ /* 0x000fe20000400000 */
[----:B------:R-:W-:Y:S01]  /*7870*/  LOP3.LUT R12, R12, 0x18, R10, 0xf8, !PT ;  /* 0x000000180c0c7812 */ /* 0x000fe200078ef80a */
[C---:B------:R-:W-:Y:S01]  /*7880*/  FMUL R10, R248.reuse, R194 ;  /* 0x000000c2f80a7220 */ /* 0x040fe20000400000 */
[C---:B------:R-:W-:Y:S01]  /*7890*/  FMUL R89, R248.reuse, R89 ;  /* 0x00000059f8597220 */ /* 0x040fe20000400000 */
[----:B------:R-:W-:Y:S01]  /*78a0*/  FMUL R90, R248, R90 ;  /* 0x0000005af85a7220 */ /* 0x000fe20000400000 */
[----:B------:R-:W-:Y:S01]  /*78b0*/  LOP3.LUT R14, R12, 0xf20, R11, 0xf8, !PT ;  /* 0x00000f200c0e7812 */ /* 0x000fe200078ef80b */
[C---:B------:R-:W-:Y:S01]  /*78c0*/  FMUL R11, R248.reuse, R195 ;  /* 0x000000c3f80b7220 */ /* 0x040fe20000400000 */
[C---:B------:R-:W-:Y:S01]  /*78d0*/  FMUL R12, R248.reuse, R196 ;  /* 0x000000c4f80c7220 */ /* 0x040fe20000400000 */
[C---:B------:R-:W-:Y:S01]  /*78e0*/  FFMA R10, R249.reuse, R13, R10 ;  /* 0x0000000df90a7223 */ /* 0x040fe2000000000a */
[----:B------:R-:W-:Y:S01]  /*78f0*/  FMUL R13, R248, R197 ;  /* 0x000000c5f80d7220 */ /* 0x000fe20000400000 */
[C---:B------:R-:W-:Y:S01]  /*7900*/  FFMA R11, R249.reuse, R16, R11 ;  /* 0x00000010f90b7223 */ /* 0x040fe2000000000b */
[C---:B------:R-:W-:Y:S01]  /*7910*/  FFMA R12, R249.reuse, R17, R12 ;  /* 0x00000011f90c7223 */ /* 0x040fe2000000000c */
[C---:B------:R-:W-:Y:S01]  /*7920*/  SHF.L.U32 R17, R216.reuse, 0x10, RZ ;  /* 0x00000010d8117819 */ /* 0x040fe200000006ff */
[C---:B------:R-:W-:Y:S01]  /*7930*/  FFMA R13, R249.reuse, R18, R13 ;  /* 0x00000012f90d7223 */ /* 0x040fe2000000000d */
[----:B------:R-:W-:Y:S01]  /*7940*/  LOP3.LUT R18, R216, 0xffff0000, RZ, 0xc0, !PT ;  /* 0xffff0000d8127812 */ /* 0x000fe200078ec0ff */
[C---:B------:R-:W-:Y:S01]  /*7950*/  FFMA R4, R249.reuse, R19, R4 ;  /* 0x00000013f9047223 */ /* 0x040fe20000000004 */
[C---:B------:R-:W-:Y:S01]  /*7960*/  FFMA R5, R249.reuse, R20, R5 ;  /* 0x00000014f9057223 */ /* 0x040fe20000000005 */
[----:B------:R-:W-:Y:S01]  /*7970*/  MOV R16, UR44 ;  /* 0x0000002c00107c02 */ /* 0x000fe20008000f00 */
[C---:B------:R-:W-:Y:S01]  /*7980*/  FFMA R0, R249.reuse, R17, R0 ;  /* 0x00000011f9007223 */ /* 0x040fe20000000000 */
[C---:B------:R-:W-:Y:S01]  /*7990*/  FFMA R3, R249.reuse, R18, R3 ;  /* 0x00000012f9037223 */ /* 0x040fe20000000003 */
[C---:B------:R-:W-:Y:S01]  /*79a0*/  FFMA R6, R249.reuse, R21, R6 ;  /* 0x00000015f9067223 */ /* 0x040fe20000000006 */
[C---:B------:R-:W-:Y:S01]  /*79b0*/  FFMA R7, R249.reuse, R22, R7 ;  /* 0x00000016f9077223 */ /* 0x040fe20000000007 */
[----:B------:R-:W-:Y:S01]  /*79c0*/  FFMA R8, R249, R23, R8 ;  /* 0x00000017f9087223 */ /* 0x000fe20000000008 */
[----:B------:R-:W-:Y:S01]  /*79d0*/  F2FP.BF16.F32.PACK_AB R195, R5, R4 ;  /* 0x0000000405c3723e */ /* 0x000fe200000010ff */
[C---:B------:R-:W-:Y:S01]  /*79e0*/  FMUL R4, R248.reuse, R207 ;  /* 0x000000cff8047220 */ /* 0x040fe20000400000 */
[----:B------:R-:W-:Y:S01]  /*79f0*/  F2FP.BF16.F32.PACK_AB R193, R11, R10 ;  /* 0x0000000a0bc1723e */ /* 0x000fe200000010ff */
[C---:B------:R-:W-:Y:S01]  /*7a00*/  FMUL R5, R248.reuse, R208 ;  /* 0x000000d0f8057220 */ /* 0x040fe20000400000 */
[----:B------:R-:W-:Y:S01]  /*7a10*/  F2FP.BF16.F32.PACK_AB R17, R7, R6 ;  /* 0x000000060711723e */ /* 0x000fe200000010ff */
[C---:B------:R-:W-:Y:S01]  /*7a20*/  FMUL R6, R248.reuse, R209 ;  /* 0x000000d1f8067220 */ /* 0x040fe20000400000 */
[----:B------:R-:W-:Y:S01]  /*7a30*/  F2FP.BF16.F32.PACK_AB R194, R13, R12 ;  /* 0x0000000c0dc2723e */ /* 0x000fe200000010ff */
[C---:B------:R-:W-:Y:S01]  /*7a40*/  FMUL R91, R248.reuse, R91 ;  /* 0x0000005bf85b7220 */ /* 0x040fe20000400000 */
        /* <DEDUP_REMOVED lines=87> */
[----:B------:R-:W-:Y:S01]  /*7fc0*/  FMUL R51, R248, R51 ;  /* 0x00000033f8337220 */ /* 0x000fe20000400000 */
[----:B------:R-:W-:Y:S01]  /*7fd0*/  UIADD3 UR10, UPT, UPT, UR44, 0x1, URZ ;  /* 0x000000012c0a7890 */ /* 0x000fe2000fffe0ff */
[----:B------:R-:W-:Y:S01]  /*7fe0*/  BSSY.RECONVERGENT B0, `(.L_x_97) ;  /* 0x00003d5000007945 */ /* 0x000fe20003800200 */
[----:B--2---:R-:W-:Y:S04]  /*7ff0*/  ULEA UR4, UR6, UR4, 0x18 ;  /* 0x0000000406047291 */ /* 0x004fe8000f8ec0ff */
[----:B------:R-:W-:Y:S02]  /*8000*/  ULEA UR7, UR45, UR4, 0x3 ;  /* 0x000000042d077291 */ /* 0x000fe4000f8e18ff */
[----:B------:R-:W-:Y:S02]  /*8010*/  LEA R14, R14, UR4, 0x1 ;  /* 0x000000040e0e7c11 */ /* 0x000fe4000f8e08ff */
[----:B------:R-:W-:Y:S03]  /*8020*/  UIADD3 UR7, UPT, UPT, UR7, 0xb0, URZ ;  /* 0x000000b007077890 */ /* 0x000fe6000fffe0ff */
[----:B------:R-:W-:Y:S01]  /*8030*/  IMAD R14, R16, 0xe000, R14 ;  /* 0x0000e000100e7824 */ /* 0x000fe200078e020e */
[----:B------:R-:W-:Y:S01]  /*8040*/  F2FP.BF16.F32.PACK_AB R16, R3, R0 ;  /* 0x000000000310723e */ /* 0x000fe200000010ff */
[C---:B------:R-:W-:Y:S01]  /*8050*/  FMUL R0, R248.reuse, R205 ;  /* 0x000000cdf8007220 */ /* 0x040fe20000400000 */
[----:B------:R-:W-:Y:S01]  /*8060*/  UPRMT UR7, UR6, 0x654, UR7 ;  /* 0x0000065406077896 */ /* 0x000fe20008000007 */
[----:B------:R-:W-:Y:S02]  /*8070*/  FMUL R3, R248, R206 ;  /* 0x000000cef8037220 */ /* 0x000fe40000400000 */
[C---:B------:R-:W-:Y:S02]  /*8080*/  FFMA R0, R249.reuse, R184, R0 ;  /* 0x000000b8f9007223 */ /* 0x040fe40000000000 */
[C---:B------:R-:W-:Y:S01]  /*8090*/  FFMA R3, R249.reuse, R185, R3 ;  /* 0x000000b9f9037223 */ /* 0x040fe20000000003 */
[----:B------:R-:W-:Y:S01]  /*80a0*/  FFMA R4, R249, R186, R4 ;  /* 0x000000baf9047223 */ /* 0x000fe20000000004 */
[----:B------:R-:W2:Y:S01]  /*80b0*/  LDL.LU R185, [R1+0x170] ;  /* 0x0001700001b97983 */ /* 0x000ea20000300800 */
[----:B------:R-:W-:Y:S01]  /*80c0*/  F2FP.BF16.F32.PACK_AB R18, R0, R8 ;  /* 0x000000080012723e */ /* 0x000fe200000010ff */
[----:B------:R-:W-:Y:S01]  /*80d0*/  FMUL R8, R248, R214 ;  /* 0x000000d6f8087220 */ /* 0x000fe20000400000 */
[C---:B------:R-:W-:Y:S01]  /*80e0*/  LOP3.LUT R0, R15.reuse, 0x20, RZ, 0xc0, !PT ;  /* 0x000000200f007812 */ /* 0x040fe200078ec0ff */
[----:B------:R-:W2:Y:S01]  /*80f0*/  LDL.LU R187, [R1+0x174] ;  /* 0x0001740001bb7983 */ /* 0x000ea20000300800 */
[----:B------:R-:W-:Y:S02]  /*8100*/  LOP3.LUT R15, R15, 0x40, RZ, 0xc0, !PT ;  /* 0x000000400f0f7812 */ /* 0x000fe400078ec0ff */
[--C-:B------:R-:W-:Y:S01]  /*8110*/  IADD3 R251, PT, PT, -R0, 0x200, R14.reuse ;  /* 0x0000020000fb7810 */ /* 0x100fe20007ffe10e */
[----:B------:R-:W-:Y:S01]  /*8120*/  FMUL R0, R248, R210 ;  /* 0x000000d2f8007220 */ /* 0x000fe20000400000 */
[----:B------:R-:W-:Y:S01]  /*8130*/  F2FP.BF16.F32.PACK_AB R19, R4, R3 ;  /* 0x000000030413723e */ /* 0x000fe200000010ff */
[----:B------:R-:W-:Y:S01]  /*8140*/  FMUL R3, R248, R211 ;  /* 0x000000d3f8037220 */ /* 0x000fe20000400000 */
[----:B-1----:R-:W-:Y:S02]  /*8150*/  IADD3 R2, PT, PT, -R15, 0x200, R14 ;  /* 0x000002000f027810 */ /* 0x002fe40007ffe10e */
[C---:B----4-:R-:W-:Y:S02]  /*8160*/  SHF.L.U32 R7, R228.reuse, 0x10, RZ ;  /* 0x00000010e4077819 */ /* 0x050fe400000006ff */
[----:B------:R-:W-:Y:S02]  /*8170*/  LOP3.LUT R9, R228, 0xffff0000, RZ, 0xc0, !PT ;  /* 0xffff0000e4097812 */ /* 0x000fe400078ec0ff */
[----:B------:R-:W1:Y:S01]  /*8180*/  LDTM.x32 R216, tmem[UR5+0xc0] ;  /* 0x0000c00500d879ee */ /* 0x000e6200082c0000 */
[----:B------:R-:W-:Y:S01]  /*8190*/  NOP ;  /* 0x0000000000007918 */ /* 0x000fe20000000000 */
[----:B-1----:R-:W-:Y:S01]  /*81a0*/  SYNCS.ARRIVE.TRANS64.RED.A1T0 RZ, [UR7], RZ ;  /* 0x000000ffffff79a7 */ /* 0x002fe20008100407 */
[----:B------:R1:W-:Y:S01]  /*81b0*/  STS.128 [R14+0x200], R188 ;  /* 0x000200bc0e007388 */ /* 0x0003e20000000c00 */
[C---:B---3--:R-:W-:Y:S01]  /*81c0*/  SHF.L.U32 R12, R252.reuse, 0x10, RZ ;  /* 0x00000010fc0c7819 */ /* 0x048fe200000006ff */
[C---:B------:R-:W-:Y:S01]  /*81d0*/  FFMA R5, R249.reuse, R7, R5 ;  /* 0x00000007f9057223 */ /* 0x040fe20000000005 */
[----:B------:R-:W-:Y:S01]  /*81e0*/  LOP3.LUT R13, R252, 0xffff0000, RZ, 0xc0, !PT ;  /* 0xffff0000fc0d7812 */ /* 0x000fe200078ec0ff */
[----:B------:R3:W-:Y:S01]  /*81f0*/  STS.128 [R251+0x10], R192 ;  /* 0x000010c0fb007388 */ /* 0x0007e20000000c00 */
[----:B------:R-:W-:Y:S01]  /*8200*/  FFMA R6, R249, R9, R6 ;  /* 0x00000009f9067223 */ /* 0x000fe20000000006 */
[----:B------:R-:W-:Y:S01]  /*8210*/  FMUL R9, R248, R215 ;  /* 0x000000d7f8097220 */ /* 0x000fe20000400000 */
[----:B------:R-:W-:Y:S01]  /*8220*/  UIADD3 UR7, UPT, UPT, UR45, 0x1, URZ ;  /* 0x000000012d077890 */ /* 0x000fe2000fffe0ff */
[----:B------:R4:W-:Y:S01]  /*8230*/  STS.128 [R2+0x20], R16 ;  /* 0x0000201002007388 */ /* 0x0009e20000000c00 */
[C---:B------:R-:W-:Y:S02]  /*8240*/  SHF.L.U32 R10, R54.reuse, 0x10, RZ ;  /* 0x00000010360a7819 */ /* 0x040fe400000006ff */
[----:B------:R-:W-:Y:S01]  /*8250*/  LOP3.LUT R11, R54, 0xffff0000, RZ, 0xc0, !PT ;  /* 0xffff0000360b7812 */ /* 0x000fe200078ec0ff */
[----:B-1----:R-:W2:Y:S04]  /*8260*/  LDL.LU R189, [R1+0x178] ;  /* 0x0001780001bd7983 */ /* 0x002ea80000300800 */
[----:B------:R-:W2:Y:S04]  /*8270*/  LDL.LU R191, [R1+0x17c] ;  /* 0x00017c0001bf7983 */ /* 0x000ea80000300800 */
[----:B---3--:R-:W3:Y:S01]  /*8280*/  LDL.LU R193, [R1+0x160] ;  /* 0x0001600001c17983 */ /* 0x008ee20000300800 */
[----:B----4-:R-:W-:Y:S01]  /*8290*/  F2FP.BF16.F32.PACK_AB R16, R6, R5 ;  /* 0x000000050610723e */ /* 0x010fe200000010ff */
[C---:B------:R-:W-:Y:S01]  /*82a0*/  FMUL R5, R248.reuse, R155 ;  /* 0x0000009bf8057220 */ /* 0x040fe20000400000 */
[C---:B------:R-:W-:Y:S01]  /*82b0*/  FMUL R155, R248.reuse, R176 ;  /* 0x000000b0f89b7220 */ /* 0x040fe20000400000 */
[----:B------:R-:W4:Y:S01]  /*82c0*/  LDL.LU R2, [R1+0x164] ;  /* 0x0001640001027983 */ /* 0x000f220000300800 */
[C---:B------:R-:W-:Y:S01]  /*82d0*/  FMUL R6, R248.reuse, R156 ;  /* 0x0000009cf8067220 */ /* 0x040fe20000400000 */
[C---:B------:R-:W-:Y:S01]  /*82e0*/  FMUL R156, R248.reuse, R177 ;  /* 0x000000b1f89c7220 */ /* 0x040fe20000400000 */
[C---:B------:R-:W-:Y:S02]  /*82f0*/  SHF.L.U32 R4, R55.reuse, 0x10, RZ ;  /* 0x0000001037047819 */ /* 0x040fe400000006ff */
[----:B------:R-:W-:Y:S02]  /*8300*/  LOP3.LUT R7, R55, 0xffff0000, RZ, 0xc0, !PT ;  /* 0xffff000037077812 */ /* 0x000fe400078ec0ff */
[----:B------:R-:W4:Y:S01]  /*8310*/  LDL.LU R55, [R1+0x168] ;  /* 0x0001680001377983 */ /* 0x000f220000300800 */
[C---:B------:R-:W-:Y:S01]  /*8320*/  FFMA R0, R249.reuse, R4, R0 ;  /* 0x00000004f9007223 */ /* 0x040fe20000000000 */
[C---:B------:R-:W-:Y:S01]  /*8330*/  FMUL R4, R248.reuse, R212 ;  /* 0x000000d4f8047220 */ /* 0x040fe20000400000 */
[C---:B------:R-:W-:Y:S01]  /*8340*/  FFMA R3, R249.reuse, R7, R3 ;  /* 0x00000007f9037223 */ /* 0x040fe20000000003 */
[----:B------:R-:W4:Y:S01]  /*8350*/  LDL.LU R54, [R1+0x16c] ;  /* 0x00016c0001367983 */ /* 0x000f220000300800 */
[C---:B------:R-:W-:Y:S01]  /*8360*/  FMUL R7, R248.reuse, R213 ;  /* 0x000000d5f8077220 */ /* 0x040fe20000400000 */
[----:B------:R-:W-:Y:S01]  /*8370*/  FFMA R4, R249, R10, R4 ;  /* 0x0000000af9047223 */ /* 0x000fe20000000004 */
[C---:B------:R-:W-:Y:S01]  /*8380*/  FMUL R10, R248.reuse, R160 ;  /* 0x000000a0f80a7220 */ /* 0x040fe20000400000 */
[----:B------:R-:W4:Y:S01]  /*8390*/  LDL.LU R23, [R1+0x150] ;  /* 0x0001500001177983 */ /* 0x000f220000300800 */
[----:B------:R-:W-:Y:S01]  /*83a0*/  F2FP.BF16.F32.PACK_AB R17, R3, R0 ;  /* 0x000000000311723e */ /* 0x000fe200000010ff */
[C---:B------:R-:W-:Y:S01]  /*83b0*/  FFMA R7, R249.reuse, R11, R7 ;  /* 0x0000000bf9077223 */ /* 0x040fe20000000007 */
[C---:B------:R-:W-:Y:S01]  /*83c0*/  FFMA R8, R249.reuse, R12, R8 ;  /* 0x0000000cf9087223 */ /* 0x040fe20000000008 */
[----:B------:R-:W4:Y:S01]  /*83d0*/  LDL.LU R22, [R1+0x154] ;  /* 0x0001540001167983 */ /* 0x000f220000300800 */
[----:B------:R-:W-:Y:S01]  /*83e0*/  FFMA R9, R249, R13, R9 ;  /* 0x0000000df9097223 */ /* 0x000fe20000000009 */
[C---:B------:R-:W-:Y:S01]  /*83f0*/  FMUL R13, R248.reuse, R163 ;  /* 0x000000a3f80d7220 */ /* 0x040fe20000400000 */
[----:B------:R-:W-:Y:S01]  /*8400*/  F2FP.BF16.F32.PACK_AB R18, R7, R4 ;  /* 0x000000040712723e */ /* 0x000fe200000010ff */
[----:B------:R-:W4:Y:S01]  /*8410*/  LDL.LU R21, [R1+0x158] ;  /* 0x0001580001157983 */ /* 0x000f220000300800 */
[C---:B------:R-:W-:Y:S01]  /*8420*/  FMUL R160, R248.reuse, R181 ;  /* 0x000000b5f8a07220 */ /* 0x040fe20000400000 */
[----:B------:R-:W-:Y:S01]  /*8430*/  F2FP.BF16.F32.PACK_AB R19, R9, R8 ;  /* 0x000000080913723e */ /* 0x000fe200000010ff */
[C---:B------:R-:W-:Y:S01]  /*8440*/  FMUL R0, R248.reuse, R152 ;  /* 0x00000098f8007220 */ /* 0x040fe20000400000 */
[----:B------:R-:W4:Y:S01]  /*8450*/  LDL.LU R20, [R1+0x15c] ;  /* 0x00015c0001147983 */ /* 0x000f220000300800 */
[C---:B------:R-:W-:Y:S01]  /*8460*/  FMUL R152, R248.reuse, R173 ;  /* 0x000000adf8987220 */ /* 0x040fe20000400000 */
[C---:B------:R-:W-:Y:S01]  /*8470*/  FMUL R3, R248.reuse, R153 ;  /* 0x00000099f8037220 */ /* 0x040fe20000400000 */
        /* <DEDUP_REMOVED lines=15> */
[C---:B--2---:R-:W-:Y:S02]  /*8570*/  SHF.L.U32 R184, R185.reuse, 0x10, RZ ;  /* 0x00000010b9b87819 */ /* 0x044fe400000006ff */
[----:B------:R-:W-:Y:S02]  /*8580*/  LOP3.LUT R185, R185, 0xffff0000, RZ, 0xc0, !PT ;  /* 0xffff0000b9b97812 */ /* 0x000fe400078ec0ff */
[----:B------:R-:W-:Y:S01]  /*8590*/  SHF.L.U32 R186, R187, 0x10, RZ ;  /* 0x00000010bbba7819 */ /* 0x000fe200000006ff */
[----:B------:R-:W-:Y:S01]  /*85a0*/  FFMA R0, R249, R184, R0 ;  /* 0x000000b8f9007223 */ /* 0x000fe20000000000 */
[----:B------:R-:W-:Y:S01]  /*85b0*/  LOP3.LUT R187, R187, 0xffff0000, RZ, 0xc0, !PT ;  /* 0xffff0000bbbb7812 */ /* 0x000fe200078ec0ff */
[C---:B------:R-:W-:Y:S02]  /*85c0*/  FFMA R3, R249.reuse, R185, R3 ;  /* 0x000000b9f9037223 */ /* 0x040fe40000000003 */
[C---:B------:R-:W-:Y:S02]  /*85d0*/  FFMA R4, R249.reuse, R186, R4 ;  /* 0x000000baf9047223 */ /* 0x040fe40000000004 */
[----:B------:R-:W-:Y:S01]  /*85e0*/  FFMA R5, R249, R187, R5 ;  /* 0x000000bbf9057223 */ /* 0x000fe20000000005 */
[C---:B------:R-:W-:Y:S02]  /*85f0*/  SHF.L.U32 R188, R189.reuse, 0x10, RZ ;  /* 0x00000010bdbc7819 */ /* 0x040fe400000006ff */
[----:B------:R-:W-:Y:S02]  /*8600*/  LOP3.LUT R189, R189, 0xffff0000, RZ, 0xc0, !PT ;  /* 0xffff0000bdbd7812 */ /* 0x000fe400078ec0ff */
[----:B------:R-:W-:Y:S01]  /*8610*/  SHF.L.U32 R190, R191, 0x10, RZ ;  /* 0x00000010bfbe7819 */ /* 0x000fe200000006ff */
[----:B------:R-:W-:Y:S01]  /*8620*/  FFMA R6, R249, R188, R6 ;  /* 0x000000bcf9067223 */ /* 0x000fe20000000006 */
[----:B------:R-:W-:Y:S01]  /*8630*/  LOP3.LUT R191, R191, 0xffff0000, RZ, 0xc0, !PT ;  /* 0xffff0000bfbf7812 */ /* 0x000fe200078ec0ff */
[----:B------:R-:W-:Y:S01]  /*8640*/  FFMA R7, R249, R189, R7 ;  /* 0x000000bdf9077223 */ /* 0x000fe20000000007 */
[----:B---3--:R-:W-:Y:S01]  /*8650*/  SHF.L.U32 R192, R193, 0x10, RZ ;  /* 0x00000010c1c07819 */ /* 0x008fe200000006ff */
[----:B------:R-:W-:Y:S01]  /*8660*/  FFMA R8, R249, R190, R8 ;  /* 0x000000bef9087223 */ /* 0x000fe20000000008 */
[----:B------:R-:W-:Y:S01]  /*8670*/  LOP3.LUT R193, R193, 0xffff0000, RZ, 0xc0, !PT ;  /* 0xffff0000c1c17812 */ /* 0x000fe200078ec0ff */
[C---:B------:R-:W-:Y:S01]  /*8680*/  FFMA R9, R249.reuse, R191, R9 ;  /* 0x000000bff9097223 */ /* 0x040fe20000000009 */
[C---:B----4-:R-:W-:Y:S01]  /*8690*/  LOP3.LUT R195, R2.reuse, 0xffff0000, RZ, 0xc0, !PT ;  /* 0xffff000002c37812 */ /* 0x050fe200078ec0ff */
[C---:B------:R-:W-:Y:S01]  /*86a0*/  FFMA R10, R249.reuse, R192, R10 ;  /* 0x000000c0f90a7223 */ /* 0x040fe2000000000a */
[----:B------:R-:W-:Y:S01]  /*86b0*/  SHF.L.U32 R194, R2, 0x10, RZ ;  /* 0x0000001002c27819 */ /* 0x000fe200000006ff */
[----:B------:R-:W-:Y:S01]  /*86c0*/  FFMA R11, R249, R193, R11 ;  /* 0x000000c1f90b7223 */ /* 0x000fe2000000000b */
[----:B------:R-:W-:Y:S01]  /*86d0*/  IADD3 R2, PT, PT, -R15, R251, RZ ;  /* 0x000000fb0f027210 */ /* 0x000fe20007ffe1ff */
[----:B------:R-:W-:Y:S02]  /*86e0*/  FMUL R15, R248, R164 ;  /* 0x000000a4f80f7220 */ /* 0x000fe40000400000 */
[C---:B------:R-:W-:Y:S01]  /*86f0*/  FFMA R12, R249.reuse, R194, R12 ;  /* 0x000000c2f90c7223 */ /* 0x040fe2000000000c */
[----:B------:R-:W-:Y:S01]  /*8700*/  FFMA R13, R249, R195, R13 ;  /* 0x000000c3f90d7223 */ /* 0x000fe2000000000d */
[----:B------:R1:W-:Y:S01]  /*8710*/  STS.128 [R2+0x30], R16 ;  /* 0x0000301002007388 */ /* 0x0003e20000000c00 */
[C---:B------:R-:W-:Y:S02]  /*8720*/  SHF.L.U32 R196, R55.reuse, 0x10, RZ ;  /* 0x0000001037c47819 */ /* 0x040fe400000006ff */
[----:B------:R-:W-:Y:S02]  /*8730*/  LOP3.LUT R197, R55, 0xffff0000, RZ, 0xc0, !PT ;  /* 0xffff000037c57812 */ /* 0x000fe400078ec0ff */
[----:B------:R-:W2:Y:S01]  /*8740*/  LDL.LU R55, [R1+0x138] ;  /* 0x0001380001377983 */ /* 0x000ea20000300800 */
[C---:B------:R-:W-:Y:S01]  /*8750*/  SHF.L.U32 R198, R54.reuse, 0x10, RZ ;  /* 0x0000001036c67819 */ /* 0x040fe200000006ff */
[----:B------:R-:W-:Y:S01]  /*8760*/  FFMA R15, R249, R196, R15 ;  /* 0x000000c4f90f7223 */ /* 0x000fe2000000000f */
[----:B------:R-:W-:Y:S02]  /*8770*/  LOP3.LUT R199, R54, 0xffff0000, RZ, 0xc0, !PT ;  /* 0xffff000036c77812 */ /* 0x000fe400078ec0ff */
[----:B------:R-:W3:Y:S01]  /*8780*/  LDL.LU R54, [R1+0x13c] ;  /* 0x00013c0001367983 */ /* 0x000ee20000300800 */
[C---:B------:R-:W-:Y:S02]  /*8790*/  SHF.L.U32 R200, R23.reuse, 0x10, RZ ;  /* 0x0000001017c87819 */ /* 0x040fe400000006ff */
[----:B------:R-:W-:Y:S01]  /*87a0*/  LOP3.LUT R201, R23, 0xffff0000, RZ, 0xc0, !PT ;  /* 0xffff000017c97812 */ /* 0x000fe200078ec0ff */
[----:B------:R-:W4:Y:S01]  /*87b0*/  LDL.LU R252, [R1+0x114] ;  /* 0x0001140001fc7983 */ /* 0x000f220000300800 */
[----:B------:R-:W-:Y:S01]  /*87c0*/  FMUL R23, R248, R172 ;  /* 0x000000acf8177220 */ /* 0x000fe20000400000 */
[----:B------:R-:W-:Y:S02]  /*87d0*/  SHF.L.U32 R202, R22, 0x10, RZ ;  /* 0x0000001016ca7819 */ /* 0x000fe400000006ff */
[----:B------:R-:W4:Y:S01]  /*87e0*/  LDL.LU R251, [R1+0x118] ;  /* 0x0001180001fb7983 */ /* 0x000f220000300800 */
[C---:B------:R-:W-:Y:S02]  /*87f0*/  SHF.L.U32 R204, R21.reuse, 0x10, RZ ;  /* 0x0000001015cc7819 */ /* 0x040fe400000006ff */
[----:B------:R-:W-:Y:S01]  /*8800*/  LOP3.LUT R205, R21, 0xffff0000, RZ, 0xc0, !PT ;  /* 0xffff000015cd7812 */ /* 0x000fe200078ec0ff */
[----:B------:R-:W4:Y:S01]  /*8810*/  LDL.LU R250, [R1+0x11c] ;  /* 0x00011c0001fa7983 */ /* 0x000f220000300800 */
[----:B------:R-:W-:Y:S01]  /*8820*/  SHF.L.U32 R206, R20, 0x10, RZ ;  /* 0x0000001014ce7819 */ /* 0x000fe200000006ff */
[C---:B------:R-:W-:Y:S01]  /*8830*/  FMUL R21, R248.reuse, R170 ;  /* 0x000000aaf8157220 */ /* 0x040fe20000400000 */
[C---:B------:R-:W-:Y:S01]  /*8840*/  SHF.L.U32 R163, R209.reuse, 0x10, RZ ;  /* 0x00000010d1a37819 */ /* 0x040fe200000006ff */
[----:B------:R-:W4:Y:S01]  /*8850*/  LDL.LU R215, [R1+0xf0] ;  /* 0x0000f00001d77983 */ /* 0x000f220000300800 */
[----:B------:R-:W-:Y:S01]  /*8860*/  LOP3.LUT R164, R209, 0xffff0000, RZ, 0xc0, !PT ;  /* 0xffff0000d1a47812 */ /* 0x000fe200078ec0ff */
[----:B-1----:R-:W-:Y:S01]  /*8870*/  FMUL R16, R248, R165 ;  /* 0x000000a5f8107220 */ /* 0x002fe20000400000 */
[----:B------:R-:W-:Y:S01]  /*8880*/  SHF.L.U32 R165, R208, 0x10, RZ ;  /* 0x00000010d0a57819 */ /* 0x000fe200000006ff */
[----:B------:R-:W4:Y:S01]  /*8890*/  LDL.LU R214, [R1+0xf4] ;  /* 0x0000f40001d67983 */ /* 0x000f220000300800 */
[----:B------:R-:W-:Y:S01]  /*88a0*/  FMUL R17, R248, R166 ;  /* 0x000000a6f8117220 */ /* 0x000fe20000400000 */
[----:B------:R-:W-:Y:S01]  /*88b0*/  LOP3.LUT R166, R208, 0xffff0000, RZ, 0xc0, !PT ;  /* 0xffff0000d0a67812 */ /* 0x000fe200078ec0ff */
[C---:B------:R-:W-:Y:S01]  /*88c0*/  FFMA R16, R249.reuse, R197, R16 ;  /* 0x000000c5f9107223 */ /* 0x040fe20000000010 */
[----:B------:R-:W4:Y:S01]  /*88d0*/  LDL.LU R213, [R1+0xf8] ;  /* 0x0000f80001d57983 */ /* 0x000f220000300800 */
[C---:B------:R-:W-:Y:S01]  /*88e0*/  FMUL R18, R248.reuse, R167 ;  /* 0x000000a7f8127220 */ /* 0x040fe20000400000 */
[C---:B------:R-:W-:Y:S01]  /*88f0*/  FFMA R17, R249.reuse, R198, R17 ;  /* 0x000000c6f9117223 */ /* 0x040fe20000000011 */
[----:B------:R-:W-:Y:S01]  /*8900*/  FMUL R19, R248, R168 ;  /* 0x000000a8f8137220 */ /* 0x000fe20000400000 */
[----:B------:R-:W4:Y:S01]  /*8910*/  LDL.LU R212, [R1+0xfc] ;  /* 0x0000fc0001d47983 */ /* 0x000f220000300800 */
[C---:B------:R-:W-:Y:S01]  /*8920*/  FFMA R18, R249.reuse, R199, R18 ;  /* 0x000000c7f9127223 */ /* 0x040fe20000000012 */
[----:B------:R-:W-:Y:S01]  /*8930*/  LOP3.LUT R207, R20, 0xffff0000, RZ, 0xc0, !PT ;  /* 0xffff000014cf7812 */ /* 0x000fe200078ec0ff */
[C---:B------:R-:W-:Y:S01]  /*8940*/  FFMA R19, R249.reuse, R200, R19 ;  /* 0x000000c8f9137223 */ /* 0x040fe20000000013 */
[----:B------:R-:W4:Y:S01]  /*8950*/  LDL.LU R172, [R1+0x110] ;  /* 0x0001100001ac7983 */ /* 0x000f220000300800 */
[----:B------:R-:W-:Y:S01]  /*8960*/  FMUL R20, R248, R169 ;  /* 0x000000a9f8147220 */ /* 0x000fe20000400000 */
[----:B------:R-:W-:Y:S01]  /*8970*/  LOP3.LUT R203, R22, 0xffff0000, RZ, 0xc0, !PT ;  /* 0xffff000016cb7812 */ /* 0x000fe200078ec0ff */
[----:B------:R-:W-:Y:S01]  /*8980*/  FMUL R22, R248, R171 ;  /* 0x000000abf8167220 */ /* 0x000fe20000400000 */
[----:B------:R-:W4:Y:S01]  /*8990*/  LDL.LU R211, [R1+0xd0] ;  /* 0x0000d00001d37983 */ /* 0x000f220000300800 */
[C---:B------:R-:W-:Y:S01]  /*89a0*/  FFMA R20, R249.reuse, R201, R20 ;  /* 0x000000c9f9147223 */ /* 0x040fe20000000014 */
[C---:B------:R-:W-:Y:S01]  /*89b0*/  FFMA R21, R249.reuse, R202, R21 ;  /* 0x000000caf9157223 */ /* 0x040fe20000000015 */
[C---:B------:R-:W-:Y:S01]  /*89c0*/  FFMA R22, R249.reuse, R203, R22 ;  /* 0x000000cbf9167223 */ /* 0x040fe20000000016 */
        /* <DEDUP_REMOVED lines=10> */
[----:B------:R-:W-:Y:S02]  /*8a70*/  FFMA R158, R249, R166, R158 ;  /* 0x000000a6f99e7223 */ /* 0x000fe4000000009e */
[----:B------:R-:W4:Y:S01]  /*8a80*/  LDL.LU R197, [R1+0xa0] ;  /* 0x0000a00001c57983 */ /* 0x000f220000300800 */
[----:B------:R-:W-:Y:S02]  /*8a90*/  F2FP.BF16.F32.PACK_AB R156, R156, R155 ;  /* 0x0000009b9c9c723e */ /* 0x000fe400000010ff */
[----:B------:R-:W-:Y:S01]  /*8aa0*/  F2FP.BF16.F32.PACK_AB R157, R158, R157 ;  /* 0x0000009d9e9d723e */ /* 0x000fe200000010ff */
[----:B------:R-:W4:Y:S04]  /*8ab0*/  LDL.LU R195, [R1+0xa4] ;  /* 0x0000a40001c37983 */ /* 0x000f280000300800 */
[----:B------:R-:W4:Y:S01]  /*8ac0*/  LDL.LU R196, [R1+0xa8] ;  /* 0x0000a80001c47983 */ /* 0x000f220000300800 */
[C---:B--2---:R-:W-:Y:S02]  /*8ad0*/  SHF.L.U32 R167, R55.reuse, 0x10, RZ ;  /* 0x0000001037a77819 */ /* 0x044fe400000006ff */
[----:B------:R-:W-:Y:S02]  /*8ae0*/  LOP3.LUT R168, R55, 0xffff0000, RZ, 0xc0, !PT ;  /* 0xffff000037a87812 */ /* 0x000fe400078ec0ff */
[----:B------:R-:W-:Y:S01]  /*8af0*/  F2FP.BF16.F32.PACK_AB R55, R5, R4 ;  /* 0x000000040537723e */ /* 0x000fe200000010ff */
[C---:B------:R-:W-:Y:S01]  /*8b00*/  FFMA R159, R249.reuse, R167, R159 ;  /* 0x000000a7f99f7223 */ /* 0x040fe2000000009f */
[C---:B---3--:R-:W-:Y:S01]  /*8b10*/  SHF.L.U32 R169, R54.reuse, 0x10, RZ ;  /* 0x0000001036a97819 */ /* 0x048fe200000006ff */
[----:B------:R-:W-:Y:S01]  /*8b20*/  FFMA R160, R249, R168, R160 ;  /* 0x000000a8f9a07223 */ /* 0x000fe200000000a0 */
[----:B------:R-:W-:Y:S01]  /*8b30*/  LOP3.LUT R170, R54, 0xffff0000, RZ, 0xc0, !PT ;  /* 0xffff000036aa7812 */ /* 0x000fe200078ec0ff */
        /* <DEDUP_REMOVED lines=12> */
[C---:B----4-:R-:W-:Y:S01]  /*8c00*/  SHF.L.U32 R179, R215.reuse, 0x10, RZ ;  /* 0x00000010d7b37819 */ /* 0x050fe200000006ff */
[C---:B------:R-:W-:Y:S01]  /*8c10*/  FMUL R136, R248.reuse, R140 ;  /* 0x0000008cf8887220 */ /* 0x040fe20000400000 */
[----:B------:R-:W-:Y:S01]  /*8c20*/  LOP3.LUT R180, R215, 0xffff0000, RZ, 0xc0, !PT ;  /* 0xffff0000d7b47812 */ /* 0x000fe200078ec0ff */
[----:B------:R-:W-:Y:S01]  /*8c30*/  FMUL R137, R248, R141 ;  /* 0x0000008df8897220 */ /* 0x000fe20000400000 */
[----:B------:R-:W-:Y:S01]  /*8c40*/  SHF.L.U32 R181, R214, 0x10, RZ ;  /* 0x00000010d6b57819 */ /* 0x000fe200000006ff */
[----:B------:R-:W-:Y:S01]  /*8c50*/  FMUL R140, R248, R144 ;  /* 0x00000090f88c7220 */ /* 0x000fe20000400000 */
[----:B------:R-:W-:Y:S01]  /*8c60*/  LOP3.LUT R182, R214, 0xffff0000, RZ, 0xc0, !PT ;  /* 0xffff0000d6b67812 */ /* 0x000fe200078ec0ff */
[----:B------:R-:W-:Y:S01]  /*8c70*/  FFMA R161, R249, R169, R161 ;  /* 0x000000a9f9a17223 */ /* 0x000fe200000000a1 */
[----:B------:R-:W2:Y:S01]  /*8c80*/  LDL.LU R214, [R1+0xac] ;  /* 0x0000ac0001d67983 */ /* 0x000ea20000300800 */
[----:B------:R-:W-:Y:S01]  /*8c90*/  SHF.L.U32 R183, R213, 0x10, RZ ;  /* 0x00000010d5b77819 */ /* 0x000fe200000006ff */
[----:B------:R-:W-:Y:S01]  /*8ca0*/  FFMA R162, R249, R170, R162 ;  /* 0x000000aaf9a27223 */ /* 0x000fe200000000a2 */
[----:B------:R-:W-:Y:S01]  /*8cb0*/  LOP3.LUT R184, R213, 0xffff0000, RZ, 0xc0, !PT ;  /* 0xffff0000d5b87812 */ /* 0x000fe200078ec0ff */
[----:B------:R-:W3:Y:S01]  /*8cc0*/  LDL.LU R215, [R1+0x30] ;  /* 0x0000300001d77983 */ /* 0x000ee20000300800 */
[----:B------:R-:W-:Y:S01]  /*8cd0*/  SHF.L.U32 R185, R212, 0x10, RZ ;  /* 0x00000010d4b97819 */ /* 0x000fe200000006ff */
[----:B------:R-:W-:Y:S01]  /*8ce0*/  FMUL R141, R248, R145 ;  /* 0x00000091f88d7220 */ /* 0x000fe20000400000 */
[----:B------:R-:W-:Y:S01]  /*8cf0*/  LOP3.LUT R186, R212, 0xffff0000, RZ, 0xc0, !PT ;  /* 0xffff0000d4ba7812 */ /* 0x000fe200078ec0ff */
[----:B------:R-:W4:Y:S01]  /*8d00*/  LDL.LU R213, [R1+0x34] ;  /* 0x0000340001d57983 */ /* 0x000f220000300800 */
[C---:B------:R-:W-:Y:S01]  /*8d10*/  FMUL R144, R248.reuse, R148 ;  /* 0x00000094f8907220 */ /* 0x040fe20000400000 */
[----:B------:R-:W-:Y:S01]  /*8d20*/  FMUL R145, R248, R149 ;  /* 0x00000095f8917220 */ /* 0x000fe20000400000 */
[----:B------:R-:W-:Y:S01]  /*8d30*/  SHF.L.U32 R177, R250, 0x10, RZ ;  /* 0x00000010fab17819 */ /* 0x000fe200000006ff */
[C---:B------:R-:W-:Y:S01]  /*8d40*/  FMUL R5, R248.reuse, R123 ;  /* 0x0000007bf8057220 */ /* 0x040fe20000400000 */
[C---:B------:R-:W-:Y:S01]  /*8d50*/  SHF.L.U32 R187, R211.reuse, 0x10, RZ ;  /* 0x00000010d3bb7819 */ /* 0x040fe200000006ff */
[C---:B------:R-:W-:Y:S01]  /*8d60*/  FMUL R122, R248.reuse, R126 ;  /* 0x0000007ef87a7220 */ /* 0x040fe20000400000 */
[----:B------:R-:W-:Y:S01]  /*8d70*/  LOP3.LUT R188, R211, 0xffff0000, RZ, 0xc0, !PT ;  /* 0xffff0000d3bc7812 */ /* 0x000fe200078ec0ff */
[----:B------:R-:W-:Y:S01]  /*8d80*/  FMUL R123, R248, R127 ;  /* 0x0000007ff87b7220 */ /* 0x000fe20000400000 */
[----:B------:R-:W4:Y:S01]  /*8d90*/  LDL.LU R211, [R1+0x38] ;  /* 0x0000380001d37983 */ /* 0x000f220000300800 */
[----:B------:R-:W-:Y:S01]  /*8da0*/  SHF.L.U32 R189, R210, 0x10, RZ ;  /* 0x00000010d2bd7819 */ /* 0x000fe200000006ff */
[C---:B------:R-:W-:Y:S01]  /*8db0*/  FMUL R126, R248.reuse, R130 ;  /* 0x00000082f87e7220 */ /* 0x040fe20000400000 */
[C---:B------:R-:W-:Y:S01]  /*8dc0*/  SHF.L.U32 R191, R209.reuse, 0x10, RZ ;  /* 0x00000010d1bf7819 */ /* 0x040fe200000006ff */
[C---:B------:R-:W-:Y:S01]  /*8dd0*/  FMUL R127, R248.reuse, R131 ;  /* 0x00000083f87f7220 */ /* 0x040fe20000400000 */
[----:B------:R-:W-:Y:S01]  /*8de0*/  LOP3.LUT R192, R209, 0xffff0000, RZ, 0xc0, !PT ;  /* 0xffff0000d1c07812 */ /* 0x000fe200078ec0ff */
[----:B------:R-:W-:Y:S01]  /*8df0*/  FMUL R130, R248, R134 ;  /* 0x00000086f8827220 */ /* 0x000fe20000400000 */
[----:B------:R-:W-:Y:S01]  /*8e00*/  SHF.L.U32 R193, R208, 0x10, RZ ;  /* 0x00000010d0c17819 */ /* 0x000fe200000006ff */
[----:B------:R-:W-:Y:S01]  /*8e10*/  FMUL R131, R248, R135 ;  /* 0x00000087f8837220 */ /* 0x000fe20000400000 */
[----:B------:R-:W-:Y:S01]  /*8e20*/  LOP3.LUT R194, R208, 0xffff0000, RZ, 0xc0, !PT ;  /* 0xffff0000d0c27812 */ /* 0x000fe200078ec0ff */
[----:B------:R-:W-:Y:S01]  /*8e30*/  FMUL R134, R248, R138 ;  /* 0x0000008af8867220 */ /* 0x000fe20000400000 */
[----:B------:R-:W4:Y:S01]  /*8e40*/  LDL.LU R208, [R1+0x3c] ;  /* 0x00003c0001d07983 */ /* 0x000f220000300800 */
[----:B------:R-:W-:Y:S01]  /*8e50*/  LOP3.LUT R190, R210, 0xffff0000, RZ, 0xc0, !PT ;  /* 0xffff0000d2be7812 */ /* 0x000fe200078ec0ff */
[----:B------:R-:W-:Y:S01]  /*8e60*/  FMUL R135, R248, R139 ;  /* 0x0000008bf8877220 */ /* 0x000fe20000400000 */
[----:B------:R-:W-:Y:S01]  /*8e70*/  LOP3.LUT R178, R250, 0xffff0000, RZ, 0xc0, !PT ;  /* 0xffff0000fab27812 */ /* 0x000fe200078ec0ff */
[----:B------:R-:W4:Y:S01]  /*8e80*/  LDL.LU R209, [R1+0x10] ;  /* 0x0000100001d17983 */ /* 0x000f220000300800 */
[----:B------:R-:W-:Y:S01]  /*8e90*/  SHF.L.U32 R173, R252, 0x10, RZ ;  /* 0x00000010fcad7819 */ /* 0x000fe200000006ff */
[----:B------:R-:W-:Y:S01]  /*8ea0*/  FMUL R138, R248, R142 ;  /* 0x0000008ef88a7220 */ /* 0x000fe20000400000 */
[----:B------:R-:W-:Y:S01]  /*8eb0*/  LOP3.LUT R174, R252, 0xffff0000, RZ, 0xc0, !PT ;  /* 0xffff0000fcae7812 */ /* 0x000fe200078ec0ff */
[----:B------:R-:W4:Y:S01]  /*8ec0*/  LDL.LU R210, [R1+0x14] ;  /* 0x0000140001d27983 */ /* 0x000f220000300800 */
[----:B------:R-:W-:Y:S01]  /*8ed0*/  F2FP.BF16.F32.PACK_AB R158, R160, R159 ;  /* 0x0000009fa09e723e */ /* 0x000fe200000010ff */
[----:B------:R-:W-:Y:S01]  /*8ee0*/  FMUL R139, R248, R143 ;  /* 0x0000008ff88b7220 */ /* 0x000fe20000400000 */
[----:B------:R-:W-:Y:S01]  /*8ef0*/  F2FP.BF16.F32.PACK_AB R159, R162, R161 ;  /* 0x000000a1a29f723e */ /* 0x000fe200000010ff */
[----:B------:R-:W4:Y:S01]  /*8f00*/  LDL.LU R212, [R1+0x18] ;  /* 0x0000180001d47983 */ /* 0x000f220000300800 */
[C---:B------:R-:W-:Y:S01]  /*8f10*/  SHF.L.U32 R148, R197.reuse, 0x10, RZ ;  /* 0x00000010c5947819 */ /* 0x040fe200000006ff */
[C---:B------:R-:W-:Y:S01]  /*8f20*/  FMUL R142, R248.reuse, R146 ;  /* 0x00000092f88e7220 */ /* 0x040fe20000400000 */
[----:B------:R-:W-:Y:S01]  /*8f30*/  LOP3.LUT R149, R197, 0xffff0000, RZ, 0xc0, !PT ;  /* 0xffff0000c5957812 */ /* 0x000fe200078ec0ff */
[----:B------:R-:W-:Y:S01]  /*8f40*/  FMUL R146, R248, R150 ;  /* 0x00000096f8927220 */ /* 0x000fe20000400000 */
[----:B------:R-:W-:Y:S01]  /*8f50*/  SHF.L.U32 R171, R172, 0x10, RZ ;  /* 0x00000010acab7819 */ /* 0x000fe200000006ff */
[----:B------:R-:W-:Y:S01]  /*8f60*/  FMUL R143, R248, R147 ;  /* 0x00000093f88f7220 */ /* 0x000fe20000400000 */
[----:B------:R-:W-:Y:S01]  /*8f70*/  LOP3.LUT R172, R172, 0xffff0000, RZ, 0xc0, !PT ;  /* 0xffff0000acac7812 */ /* 0x000fe200078ec0ff */
[C---:B------:R-:W-:Y:S01]  /*8f80*/  FMUL R147, R248.reuse, R151 ;  /* 0x00000097f8937220 */ /* 0x040fe20000400000 */
[----:B------:R-:W-:Y:S01]  /*8f90*/  SHF.L.U32 R175, R251, 0x10, RZ ;  /* 0x00000010fbaf7819 */ /* 0x000fe200000006ff */
[----:B------:R-:W-:Y:S01]  /*8fa0*/  FFMA R0, R249, R171, R0 ;  /* 0x000000abf9007223 */ /* 0x000fe20000000000 */
[----:B------:R-:W-:Y:S01]  /*8fb0*/  LOP3.LUT R176, R251, 0xffff0000, RZ, 0xc0, !PT ;  /* 0xffff0000fbb07812 */ /* 0x000fe200078ec0ff */
[C---:B------:R-:W-:Y:S01]  /*8fc0*/  FFMA R3, R249.reuse, R172, R3 ;  /* 0x000000acf9037223 */ /* 0x040fe20000000003 */
        /* <DEDUP_REMOVED lines=23> */
[----:B------:R-:W-:Y:S01]  /*9140*/  FFMA R141, R249, R149, R141 ;  /* 0x00000095f98d7223 */ /* 0x000fe2000000008d */
[C---:B------:R-:W-:Y:S01]  /*9150*/  SHF.L.U32 R150, R195.reuse, 0x10, RZ ;  /* 0x00000010c3967819 */ /* 0x040fe200000006ff */
[C---:B------:R-:W-:Y:S01]  /*9160*/  FMUL R171, R248.reuse, R244 ;  /* 0x000000f4f8ab7220 */ /* 0x040fe20000400000 */
[----:B------:R-:W-:Y:S01]  /*9170*/  LOP3.LUT R151, R195, 0xffff0000, RZ, 0xc0, !PT ;  /* 0xffff0000c3977812 */ /* 0x000fe200078ec0ff */
[----:B------:R-:W-:Y:S01]  /*9180*/  FMUL R172, R248, R245 ;  /* 0x000000f5f8ac7220 */ /* 0x000fe20000400000 */
[C---:B------:R-:W-:Y:S01]  /*9190*/  SHF.L.U32 R195, R196.reuse, 0x10, RZ ;  /* 0x00000010c4c37819 */ /* 0x040fe200000006ff */
[C---:B------:R-:W-:Y:S01]  /*91a0*/  FFMA R142, R249.reuse, R150, R142 ;  /* 0x00000096f98e7223 */ /* 0x040fe2000000008e */
[----:B------:R-:W-:Y:S01]  /*91b0*/  LOP3.LUT R196, R196, 0xffff0000, RZ, 0xc0, !PT ;  /* 0xffff0000c4c47812 */ /* 0x000fe200078ec0ff */
[----:B------:R-:W-:Y:S01]  /*91c0*/  FFMA R143, R249, R151, R143 ;  /* 0x00000097f98f7223 */ /* 0x000fe2000000008f */
[----:B------:R-:W-:Y:S01]  /*91d0*/  F2FP.BF16.F32.PACK_AB R155, R123, R122 ;  /* 0x0000007a7b9b723e */ /* 0x000fe200000010ff */
[----:B------:R-:W-:Y:S01]  /*91e0*/  FFMA R144, R249, R195, R144 ;  /* 0x000000c3f9907223 */ /* 0x000fe20000000090 */
[----:B------:R-:W-:Y:S01]  /*91f0*/  F2FP.BF16.F32.PACK_AB R124, R125, R124 ;  /* 0x0000007c7d7c723e */ /* 0x000fe200000010ff */
[----:B------:R-:W-:Y:S01]  /*9200*/  FFMA R145, R249, R196, R145 ;  /* 0x000000c4f9917223 */ /* 0x000fe20000000091 */
[----:B------:R-:W-:Y:S01]  /*9210*/  F2FP.BF16.F32.PACK_AB R125, R127, R126 ;  /* 0x0000007e7f7d723e */ /* 0x000fe200000010ff */
[C---:B------:R-:W-:Y:S01]  /*9220*/  FMUL R173, R248.reuse, R246 ;  /* 0x000000f6f8ad7220 */ /* 0x040fe20000400000 */
[----:B------:R-:W-:Y:S01]  /*9230*/  F2FP.BF16.F32.PACK_AB R126, R129, R128 ;  /* 0x00000080817e723e */ /* 0x000fe200000010ff */
[----:B------:R-:W-:Y:S01]  /*9240*/  FMUL R174, R248, R247 ;  /* 0x000000f7f8ae7220 */ /* 0x000fe20000400000 */
[----:B------:R-:W-:Y:S02]  /*9250*/  F2FP.BF16.F32.PACK_AB R127, R131, R130 ;  /* 0x00000082837f723e */ /* 0x000fe400000010ff */
[----:B------:R-:W-:Y:S02]  /*9260*/  F2FP.BF16.F32.PACK_AB R132, R133, R132 ;  /* 0x000000848584723e */ /* 0x000fe400000010ff */
[----:B------:R-:W-:Y:S02]  /*9270*/  F2FP.BF16.F32.PACK_AB R133, R135, R134 ;  /* 0x000000868785723e */ /* 0x000fe400000010ff */
[----:B------:R-:W-:Y:S02]  /*9280*/  F2FP.BF16.F32.PACK_AB R134, R137, R136 ;  /* 0x000000888986723e */ /* 0x000fe400000010ff */
[----:B------:R-:W-:Y:S02]  /*9290*/  F2FP.BF16.F32.PACK_AB R135, R139, R138 ;  /* 0x0000008a8b87723e */ /* 0x000fe400000010ff */
[----:B------:R-:W-:Y:S02]  /*92a0*/  F2FP.BF16.F32.PACK_AB R140, R141, R140 ;  /* 0x0000008c8d8c723e */ /* 0x000fe400000010ff */
[----:B------:R-:W-:Y:S02]  /*92b0*/  F2FP.BF16.F32.PACK_AB R141, R143, R142 ;  /* 0x0000008e8f8d723e */ /* 0x000fe400000010ff */
[----:B------:R-:W-:Y:S02]  /*92c0*/  F2FP.BF16.F32.PACK_AB R142, R145, R144 ;  /* 0x00000090918e723e */ /* 0x000fe400000010ff */
[C---:B--2---:R-:W-:Y:S02]  /*92d0*/  SHF.L.U32 R197, R214.reuse, 0x10, RZ ;  /* 0x00000010d6c57819 */ /* 0x044fe400000006ff */
[----:B------:R-:W-:Y:S02]  /*92e0*/  LOP3.LUT R198, R214, 0xffff0000, RZ, 0xc0, !PT ;  /* 0xffff0000d6c67812 */ /* 0x000fe400078ec0ff */
[----:B------:R-:W2:Y:S01]  /*92f0*/  LDL.LU R214, [R1+0x1c] ;  /* 0x00001c0001d67983 */ /* 0x000ea20000300800 */
[----:B------:R-:W-:Y:S01]  /*9300*/  FFMA R146, R249, R197, R146 ;  /* 0x000000c5f9927223 */ /* 0x000fe20000000092 */
[----:B---3--:R-:W-:Y:S01]  /*9310*/  SHF.L.U32 R199, R215, 0x10, RZ ;  /* 0x00000010d7c77819 */ /* 0x008fe200000006ff */
[----:B------:R-:W-:Y:S01]  /*9320*/  FFMA R147, R249, R198, R147 ;  /* 0x000000c6f9937223 */ /* 0x000fe20000000093 */
[----:B------:R-:W3:Y:S01]  /*9330*/  LDL.LU R250, [R1] ;  /* 0x0000000001fa7983 */ /* 0x000ee20000300800 */
[----:B------:R-:W-:Y:S02]  /*9340*/  LOP3.LUT R200, R215, 0xffff0000, RZ, 0xc0, !PT ;  /* 0xffff0000d7c87812 */ /* 0x000fe400078ec0ff */
[----:B------:R-:W-:Y:S01]  /*9350*/  FFMA R88, R249, R199, R88 ;  /* 0x000000c7f9587223 */ /* 0x000fe20000000058 */
[----:B------:R-:W3:Y:S01]  /*9360*/  LDL.LU R252, [R1+0x4] ;  /* 0x0000040001fc7983 */ /* 0x000ee20000300800 */
[----:B------:R-:W-:Y:S01]  /*9370*/  F2FP.BF16.F32.PACK_AB R143, R147, R146 ;  /* 0x00000092938f723e */ /* 0x000fe200000010ff */
[----:B------:R-:W-:Y:S01]  /*9380*/  FFMA R89, R249, R200, R89 ;  /* 0x000000c8f9597223 */ /* 0x000fe20000000059 */
[C---:B----4-:R-:W-:Y:S01]  /*9390*/  SHF.L.U32 R201, R213.reuse, 0x10, RZ ;  /* 0x00000010d5c97819 */ /* 0x050fe200000006ff */
[----:B------:R-:W4:Y:S01]  /*93a0*/  LDL.LU R163, [R1+0xc] ;  /* 0x00000c0001a37983 */ /* 0x000f220000300800 */
[----:B------:R-:W-:Y:S02]  /*93b0*/  LOP3.LUT R202, R213, 0xffff0000, RZ, 0xc0, !PT ;  /* 0xffff0000d5ca7812 */ /* 0x000fe400078ec0ff */
[----:B------:R-:W-:Y:S01]  /*93c0*/  F2FP.BF16.F32.PACK_AB R88, R89, R88 ;  /* 0x000000585958723e */ /* 0x000fe200000010ff */
[----:B------:R-:W4:Y:S01]  /*93d0*/  LDL.LU R164, [R1+0x8] ;  /* 0x0000080001a47983 */ /* 0x000f220000300800 */
[----:B------:R-:W-:Y:S01]  /*93e0*/  SHF.L.U32 R203, R211, 0x10, RZ ;  /* 0x00000010d3cb7819 */ /* 0x000fe200000006ff */
[----:B------:R-:W-:Y:S01]  /*93f0*/  FFMA R90, R249, R201, R90 ;  /* 0x000000c9f95a7223 */ /* 0x000fe2000000005a */
[----:B------:R-:W-:Y:S01]  /*9400*/  LOP3.LUT R204, R211, 0xffff0000, RZ, 0xc0, !PT ;  /* 0xffff0000d3cc7812 */ /* 0x000fe200078ec0ff */
[C---:B------:R-:W-:Y:S02]  /*9410*/  FFMA R91, R249.reuse, R202, R91 ;  /* 0x000000caf95b7223 */ /* 0x040fe4000000005b */
[C---:B------:R-:W-:Y:S01]  /*9420*/  FFMA R92, R249.reuse, R203, R92 ;  /* 0x000000cbf95c7223 */ /* 0x040fe2000000005c */
[C---:B------:R-:W-:Y:S01]  /*9430*/  SHF.L.U32 R205, R208.reuse, 0x10, RZ ;  /* 0x00000010d0cd7819 */ /* 0x040fe200000006ff */
[----:B------:R-:W-:Y:S01]  /*9440*/  FFMA R93, R249, R204, R93 ;  /* 0x000000ccf95d7223 */ /* 0x000fe2000000005d */
[----:B------:R-:W-:Y:S02]  /*9450*/  LOP3.LUT R208, R208, 0xffff0000, RZ, 0xc0, !PT ;  /* 0xffff0000d0d07812 */ /* 0x000fe400078ec0ff */
[----:B------:R-:W-:Y:S01]  /*9460*/  SHF.L.U32 R206, R209, 0x10, RZ ;  /* 0x00000010d1ce7819 */ /* 0x000fe200000006ff */
[----:B------:R-:W-:Y:S01]  /*9470*/  FFMA R94, R249, R205, R94 ;  /* 0x000000cdf95e7223 */ /* 0x000fe2000000005e */
[----:B------:R-:W-:Y:S01]  /*9480*/  LOP3.LUT R207, R209, 0xffff0000, RZ, 0xc0, !PT ;  /* 0xffff0000d1cf7812 */ /* 0x000fe200078ec0ff */
[C---:B------:R-:W-:Y:S01]  /*9490*/  FFMA R95, R249.reuse, R208, R95 ;  /* 0x000000d0f95f7223 */ /* 0x040fe2000000005f */
[C---:B------:R-:W-:Y:S01]  /*94a0*/  SHF.L.U32 R209, R210.reuse, 0x10, RZ ;  /* 0x00000010d2d17819 */ /* 0x040fe200000006ff */
[C---:B------:R-:W-:Y:S01]  /*94b0*/  FFMA R96, R249.reuse, R206, R96 ;  /* 0x000000cef9607223 */ /* 0x040fe20000000060 */
[----:B------:R-:W-:Y:S01]  /*94c0*/  LOP3.LUT R210, R210, 0xffff0000, RZ, 0xc0, !PT ;  /* 0xffff0000d2d27812 */ /* 0x000fe200078ec0ff */
[C---:B------:R-:W-:Y:S01]  /*94d0*/  FFMA R97, R249.reuse, R207, R97 ;  /* 0x000000cff9617223 */ /* 0x040fe20000000061 */
        /* <DEDUP_REMOVED lines=8> */
[----:B------:R-:W-:Y:S02]  /*9560*/  F2FP.BF16.F32.PACK_AB R91, R95, R94 ;  /* 0x0000005e5f5b723e */ /* 0x000fe400000010ff */
[----:B------:R-:W-:Y:S02]  /*9570*/  F2FP.BF16.F32.PACK_AB R96, R97, R96 ;  /* 0x000000606160723e */ /* 0x000fe400000010ff */
[----:B------:R-:W-:Y:S02]  /*9580*/  F2FP.BF16.F32.PACK_AB R97, R99, R98 ;  /* 0x000000626361723e */ /* 0x000fe400000010ff */
[----:B------:R-:W-:Y:S02]  /*9590*/  F2FP.BF16.F32.PACK_AB R98, R101, R100 ;  /* 0x000000646562723e */ /* 0x000fe400000010ff */
[C---:B--2---:R-:W-:Y:S02]  /*95a0*/  SHF.L.U32 R213, R214.reuse, 0x10, RZ ;  /* 0x00000010d6d57819 */ /* 0x044fe400000006ff */
[----:B------:R-:W-:Y:S02]  /*95b0*/  LOP3.LUT R214, R214, 0xffff0000, RZ, 0xc0, !PT ;  /* 0xffff0000d6d67812 */ /* 0x000fe400078ec0ff */
[C---:B---3--:R-:W-:Y:S01]  /*95c0*/  SHF.L.U32 R215, R250.reuse, 0x10, RZ ;  /* 0x00000010fad77819 */ /* 0x048fe200000006ff */
[C---:B------:R-:W-:Y:S01]  /*95d0*/  FFMA R102, R249.reuse, R213, R102 ;  /* 0x000000d5f9667223 */ /* 0x040fe20000000066 */
[----:B------:R-:W-:Y:S01]  /*95e0*/  LOP3.LUT R250, R250, 0xffff0000, RZ, 0xc0, !PT ;  /* 0xffff0000fafa7812 */ /* 0x000fe200078ec0ff */
[C---:B------:R-:W-:Y:S01]  /*95f0*/  FFMA R103, R249.reuse, R214, R103 ;  /* 0x000000d6f9677223 */ /* 0x040fe20000000067 */
[C---:B------:R-:W-:Y:S01]  /*9600*/  SHF.L.U32 R251, R252.reuse, 0x10, RZ ;  /* 0x00000010fcfb7819 */ /* 0x040fe200000006ff */
[C---:B------:R-:W-:Y:S01]  /*9610*/  FFMA R104, R249.reuse, R215, R104 ;  /* 0x000000d7f9687223 */ /* 0x040fe20000000068 */
[----:B------:R-:W-:Y:S01]  /*9620*/  LOP3.LUT R252, R252, 0xffff0000, RZ, 0xc0, !PT ;  /* 0xffff0000fcfc7812 */ /* 0x000fe200078ec0ff */
[----:B------:R-:W-:Y:S01]  /*9630*/  FFMA R105, R249, R250, R105 ;  /* 0x000000faf9697223 */ /* 0x000fe20000000069 */
[----:B----4-:R-:W-:Y:S01]  /*9640*/  SHF.L.U32 R165, R163, 0x10, RZ ;  /* 0x00000010a3a57819 */ /* 0x010fe200000006ff */
[----:B------:R-:W-:Y:S01]  /*9650*/  FFMA R106, R249, R251, R106 ;  /* 0x000000fbf96a7223 */ /* 0x000fe2000000006a */
[----:B------:R-:W-:Y:S01]  /*9660*/  LOP3.LUT R163, R163, 0xffff0000, RZ, 0xc0, !PT ;  /* 0xffff0000a3a37812 */ /* 0x000fe200078ec0ff */
[----:B------:R-:W-:Y:S01]  /*9670*/  FFMA R107, R249, R252, R107 ;  /* 0x000000fcf96b7223 */ /* 0x000fe2000000006b */
[C---:B------:R-:W-:Y:S02]  /*9680*/  SHF.L.U32 R166, R164.reuse, 0x10, RZ ;  /* 0x00000010a4a67819 */ /* 0x040fe400000006ff */
[----:B------:R-:W-:Y:S02]  /*9690*/  LOP3.LUT R164, R164, 0xffff0000, RZ, 0xc0, !PT ;  /* 0xffff0000a4a47812 */ /* 0x000fe400078ec0ff */
[----:B------:R-:W-:Y:S01]  /*96a0*/  F2FP.BF16.F32.PACK_AB R99, R103, R102 ;  /* 0x000000666763723e */ /* 0x000fe200000010ff */
[----:B------:R-:W-:Y:S01]  /*96b0*/  STL [R1], R166 ;  /* 0x000000a601007387 */ /* 0x000fe20000100800 */
[----:B------:R-:W-:Y:S02]  /*96c0*/  F2FP.BF16.F32.PACK_AB R104, R105, R104 ;  /* 0x000000686968723e */ /* 0x000fe400000010ff */
[----:B------:R-:W-:Y:S01]  /*96d0*/  F2FP.BF16.F32.PACK_AB R105, R107, R106 ;  /* 0x0000006a6b69723e */ /* 0x000fe200000010ff */
[----:B------:R1:W-:Y:S04]  /*96e0*/  STL [R1+0x4], R164 ;  /* 0x000004a401007387 */ /* 0x0003e80000100800 */
[----:B-1----:R-:W2:Y:S04]  /*96f0*/  LDL.LU R164, [R1+0x20] ;  /* 0x0000200001a47983 */ /* 0x002ea80000300800 */
[----:B------:R-:W-:Y:S04]  /*9700*/  STL [R1+0x8], R165 ;  /* 0x000008a501007387 */ /* 0x000fe80000100800 */
[----:B------:R-:W3:Y:S04]  /*9710*/  LDL.LU R168, [R1+0x24] ;  /* 0x0000240001a87983 */ /* 0x000ee80000300800 */
[----:B------:R1:W-:Y:S04]  /*9720*/  STL [R1+0xc], R163 ;  /* 0x00000ca301007387 */ /* 0x0003e80000100800 */
[----:B-1----:R-:W4:Y:S04]  /*9730*/  LDL.LU R163, [R1+0x28] ;  /* 0x0000280001a37983 */ /* 0x002f280000300800 */
[----:B------:R-:W4:Y:S04]  /*9740*/  LDL.LU R167, [R1+0x2c] ;  /* 0x00002c0001a77983 */ /* 0x000f280000300800 */
[----:B------:R-:W4:Y:S04]  /*9750*/  LDL.LU R166, [R1+0x40] ;  /* 0x0000400001a67983 */ /* 0x000f280000300800 */
[----:B------:R-:W4:Y:S01]  /*9760*/  LDL.LU R165, [R1+0x44] ;  /* 0x0000440001a57983 */ /* 0x000f220000300800 */
[C---:B--2---:R-:W-:Y:S02]  /*9770*/  SHF.L.U32 R169, R164.reuse, 0x10, RZ ;  /* 0x00000010a4a97819 */ /* 0x044fe400000006ff */
[----:B------:R-:W-:Y:S03]  /*9780*/  LOP3.LUT R170, R164, 0xffff0000, RZ, 0xc0, !PT ;  /* 0xffff0000a4aa7812 */ /* 0x000fe600078ec0ff */
[----:B------:R3:W-:Y:S04]  /*9790*/  STL [R1+0x10], R169 ;  /* 0x000010a901007387 */ /* 0x0007e80000100800 */
[----:B------:R-:W2:Y:S04]  /*97a0*/  LDL.LU R164, [R1+0x48] ;  /* 0x0000480001a47983 */ /* 0x000ea80000300800 */
[----:B------:R4:W-:Y:S01]  /*97b0*/  STL [R1+0x14], R170 ;  /* 0x000014aa01007387 */ /* 0x0009e20000100800 */
[C---:B---3--:R-:W-:Y:S02]  /*97c0*/  SHF.L.U32 R169, R168.reuse, 0x10, RZ ;  /* 0x00000010a8a97819 */ /* 0x048fe400000006ff */
[----:B------:R-:W-:Y:S03]  /*97d0*/  LOP3.LUT R168, R168, 0xffff0000, RZ, 0xc0, !PT ;  /* 0xffff0000a8a87812 */ /* 0x000fe600078ec0ff */
[----:B------:R1:W-:Y:S01]  /*97e0*/  STL [R1+0x18], R169 ;  /* 0x000018a901007387 */ /* 0x0003e20000100800 */
[----:B----4-:R-:W-:Y:S03]  /*97f0*/  SHF.L.U32 R170, R163, 0x10, RZ ;  /* 0x00000010a3aa7819 */ /* 0x010fe600000006ff */
[----:B------:R3:W-:Y:S04]  /*9800*/  STL [R1+0x1c], R168 ;  /* 0x00001ca801007387 */ /* 0x0007e80000100800 */
[----:B------:R4:W-:Y:S01]  /*9810*/  STL [R1+0x20], R170 ;  /* 0x000020aa01007387 */ /* 0x0009e20000100800 */
[C---:B------:R-:W-:Y:S02]  /*9820*/  SHF.L.U32 R175, R166.reuse, 0x10, RZ ;  /* 0x00000010a6af7819 */ /* 0x040fe400000006ff */
[----:B------:R-:W-:Y:S02]  /*9830*/  LOP3.LUT R176, R166, 0xffff0000, RZ, 0xc0, !PT ;  /* 0xffff0000a6b07812 */ /* 0x000fe400078ec0ff */
[----:B------:R-:W-:Y:S02]  /*9840*/  LOP3.LUT R166, R165, 0xffff0000, RZ, 0xc0, !PT ;  /* 0xffff0000a5a67812 */ /* 0x000fe400078ec0ff */
[----:B-1----:R-:W-:Y:S02]  /*9850*/  LOP3.LUT R169, R163, 0xffff0000, RZ, 0xc0, !PT ;  /* 0xffff0000a3a97812 */ /* 0x002fe400078ec0ff */
[----:B------:R-:W2:Y:S01]  /*9860*/  LDL.LU R163, [R1+0x4c] ;  /* 0x00004c0001a37983 */ /* 0x000ea20000300800 */
[C---:B---3--:R-:W-:Y:S03]  /*9870*/  SHF.L.U32 R168, R167.reuse, 0x10, RZ ;  /* 0x00000010a7a87819 */ /* 0x048fe600000006ff */
[----:B------:R-:W-:Y:S01]  /*9880*/  STL [R1+0x24], R169 ;  /* 0x000024a901007387 */ /* 0x000fe20000100800 */
[----:B------:R-:W-:Y:S03]  /*9890*/  LOP3.LUT R167, R167, 0xffff0000, RZ, 0xc0, !PT ;  /* 0xffff0000a7a77812 */ /* 0x000fe600078ec0ff */
[----:B------:R-:W-:Y:S04]  /*98a0*/  STL [R1+0x28], R168 ;  /* 0x000028a801007387 */ /* 0x000fe80000100800 */
[----:B------:R1:W-:Y:S04]  /*98b0*/  STL [R1+0x2c], R167 ;  /* 0x00002ca701007387 */ /* 0x0003e80000100800 */
[----:B----4-:R-:W3:Y:S01]  /*98c0*/  LDL.LU R170, [R1+0x50] ;  /* 0x0000500001aa7983 */ /* 0x010ee20000300800 */
[----:B-1----:R-:W-:Y:S05]  /*98d0*/  SHF.L.U32 R167, R165, 0x10, RZ ;  /* 0x00000010a5a77819 */ /* 0x002fea00000006ff */
[----:B------:R1:W-:Y:S04]  /*98e0*/  STL [R1+0x30], R167 ;  /* 0x000030a701007387 */ /* 0x0003e80000100800 */
[----:B------:R-:W-:Y:S04]  /*98f0*/  STL [R1+0x34], R166 ;  /* 0x000034a601007387 */ /* 0x000fe80000100800 */
[----:B------:R-:W4:Y:S04]  /*9900*/  LDL.LU R169, [R1+0x54] ;  /* 0x0000540001a97983 */ /* 0x000f280000300800 */
[----:B------:R-:W4:Y:S01]  /*9910*/  LDL.LU R168, [R1+0x58] ;  /* 0x0000580001a87983 */ /* 0x000f220000300800 */
[C---:B--2---:R-:W-:Y:S05]  /*9920*/  SHF.L.U32 R165, R164.reuse, 0x10, RZ ;  /* 0x00000010a4a57819 */ /* 0x044fea00000006ff */
[----:B------:R2:W-:Y:S04]  /*9930*/  STL [R1+0x38], R165 ;  /* 0x000038a501007387 */ /* 0x0005e80000100800 */
[----:B-1----:R-:W4:Y:S01]  /*9940*/  LDL.LU R167, [R1+0x5c] ;  /* 0x00005c0001a77983 */ /* 0x002f220000300800 */
[----:B--2---:R-:W-:Y:S05]  /*9950*/  LOP3.LUT R165, R164, 0xffff0000, RZ, 0xc0, !PT ;  /* 0xffff0000a4a57812 */ /* 0x004fea00078ec0ff */
[----:B------:R1:W-:Y:S04]  /*9960*/  STL [R1+0x3c], R165 ;  /* 0x00003ca501007387 */ /* 0x0003e80000100800 */
[----:B------:R-:W2:Y:S01]  /*9970*/  LDL.LU R166, [R1+0x60] ;  /* 0x0000600001a67983 */ /* 0x000ea20000300800 */
[C---:B------:R-:W-:Y:S02]  /*9980*/  SHF.L.U32 R164, R163.reuse, 0x10, RZ ;  /* 0x00000010a3a47819 */ /* 0x040fe400000006ff */
[----:B------:R-:W-:Y:S03]  /*9990*/  LOP3.LUT R163, R163, 0xffff0000, RZ, 0xc0, !PT ;  /* 0xffff0000a3a37812 */ /* 0x000fe600078ec0ff */
[----:B------:R3:W-:Y:S04]  /*99a0*/  STL [R1+0x40], R164 ;  /* 0x000040a401007387 */ /* 0x0007e80000100800 */
[----:B-1----:R-:W2:Y:S04]  /*99b0*/  LDL.LU R165, [R1+0x64] ;  /* 0x0000640001a57983 */ /* 0x002ea80000300800 */
[----:B------:R1:W-:Y:S01]  /*99c0*/  STL [R1+0x44], R163 ;  /* 0x000044a301007387 */ /* 0x0003e20000100800 */
[C---:B---3--:R-:W-:Y:S02]  /*99d0*/  SHF.L.U32 R177, R170.reuse, 0x10, RZ ;  /* 0x00000010aab17819 */ /* 0x048fe400000006ff */
[----:B------:R-:W-:Y:S01]  /*99e0*/  LOP3.LUT R178, R170, 0xffff0000, RZ, 0xc0, !PT ;  /* 0xffff0000aab27812 */ /* 0x000fe200078ec0ff */
[----:B------:R-:W3:Y:S04]  /*99f0*/  LDL.LU R164, [R1+0x68] ;  /* 0x0000680001a47983 */ /* 0x000ee80000300800 */
[----:B-1----:R-:W3:Y:S01]  /*9a00*/  LDL.LU R163, [R1+0x6c] ;  /* 0x00006c0001a37983 */ /* 0x002ee20000300800 */
[C---:B----4-:R-:W-:Y:S02]  /*9a10*/  SHF.L.U32 R179, R169.reuse, 0x10, RZ ;  /* 0x00000010a9b37819 */ /* 0x050fe400000006ff */
[----:B------:R-:W-:Y:S02]  /*9a20*/  LOP3.LUT R180, R169, 0xffff0000, RZ, 0xc0, !PT ;  /* 0xffff0000a9b47812 */ /* 0x000fe400078ec0ff */
[C---:B------:R-:W-:Y:S02]  /*9a30*/  SHF.L.U32 R170, R168.reuse, 0x10, RZ ;  /* 0x00000010a8aa7819 */ /* 0x040fe400000006ff */
[----:B------:R-:W-:Y:S03]  /*9a40*/  LOP3.LUT R169, R168, 0xffff0000, RZ, 0xc0, !PT ;  /* 0xffff0000a8a97812 */ /* 0x000fe600078ec0ff */
[----:B------:R-:W-:Y:S04]  /*9a50*/  STL [R1+0x48], R170 ;  /* 0x000048aa01007387 */ /* 0x000fe80000100800 */
[----:B------:R1:W-:Y:S01]  /*9a60*/  STL [R1+0x4c], R169 ;  /* 0x00004ca901007387 */ /* 0x0003e20000100800 */
[C---:B------:R-:W-:Y:S02]  /*9a70*/  SHF.L.U32 R168, R167.reuse, 0x10, RZ ;  /* 0x00000010a7a87819 */ /* 0x040fe400000006ff */
[----:B------:R-:W-:Y:S03]  /*9a80*/  LOP3.LUT R167, R167, 0xffff0000, RZ, 0xc0, !PT ;  /* 0xffff0000a7a77812 */ /* 0x000fe600078ec0ff */
[----:B------:R4:W-:Y:S04]  /*9a90*/  STL [R1+0x50], R168 ;  /* 0x000050a801007387 */ /* 0x0009e80000100800 */
[----:B------:R-:W-:Y:S01]  /*9aa0*/  STL [R1+0x54], R167 ;  /* 0x000054a701007387 */ /* 0x000fe20000100800 */
[C---:B--2---:R-:W-:Y:S02]  /*9ab0*/  SHF.L.U32 R181, R166.reuse, 0x10, RZ ;  /* 0x00000010a6b57819 */ /* 0x044fe400000006ff */
[----:B------:R-:W-:Y:S02]  /*9ac0*/  LOP3.LUT R182, R166, 0xffff0000, RZ, 0xc0, !PT ;  /* 0xffff0000a6b67812 */ /* 0x000fe400078ec0ff */
[C---:B------:R-:W-:Y:S02]  /*9ad0*/  SHF.L.U32 R183, R165.reuse, 0x10, RZ ;  /* 0x00000010a5b77819 */ /* 0x040fe400000006ff */
[----:B------:R-:W-:Y:S02]  /*9ae0*/  LOP3.LUT R184, R165, 0xffff0000, RZ, 0xc0, !PT ;  /* 0xffff0000a5b87812 */ /* 0x000fe400078ec0ff */
[C---:B---3--:R-:W-:Y:S02]  /*9af0*/  SHF.L.U32 R166, R164.reuse, 0x10, RZ ;  /* 0x00000010a4a67819 */ /* 0x048fe400000006ff */
[----:B------:R-:W-:Y:S03]  /*9b00*/  LOP3.LUT R165, R164, 0xffff0000, RZ, 0xc0, !PT ;  /* 0xffff0000a4a57812 */ /* 0x000fe600078ec0ff */
[----:B------:R-:W-:Y:S01]  /*9b10*/  STL [R1+0x58], R166 ;  /* 0x000058a601007387 */ /* 0x000fe20000100800 */
[C---:B------:R-:W-:Y:S03]  /*9b20*/  SHF.L.U32 R164, R163.reuse, 0x10, RZ ;  /* 0x00000010a3a47819 */ /* 0x040fe600000006ff */
[----:B------:R-:W-:Y:S01]  /*9b30*/  STL [R1+0x5c], R165 ;  /* 0x00005ca501007387 */ /* 0x000fe20000100800 */
[----:B------:R-:W-:Y:S03]  /*9b40*/  LOP3.LUT R163, R163, 0xffff0000, RZ, 0xc0, !PT ;  /* 0xffff0000a3a37812 */ /* 0x000fe600078ec0ff */
[----:B-1----:R-:W2:Y:S04]  /*9b50*/  LDL.LU R169, [R1+0x70] ;  /* 0x0000700001a97983 */ /* 0x002ea80000300800 */
[----:B------:R-:W-:Y:S04]  /*9b60*/  STL [R1+0x60], R164 ;  /* 0x000060a401007387 */ /* 0x000fe80000100800 */
[----:B----4-:R-:W3:Y:S04]  /*9b70*/  LDL.LU R168, [R1+0x74] ;  /* 0x0000740001a87983 */ /* 0x010ee80000300800 */
[----:B------:R1:W-:Y:S04]  /*9b80*/  STL [R1+0x64], R163 ;  /* 0x000064a301007387 */ /* 0x0003e80000100800 */
[----:B-1----:R-:W4:Y:S04]  /*9b90*/  LDL.LU R163, [R1+0x78] ;  /* 0x0000780001a37983 */ /* 0x002f280000300800 */
[----:B------:R-:W4:Y:S04]  /*9ba0*/  LDL.LU R167, [R1+0x7c] ;  /* 0x00007c0001a77983 */ /* 0x000f280000300800 */
[----:B------:R-:W4:Y:S04]  /*9bb0*/  LDL.LU R166, [R1+0x80] ;  /* 0x0000800001a67983 */ /* 0x000f280000300800 */
[----:B------:R-:W4:Y:S04]  /*9bc0*/  LDL.LU R165, [R1+0x84] ;  /* 0x0000840001a57983 */ /* 0x000f280000300800 */
[----:B------:R-:W4:Y:S01]  /*9bd0*/  LDL.LU R164, [R1+0x88] ;  /* 0x0000880001a47983 */ /* 0x000f220000300800 */
[C---:B--2---:R-:W-:Y:S02]  /*9be0*/  SHF.L.U32 R185, R169.reuse, 0x10, RZ ;  /* 0x00000010a9b97819 */ /* 0x044fe400000006ff */
[----:B------:R-:W-:Y:S02]  /*9bf0*/  LOP3.LUT R186, R169, 0xffff0000, RZ, 0xc0, !PT ;  /* 0xffff0000a9ba7812 */ /* 0x000fe400078ec0ff */
[C---:B---3--:R-:W-:Y:S02]  /*9c00*/  SHF.L.U32 R187, R168.reuse, 0x10, RZ ;  /* 0x00000010a8bb7819 */ /* 0x048fe400000006ff */
[----:B------:R-:W-:Y:S02]  /*9c10*/  LOP3.LUT R188, R168, 0xffff0000, RZ, 0xc0, !PT ;  /* 0xffff0000a8bc7812 */ /* 0x000fe400078ec0ff */
[C---:B----4-:R-:W-:Y:S02]  /*9c20*/  SHF.L.U32 R168, R163.reuse, 0x10, RZ ;  /* 0x00000010a3a87819 */ /* 0x050fe400000006ff */
[----:B------:R-:W-:Y:S02]  /*9c30*/  LOP3.LUT R169, R163, 0xffff0000, RZ, 0xc0, !PT ;  /* 0xffff0000a3a97812 */ /* 0x000fe400078ec0ff */
[----:B------:R-:W2:Y:S04]  /*9c40*/  LDL.LU R163, [R1+0x8c] ;  /* 0x00008c0001a37983 */ /* 0x000ea80000300800 */
[----:B------:R1:W-:Y:S01]  /*9c50*/  STL [R1+0x68], R168 ;  /* 0x000068a801007387 */ /* 0x0003e20000100800 */
[C---:B------:R-:W-:Y:S02]  /*9c60*/  SHF.L.U32 R189, R166.reuse, 0x10, RZ ;  /* 0x00000010a6bd7819 */ /* 0x040fe400000006ff */
[----:B------:R-:W-:Y:S01]  /*9c70*/  LOP3.LUT R190, R166, 0xffff0000, RZ, 0xc0, !PT ;  /* 0xffff0000a6be7812 */ /* 0x000fe200078ec0ff */
[----:B------:R3:W-:Y:S01]  /*9c80*/  STL [R1+0x6c], R169 ;  /* 0x00006ca901007387 */ /* 0x0007e20000100800 */
[C---:B------:R-:W-:Y:S02]  /*9c90*/  SHF.L.U32 R191, R165.reuse, 0x10, RZ ;  /* 0x00000010a5bf7819 */ /* 0x040fe400000006ff */
[----:B------:R-:W-:Y:S01]  /*9ca0*/  LOP3.LUT R192, R165, 0xffff0000, RZ, 0xc0, !PT ;  /* 0xffff0000a5c07812 */ /* 0x000fe200078ec0ff */
[----:B------:R-:W4:Y:S01]  /*9cb0*/  LDL.LU R170, [R1+0x90] ;  /* 0x0000900001aa7983 */ /* 0x000f220000300800 */
[C---:B------:R-:W-:Y:S02]  /*9cc0*/  SHF.L.U32 R166, R164.reuse, 0x10, RZ ;  /* 0x00000010a4a67819 */ /* 0x040fe400000006ff */
[----:B------:R-:W-:Y:S02]  /*9cd0*/  LOP3.LUT R165, R164, 0xffff0000, RZ, 0xc0, !PT ;  /* 0xffff0000a4a57812 */ /* 0x000fe400078ec0ff */
[C---:B-1----:R-:W-:Y:S02]  /*9ce0*/  SHF.L.U32 R168, R167.reuse, 0x10, RZ ;  /* 0x00000010a7a87819 */ /* 0x042fe400000006ff */
[----:B------:R-:W-:Y:S03]  /*9cf0*/  LOP3.LUT R167, R167, 0xffff0000, RZ, 0xc0, !PT ;  /* 0xffff0000a7a77812 */ /* 0x000fe600078ec0ff */
[----:B------:R1:W-:Y:S04]  /*9d00*/  STL [R1+0x70], R168 ;  /* 0x000070a801007387 */ /* 0x0003e80000100800 */
[----:B------:R1:W-:Y:S04]  /*9d10*/  STL [R1+0x74], R167 ;  /* 0x000074a701007387 */ /* 0x0003e80000100800 */
[----:B---3--:R-:W3:Y:S04]  /*9d20*/  LDL.LU R169, [R1+0x94] ;  /* 0x0000940001a97983 */ /* 0x008ee80000300800 */
[----:B------:R2:W-:Y:S04]  /*9d30*/  STL [R1+0x78], R166 ;  /* 0x000078a601007387 */ /* 0x0005e80000100800 */
[----:B-1----:R-:W3:Y:S04]  /*9d40*/  LDL.LU R168, [R1+0x98] ;  /* 0x0000980001a87983 */ /* 0x002ee80000300800 */
[----:B------:R1:W-:Y:S04]  /*9d50*/  STL [R1+0x7c], R165 ;  /* 0x00007ca501007387 */ /* 0x0003e80000100800 */
[----:B------:R-:W3:Y:S01]  /*9d60*/  LDL.LU R167, [R1+0x9c] ;  /* 0x00009c0001a77983 */ /* 0x000ee20000300800 */
[C---:B--2---:R-:W-:Y:S02]  /*9d70*/  SHF.L.U32 R164, R163.reuse, 0x10, RZ ;  /* 0x00000010a3a47819 */ /* 0x044fe400000006ff */
[----:B------:R-:W-:Y:S03]  /*9d80*/  LOP3.LUT R163, R163, 0xffff0000, RZ, 0xc0, !PT ;  /* 0xffff0000a3a37812 */ /* 0x000fe600078ec0ff */
[----:B------:R2:W-:Y:S04]  /*9d90*/  STL [R1+0x80], R164 ;  /* 0x000080a401007387 */ /* 0x0005e80000100800 */
[----:B------:R-:W3:Y:S01]  /*9da0*/  LDL.LU R166, [R1+0xb0] ;  /* 0x0000b00001a67983 */ /* 0x000ee20000300800 */
[C---:B----4-:R-:W-:Y:S03]  /*9db0*/  SHF.L.U32 R193, R170.reuse, 0x10, RZ ;  /* 0x00000010aac17819 */ /* 0x050fe600000006ff */
[----:B-1----:R-:W4:Y:S01]  /*9dc0*/  LDL.LU R165, [R1+0xb4] ;  /* 0x0000b40001a57983 */ /* 0x002f220000300800 */
[----:B------:R-:W-:Y:S03]  /*9dd0*/  LOP3.LUT R194, R170, 0xffff0000, RZ, 0xc0, !PT ;  /* 0xffff0000aac27812 */ /* 0x000fe600078ec0ff */
[----:B------:R1:W-:Y:S04]  /*9de0*/  STL [R1+0x84], R163 ;  /* 0x000084a301007387 */ /* 0x0003e80000100800 */
[----:B--2---:R-:W2:Y:S04]  /*9df0*/  LDL.LU R164, [R1+0xb8] ;  /* 0x0000b80001a47983 */ /* 0x004ea80000300800 */
[----:B-1----:R-:W2:Y:S01]  /*9e00*/  LDL.LU R163, [R1+0xbc] ;  /* 0x0000bc0001a37983 */ /* 0x002ea20000300800 */
[C---:B---3--:R-:W-:Y:S02]  /*9e10*/  SHF.L.U32 R170, R169.reuse, 0x10, RZ ;  /* 0x00000010a9aa7819 */ /* 0x048fe400000006ff */
[----:B------:R-:W-:Y:S03]  /*9e20*/  LOP3.LUT R149, R169, 0xffff0000, RZ, 0xc0, !PT ;  /* 0xffff0000a9957812 */ /* 0x000fe600078ec0ff */
[----:B------:R-:W-:Y:S04]  /*9e30*/  STL [R1+0x88], R170 ;  /* 0x000088aa01007387 */ /* 0x000fe80000100800 */
[----:B------:R1:W-:Y:S01]  /*9e40*/  STL [R1+0x8c], R149 ;  /* 0x00008c9501007387 */ /* 0x0003e20000100800 */
[C---:B------:R-:W-:Y:S02]  /*9e50*/  SHF.L.U32 R148, R168.reuse, 0x10, RZ ;  /* 0x00000010a8947819 */ /* 0x040fe400000006ff */
[----:B------:R-:W-:Y:S03]  /*9e60*/  LOP3.LUT R168, R168, 0xffff0000, RZ, 0xc0, !PT ;  /* 0xffff0000a8a87812 */ /* 0x000fe600078ec0ff */
[----:B------:R3:W-:Y:S04]  /*9e70*/  STL [R1+0x90], R148 ;  /* 0x0000909401007387 */ /* 0x0007e80000100800 */
[----:B------:R-:W-:Y:S01]  /*9e80*/  STL [R1+0x94], R168 ;  /* 0x000094a801007387 */ /* 0x000fe20000100800 */
[C---:B-1----:R-:W-:Y:S05]  /*9e90*/  SHF.L.U32 R149, R167.reuse, 0x10, RZ ;  /* 0x00000010a7957819 */ /* 0x042fea00000006ff */
[----:B------:R1:W-:Y:S01]  /*9ea0*/  STL [R1+0x98], R149 ;  /* 0x0000989501007387 */ /* 0x0003e20000100800 */
[----:B---3--:R-:W-:Y:S02]  /*9eb0*/  LOP3.LUT R148, R167, 0xffff0000, RZ, 0xc0, !PT ;  /* 0xffff0000a7947812 */ /* 0x008fe400078ec0ff */
[----:B------:R-:W-:Y:S03]  /*9ec0*/  F2FP.BF16.F32.PACK_AB R167, R9, R8 ;  /* 0x0000000809a7723e */ /* 0x000fe600000010ff */
[----:B------:R2:W-:Y:S01]  /*9ed0*/  STL [R1+0x9c], R148 ;  /* 0x00009c9401007387 */ /* 0x0005e20000100800 */
[C---:B------:R-:W-:Y:S02]  /*9ee0*/  SHF.L.U32 R195, R166.reuse, 0x10, RZ ;  /* 0x00000010a6c37819 */ /* 0x040fe400000006ff */
[----:B------:R-:W-:Y:S02]  /*9ef0*/  LOP3.LUT R196, R166, 0xffff0000, RZ, 0xc0, !PT ;  /* 0xffff0000a6c47812 */ /* 0x000fe400078ec0ff */
[C---:B----4-:R-:W-:Y:S02]  /*9f00*/  SHF.L.U32 R150, R165.reuse, 0x10, RZ ;  /* 0x00000010a5967819 */ /* 0x050fe400000006ff */
[----:B-1----:R-:W-:Y:S02]  /*9f10*/  LOP3.LUT R149, R165, 0xffff0000, RZ, 0xc0, !PT ;  /* 0xffff0000a5957812 */ /* 0x002fe400078ec0ff */
[----:B------:R-:W-:Y:S01]  /*9f20*/  MOV R165, R55 ;  /* 0x0000003700a57202 */ /* 0x000fe20000000f00 */
[----:B------:R1:W-:Y:S01]  /*9f30*/  STL [R1+0xa0], R150 ;  /* 0x0000a09601007387 */ /* 0x0003e20000100800 */
[----:B------:R-:W-:Y:S03]  /*9f40*/  F2FP.BF16.F32.PACK_AB R166, R7, R6 ;  /* 0x0000000607a6723e */ /* 0x000fe600000010ff */
[----:B------:R3:W-:Y:S01]  /*9f50*/  STL [R1+0xa4], R149 ;  /* 0x0000a49501007387 */ /* 0x0007e20000100800 */
[C---:B--2---:R-:W-:Y:S05]  /*9f60*/  SHF.L.U32 R148, R164.reuse, 0x10, RZ ;  /* 0x00000010a4947819 */ /* 0x044fea00000006ff */
[----:B------:R2:W-:Y:S01]  /*9f70*/  STL [R1+0xa8], R148 ;  /* 0x0000a89401007387 */ /* 0x0005e20000100800 */
[----:B-1----:R-:W-:Y:S02]  /*9f80*/  LOP3.LUT R150, R164, 0xffff0000, RZ, 0xc0, !PT ;  /* 0xffff0000a4967812 */ /* 0x002fe400078ec0ff */
[----:B------:R-:W-:Y:S02]  /*9f90*/  MOV R164, R54 ;  /* 0x0000003600a47202 */ /* 0x000fe40000000f00 */
[C---:B---3--:R-:W-:Y:S01]  /*9fa0*/  SHF.L.U32 R149, R163.reuse, 0x10, RZ ;  /* 0x00000010a3957819 */ /* 0x048fe200000006ff */
[----:B------:R-:W-:Y:S04]  /*9fb0*/  STL [R1+0xac], R150 ;  /* 0x0000ac9601007387 */ /* 0x000fe80000100800 */
[----:B------:R-:W-:Y:S04]  /*9fc0*/  STL [R1+0xb0], R149 ;  /* 0x0000b09501007387 */ /* 0x000fe80000100800 */
[----:B------:R-:W3:Y:S04]  /*9fd0*/  LDL.LU R54, [R1+0x1a4] ;  /* 0x0001a40001367983 */ /* 0x000ee80000300800 */
[----:B------:R1:W-:Y:S01]  /*9fe0*/  STS.128 [R14+0x2200], R164 ;  /* 0x002200a40e007388 */ /* 0x0003e20000000c00 */
[----:B--2---:R-:W-:Y:S05]  /*9ff0*/  LOP3.LUT R148, R163, 0xffff0000, RZ, 0xc0, !PT ;  /* 0xffff0000a3947812 */ /* 0x004fea00078ec0ff */
[----:B------:R2:W-:Y:S04]  /*a000*/  STL [R1+0xb4], R148 ;  /* 0x0000b49401007387 */ /* 0x0005e80000100800 */
[----:B------:R-:W4:Y:S04]  /*a010*/  LDL.LU R55, [R1+0x1a0] ;  /* 0x0001a00001377983 */ /* 0x000f280000300800 */
[----:B------:R-:W4:Y:S04]  /*a020*/  LDL.LU R170, [R1+0xc0] ;  /* 0x0000c00001aa7983 */ /* 0x000f280000300800 */
[----:B------:R-:W4:Y:S04]  /*a030*/  LDL.LU R169, [R1+0xc4] ;  /* 0x0000c40001a97983 */ /* 0x000f280000300800 */
[----:B------:R-:W4:Y:S04]  /*a040*/  LDL.LU R168, [R1+0xc8] ;  /* 0x0000c80001a87983 */ /* 0x000f280000300800 */
[----:B------:R-:W4:Y:S04]  /*a050*/  LDL.LU R163, [R1+0xcc] ;  /* 0x0000cc0001a37983 */ /* 0x000f280000300800 */
[----:B------:R-:W4:Y:S01]  /*a060*/  LDL.LU R151, [R1+0xe0] ;  /* 0x0000e00001977983 */ /* 0x000f220000300800 */
[C---:B-1----:R-:W-:Y:S01]  /*a070*/  FMUL R167, R248.reuse, R240 ;  /* 0x000000f0f8a77220 */ /* 0x042fe20000400000 */
[C---:B------:R-:W-:Y:S01]  /*a080*/  FMUL R166, R248.reuse, R239 ;  /* 0x000000eff8a67220 */ /* 0x040fe20000400000 */
[C---:B------:R-:W-:Y:S01]  /*a090*/  FMUL R165, R248.reuse, R238 ;  /* 0x000000eef8a57220 */ /* 0x040fe20000400000 */
[----:B------:R-:W4:Y:S04]  /*a0a0*/  LDL.LU R150, [R1+0xe4] ;  /* 0x0000e40001967983 */ /* 0x000f280000300800 */
[----:B------:R-:W4:Y:S04]  /*a0b0*/  LDL.LU R149, [R1+0xe8] ;  /* 0x0000e80001957983 */ /* 0x000f280000300800 */
[----:B--2---:R-:W2:Y:S01]  /*a0c0*/  LDL.LU R148, [R1+0xec] ;  /* 0x0000ec0001947983 */ /* 0x004ea20000300800 */
[C---:B---3--:R-:W-:Y:S01]  /*a0d0*/  FMUL R54, R248.reuse, R54 ;  /* 0x00000036f8367220 */ /* 0x048fe20000400000 */
[----:B----4-:R-:W-:Y:S01]  /*a0e0*/  FMUL R55, R248, R55 ;  /* 0x00000037f8377220 */ /* 0x010fe20000400000 */
[C---:B------:R-:W-:Y:S02]  /*a0f0*/  SHF.L.U32 R197, R170.reuse, 0x10, RZ ;  /* 0x00000010aac57819 */ /* 0x040fe400000006ff */
[----:B------:R-:W-:Y:S01]  /*a100*/  LOP3.LUT R198, R170, 0xffff0000, RZ, 0xc0, !PT ;  /* 0xffff0000aac67812 */ /* 0x000fe200078ec0ff */
[C---:B------:R-:W-:Y:S01]  /*a110*/  FMUL R170, R248.reuse, R243 ;  /* 0x000000f3f8aa7220 */ /* 0x040fe20000400000 */
[C---:B------:R-:W-:Y:S02]  /*a120*/  SHF.L.U32 R199, R169.reuse, 0x10, RZ ;  /* 0x00000010a9c77819 */ /* 0x040fe400000006ff */
[----:B------:R-:W-:Y:S01]  /*a130*/  LOP3.LUT R200, R169, 0xffff0000, RZ, 0xc0, !PT ;  /* 0xffff0000a9c87812 */ /* 0x000fe200078ec0ff */
[----:B------:R-:W-:Y:S01]  /*a140*/  FMUL R169, R248, R242 ;  /* 0x000000f2f8a97220 */ /* 0x000fe20000400000 */
[C---:B------:R-:W-:Y:S02]  /*a150*/  SHF.L.U32 R6, R168.reuse, 0x10, RZ ;  /* 0x00000010a8067819 */ /* 0x040fe400000006ff */
[----:B------:R-:W-:Y:S01]  /*a160*/  LOP3.LUT R8, R168, 0xffff0000, RZ, 0xc0, !PT ;  /* 0xffff0000a8087812 */ /* 0x000fe200078ec0ff */
[----:B------:R-:W-:Y:S01]  /*a170*/  FMUL R168, R248, R241 ;  /* 0x000000f1f8a87220 */ /* 0x000fe20000400000 */
[C---:B------:R-:W-:Y:S01]  /*a180*/  SHF.L.U32 R7, R163.reuse, 0x10, RZ ;  /* 0x00000010a3077819 */ /* 0x040fe200000006ff */
[----:B------:R1:W-:Y:S04]  /*a190*/  STL [R1+0xb8], R6 ;  /* 0x0000b80601007387 */ /* 0x0003e80000100800 */
[----:B------:R3:W-:Y:S01]  /*a1a0*/  STL [R1+0xbc], R8 ;  /* 0x0000bc0801007387 */ /* 0x0007e20000100800 */
[C---:B------:R-:W-:Y:S03]  /*a1b0*/  LOP3.LUT R9, R150.reuse, 0xffff0000, RZ, 0xc0, !PT ;  /* 0xffff000096097812 */ /* 0x040fe600078ec0ff */
[----:B------:R4:W-:Y:S04]  /*a1c0*/  STL [R1+0xc0], R7 ;  /* 0x0000c00701007387 */ /* 0x0009e80000100800 */
[----:B------:R-:W2:Y:S01]  /*a1d0*/  LDL.LU R164, [R1+0x100] ;  /* 0x0001000001a47983 */ /* 0x000ea20000300800 */
[----:B-1----:R-:W-:Y:S02]  /*a1e0*/  LOP3.LUT R6, R163, 0xffff0000, RZ, 0xc0, !PT ;  /* 0xffff0000a3067812 */ /* 0x002fe400078ec0ff */
[----:B---3--:R-:W-:Y:S03]  /*a1f0*/  SHF.L.U32 R8, R149, 0x10, RZ ;  /* 0x0000001095087819 */ /* 0x008fe600000006ff */
[----:B------:R1:W-:Y:S01]  /*a200*/  STL [R1+0xc4], R6 ;  /* 0x0000c40601007387 */ /* 0x0003e20000100800 */
[C---:B----4-:R-:W-:Y:S03]  /*a210*/  LOP3.LUT R7, R151.reuse, 0xffff0000, RZ, 0xc0, !PT ;  /* 0xffff000097077812 */ /* 0x050fe600078ec0ff */
[----:B------:R-:W3:Y:S01]  /*a220*/  LDL.LU R163, [R1+0x104] ;  /* 0x0001040001a37983 */ /* 0x000ee20000300800 */
[----:B-1----:R-:W-:Y:S05]  /*a230*/  SHF.L.U32 R6, R151, 0x10, RZ ;  /* 0x0000001097067819 */ /* 0x002fea00000006ff */
[----:B------:R1:W-:Y:S04]  /*a240*/  STL [R1+0xc8], R6 ;  /* 0x0000c80601007387 */ /* 0x0003e80000100800 */
[----:B------:R4:W-:Y:S01]  /*a250*/  STL [R1+0xcc], R7 ;  /* 0x0000cc0701007387 */ /* 0x0009e20000100800 */
[----:B-1----:R-:W-:Y:S03]  /*a260*/  SHF.L.U32 R6, R150, 0x10, RZ ;  /* 0x0000001096067819 */ /* 0x002fe600000006ff */
[----:B----4-:R-:W4:Y:S04]  /*a270*/  LDL.LU R7, [R1+0x108] ;  /* 0x0001080001077983 */ /* 0x010f280000300800 */
[----:B------:R1:W-:Y:S04]  /*a280*/  STL [R1+0xd0], R6 ;  /* 0x0000d00601007387 */ /* 0x0003e80000100800 */
[----:B------:R2:W-:Y:S04]  /*a290*/  STL [R1+0xd4], R9 ;  /* 0x0000d40901007387 */ /* 0x0005e80000100800 */
[----:B------:R2:W-:Y:S01]  /*a2a0*/  STL [R1+0xd8], R8 ;  /* 0x0000d80801007387 */ /* 0x0005e20000100800 */
[----:B-1----:R-:W-:Y:S02]  /*a2b0*/  LOP3.LUT R6, R149, 0xffff0000, RZ, 0xc0, !PT ;  /* 0xffff000095067812 */ /* 0x002fe400078ec0ff */
[C---:B--2---:R-:W-:Y:S03]  /*a2c0*/  SHF.L.U32 R9, R148.reuse, 0x10, RZ ;  /* 0x0000001094097819 */ /* 0x044fe600000006ff */
[----:B------:R1:W-:Y:S01]  /*a2d0*/  STL [R1+0xdc], R6 ;  /* 0x0000dc0601007387 */ /* 0x0003e20000100800 */
[----:B------:R-:W-:Y:S03]  /*a2e0*/  LOP3.LUT R8, R148, 0xffff0000, RZ, 0xc0, !PT ;  /* 0xffff000094087812 */ /* 0x000fe600078ec0ff */
[----:B-1----:R-:W2:Y:S04]  /*a2f0*/  LDL.LU R6, [R1+0x10c] ;  /* 0x00010c0001067983 */ /* 0x002ea80000300800 */
[----:B------:R1:W-:Y:S04]  /*a300*/  STL [R1+0xe0], R9 ;  /* 0x0000e00901007387 */ /* 0x0003e80000100800 */
[----:B------:R-:W2:Y:S04]  /*a310*/  LDL.LU R151, [R1+0x120] ;  /* 0x0001200001977983 */ /* 0x000ea80000300800 */
[----:B------:R1:W-:Y:S04]  /*a320*/  STL [R1+0xe4], R8 ;  /* 0x0000e40801007387 */ /* 0x0003e80000100800 */
[----:B------:R-:W2:Y:S04]  /*a330*/  LDL.LU R150, [R1+0x124] ;  /* 0x0001240001967983 */ /* 0x000ea80000300800 */
[----:B------:R-:W2:Y:S04]  /*a340*/  LDL.LU R149, [R1+0x128] ;  /* 0x0001280001957983 */ /* 0x000ea80000300800 */
[----:B------:R-:W2:Y:S01]  /*a350*/  LDL.LU R148, [R1+0x12c] ;  /* 0x00012c0001947983 */ /* 0x000ea20000300800 */
[----:B-1----:R-:W-:Y:S03]  /*a360*/  F2FP.BF16.F32.PACK_AB R9, R13, R12 ;  /* 0x0000000c0d09723e */ /* 0x002fe600000010ff */
[----:B------:R-:W2:Y:S01]  /*a370*/  LDL.LU R13, [R1+0x140] ;  /* 0x00014000010d7983 */ /* 0x000ea20000300800 */
[----:B------:R-:W-:Y:S02]  /*a380*/  F2FP.BF16.F32.PACK_AB R8, R11, R10 ;  /* 0x0000000a0b08723e */ /* 0x000fe400000010ff */
[----:B------:R-:W-:Y:S02]  /*a390*/  F2FP.BF16.F32.PACK_AB R10, R16, R15 ;  /* 0x0000000f100a723e */ /* 0x000fe400000010ff */
[----:B------:R-:W-:Y:S01]  /*a3a0*/  F2FP.BF16.F32.PACK_AB R11, R18, R17 ;  /* 0x00000011120b723e */ /* 0x000fe200000010ff */
[C---:B------:R-:W-:Y:S01]  /*a3b0*/  FMUL R17, R248.reuse, R226 ;  /* 0x000000e2f8117220 */ /* 0x040fe20000400000 */
[----:B------:R-:W-:Y:S01]  /*a3c0*/  FMUL R18, R248, R227 ;  /* 0x000000e3f8127220 */ /* 0x000fe20000400000 */
[C---:B------:R-:W-:Y:S02]  /*a3d0*/  SHF.L.U32 R12, R164.reuse, 0x10, RZ ;  /* 0x00000010a40c7819 */ /* 0x040fe400000006ff */
[----:B------:R-:W-:Y:S01]  /*a3e0*/  LOP3.LUT R15, R164, 0xffff0000, RZ, 0xc0, !PT ;  /* 0xffff0000a40f7812 */ /* 0x000fe200078ec0ff */
[----:B------:R-:W-:Y:S02]  /*a3f0*/  FMUL R164, R248, R237 ;  /* 0x000000edf8a47220 */ /* 0x000fe40000400000 */
[----:B------:R1:W-:Y:S04]  /*a400*/  STL [R1+0xe8], R12 ;  /* 0x0000e80c01007387 */ /* 0x0003e80000100800 */
[----:B------:R-:W-:Y:S01]  /*a410*/  STL [R1+0xec], R15 ;  /* 0x0000ec0f01007387 */ /* 0x000fe20000100800 */
[C---:B---3--:R-:W-:Y:S02]  /*a420*/  LOP3.LUT R16, R163.reuse, 0xffff0000, RZ, 0xc0, !PT ;  /* 0xffff0000a3107812 */ /* 0x048fe400078ec0ff */
[----:B-1----:R-:W-:Y:S02]  /*a430*/  SHF.L.U32 R12, R163, 0x10, RZ ;  /* 0x00000010a30c7819 */ /* 0x002fe400000006ff */
[----:B------:R-:W1:Y:S03]  /*a440*/  S2R R163, SR_TID.X ;  /* 0x0000000000a37919 */ /* 0x000e660000002100 */
[----:B------:R-:W-:Y:S04]  /*a450*/  STL [R1+0xf0], R12 ;  /* 0x0000f00c01007387 */ /* 0x000fe80000100800 */
[----:B------:R3:W-:Y:S01]  /*a460*/  STL [R1+0xf4], R16 ;  /* 0x0000f41001007387 */ /* 0x0007e20000100800 */
[----:B-1----:R-:W-:Y:S02]  /*a470*/  SHF.L.U32 R163, R163, 0x4, RZ ;  /* 0x00000004a3a37819 */ /* 0x002fe400000006ff */
[----:B---3--:R-:W-:Y:S01]  /*a480*/  F2FP.BF16.F32.PACK_AB R16, R20, R19 ;  /* 0x000000131410723e */ /* 0x008fe200000010ff */
[C---:B------:R-:W-:Y:S01]  /*a490*/  FMUL R20, R248.reuse, R229 ;  /* 0x000000e5f8147220 */ /* 0x040fe20000400000 */
[----:B------:R-:W-:Y:S01]  /*a4a0*/  LOP3.LUT R163, R163, 0x20, RZ, 0xc0, !PT ;  /* 0x00000020a3a37812 */ /* 0x000fe200078ec0ff */
[----:B------:R-:W-:Y:S03]  /*a4b0*/  FMUL R19, R248, R228 ;  /* 0x000000e4f8137220 */ /* 0x000fe60000400000 */
[--C-:B------:R-:W-:Y:S05]  /*a4c0*/  IADD3 R163, PT, PT, -R163, 0x200, R14.reuse ;  /* 0x00000200a3a37810 */ /* 0x100fea0007ffe10e */
[----:B------:R-:W-:Y:S01]  /*a4d0*/  STS.128 [R163+0x2010], R8 ;  /* 0x00201008a3007388 */ /* 0x000fe20000000c00 */
[C---:B----4-:R-:W-:Y:S02]  /*a4e0*/  SHF.L.U32 R15, R7.reuse, 0x10, RZ ;  /* 0x00000010070f7819 */ /* 0x050fe400000006ff */
[----:B------:R-:W-:Y:S03]  /*a4f0*/  LOP3.LUT R12, R7, 0xffff0000, RZ, 0xc0, !PT ;  /* 0xffff0000070c7812 */ /* 0x000fe600078ec0ff */
[----:B------:R1:W-:Y:S04]  /*a500*/  STL [R1+0xf8], R15 ;  /* 0x0000f80f01007387 */ /* 0x0003e80000100800 */
[----:B------:R3:W-:Y:S01]  /*a510*/  STL [R1+0xfc], R12 ;  /* 0x0000fc0c01007387 */ /* 0x0007e20000100800 */
[----:B-1----:R-:W-:Y:S01]  /*a520*/  F2FP.BF16.F32.PACK_AB R15, R22, R21 ;  /* 0x00000015160f723e */ /* 0x002fe200000010ff */
[C---:B------:R-:W-:Y:S01]  /*a530*/  FMUL R11, R248.reuse, R221 ;  /* 0x000000ddf80b7220 */ /* 0x040fe20000400000 */
[C---:B------:R-:W-:Y:S01]  /*a540*/  FMUL R22, R248.reuse, R231 ;  /* 0x000000e7f8167220 */ /* 0x040fe20000400000 */
[C---:B------:R-:W-:Y:S01]  /*a550*/  FMUL R21, R248.reuse, R230 ;  /* 0x000000e6f8157220 */ /* 0x040fe20000400000 */
[----:B------:R-:W-:Y:S01]  /*a560*/  MOV R221, R15 ;  /* 0x0000000f00dd7202 */ /* 0x000fe20000000f00 */
[C---:B------:R-:W-:Y:S01]  /*a570*/  FMUL R15, R248.reuse, R224 ;  /* 0x000000e0f80f7220 */ /* 0x040fe20000400000 */
[----:B------:R-:W-:Y:S01]  /*a580*/  FMUL R163, R248, R236 ;  /* 0x000000ecf8a37220 */ /* 0x000fe20000400000 */
[C---:B--2---:R-:W-:Y:S02]  /*a590*/  SHF.L.U32 R7, R6.reuse, 0x10, RZ ;  /* 0x0000001006077819 */ /* 0x044fe400000006ff */
[----:B------:R-:W-:Y:S03]  /*a5a0*/  LOP3.LUT R6, R6, 0xffff0000, RZ, 0xc0, !PT ;  /* 0xffff000006067812 */ /* 0x000fe600078ec0ff */
[----:B------:R1:W-:Y:S01]  /*a5b0*/  STL [R1+0x100], R7 ;  /* 0x0001000701007387 */ /* 0x0003e20000100800 */
[C---:B------:R-:W-:Y:S03]  /*a5c0*/  SHF.L.U32 R9, R151.reuse, 0x10, RZ ;  /* 0x0000001097097819 */ /* 0x040fe600000006ff */
[----:B------:R2:W-:Y:S01]  /*a5d0*/  STL [R1+0x104], R6 ;  /* 0x0001040601007387 */ /* 0x0005e20000100800 */
[----:B------:R-:W-:Y:S01]  /*a5e0*/  LOP3.LUT R8, R151, 0xffff0000, RZ, 0xc0, !PT ;  /* 0xffff000097087812 */ /* 0x000fe200078ec0ff */
[----:B------:R-:W-:Y:S02]  /*a5f0*/  FMUL R151, R248, R235 ;  /* 0x000000ebf8977220 */ /* 0x000fe40000400000 */
[----:B---3--:R-:W3:Y:S01]  /*a600*/  LDL.LU R12, [R1+0x144] ;  /* 0x00014400010c7983 */ /* 0x008ee20000300800 */
[C---:B------:R-:W-:Y:S03]  /*a610*/  SHF.L.U32 R10, R150.reuse, 0x10, RZ ;  /* 0x00000010960a7819 */ /* 0x040fe600000006ff */
[----:B-1----:R-:W4:Y:S04]  /*a620*/  LDL.LU R7, [R1+0x148] ;  /* 0x0001480001077983 */ /* 0x002f280000300800 */
[----:B--2---:R-:W2:Y:S04]  /*a630*/  LDL.LU R6, [R1+0x14c] ;  /* 0x00014c0001067983 */ /* 0x004ea80000300800 */
[----:B------:R1:W-:Y:S04]  /*a640*/  STL [R1+0x108], R9 ;  /* 0x0001080901007387 */ /* 0x0003e80000100800 */
[----:B------:R1:W-:Y:S04]  /*a650*/  STL [R1+0x10c], R8 ;  /* 0x00010c0801007387 */ /* 0x0003e80000100800 */
[----:B------:R1:W-:Y:S02]  /*a660*/  STL [R1+0x110], R10 ;  /* 0x0001100a01007387 */ /* 0x0003e40000100800 */
[----:B-1----:R-:W-:Y:S01]  /*a670*/  LOP3.LUT R9, R150, 0xffff0000, RZ, 0xc0, !PT ;  /* 0xffff000096097812 */ /* 0x002fe200078ec0ff */
[C---:B------:R-:W-:Y:S01]  /*a680*/  FMUL R150, R248.reuse, R234 ;  /* 0x000000eaf8967220 */ /* 0x040fe20000400000 */
[C---:B------:R-:W-:Y:S03]  /*a690*/  SHF.L.U32 R8, R149.reuse, 0x10, RZ ;  /* 0x0000001095087819 */ /* 0x040fe600000006ff */
[----:B------:R1:W-:Y:S01]  /*a6a0*/  STL [R1+0x114], R9 ;  /* 0x0001140901007387 */ /* 0x0003e20000100800 */
[----:B------:R-:W-:Y:S03]  /*a6b0*/  LOP3.LUT R10, R149, 0xffff0000, RZ, 0xc0, !PT ;  /* 0xffff0000950a7812 */ /* 0x000fe600078ec0ff */
[----:B------:R1:W-:Y:S01]  /*a6c0*/  STL [R1+0x118], R8 ;  /* 0x0001180801007387 */ /* 0x0003e20000100800 */
[----:B------:R-:W-:Y:S03]  /*a6d0*/  FMUL R149, R248, R233 ;  /* 0x000000e9f8957220 */ /* 0x000fe60000400000 */
[----:B------:R1:W-:Y:S02]  /*a6e0*/  STL [R1+0x11c], R10 ;  /* 0x00011c0a01007387 */ /* 0x0003e40000100800 */
[C---:B-1----:R-:W-:Y:S02]  /*a6f0*/  SHF.L.U32 R9, R148.reuse, 0x10, RZ ;  /* 0x0000001094097819 */ /* 0x042fe400000006ff */
[----:B------:R-:W-:Y:S03]  /*a700*/  LOP3.LUT R8, R148, 0xffff0000, RZ, 0xc0, !PT ;  /* 0xffff000094087812 */ /* 0x000fe600078ec0ff */
[----:B------:R-:W-:Y:S01]  /*a710*/  STL [R1+0x120], R9 ;  /* 0x0001200901007387 */ /* 0x000fe20000100800 */
[C---:B------:R-:W-:Y:S01]  /*a720*/  FMUL R148, R248.reuse, R232 ;  /* 0x000000e8f8947220 */ /* 0x040fe20000400000 */
[C---:B------:R-:W-:Y:S02]  /*a730*/  SHF.L.U32 R10, R13.reuse, 0x10, RZ ;  /* 0x000000100d0a7819 */ /* 0x040fe400000006ff */
[----:B------:R1:W-:Y:S04]  /*a740*/  STL [R1+0x124], R8 ;  /* 0x0001240801007387 */ /* 0x0003e80000100800 */
[----:B------:R3:W-:Y:S01]  /*a750*/  STL [R1+0x128], R10 ;  /* 0x0001280a01007387 */ /* 0x0007e20000100800 */
[----:B-1----:R-:W-:Y:S01]  /*a760*/  LOP3.LUT R8, R13, 0xffff0000, RZ, 0xc0, !PT ;  /* 0xffff00000d087812 */ /* 0x002fe200078ec0ff */
[----:B------:R-:W-:Y:S01]  /*a770*/  FMUL R13, R248, R223 ;  /* 0x000000dff80d7220 */ /* 0x000fe20000400000 */
[----:B------:R-:W-:Y:S02]  /*a780*/  F2FP.BF16.F32.PACK_AB R223, R154, R153 ;  /* 0x000000999adf723e */ /* 0x000fe400000010ff */
[----:B------:R-:W-:Y:S01]  /*a790*/  F2FP.BF16.F32.PACK_AB R153, R5, R4 ;  /* 0x000000040599723e */ /* 0x000fe200000010ff */
[----:B------:R4:W-:Y:S01]  /*a7a0*/  STL [R1+0x12c], R8 ;  /* 0x00012c0801007387 */ /* 0x0009e20000100800 */
[----:B------:R-:W-:Y:S02]  /*a7b0*/  F2FP.BF16.F32.PACK_AB R154, R121, R120 ;  /* 0x00000078799a723e */ /* 0x000fe400000010ff */
[C---:B---3--:R-:W-:Y:S02]  /*a7c0*/  SHF.L.U32 R9, R12.reuse, 0x10, RZ ;  /* 0x000000100c097819 */ /* 0x048fe400000006ff */
[----:B------:R-:W-:Y:S01]  /*a7d0*/  LOP3.LUT R10, R12, 0xffff0000, RZ, 0xc0, !PT ;  /* 0xffff00000c0a7812 */ /* 0x000fe200078ec0ff */
[----:B------:R-:W-:Y:S01]  /*a7e0*/  FMUL R12, R248, R222 ;  /* 0x000000def80c7220 */ /* 0x000fe20000400000 */
[----:B------:R-:W-:Y:S01]  /*a7f0*/  F2FP.BF16.F32.PACK_AB R222, R152, R23 ;  /* 0x0000001798de723e */ /* 0x000fe200000010ff */
[----:B------:R1:W-:Y:S01]  /*a800*/  STL [R1+0x130], R9 ;  /* 0x0001300901007387 */ /* 0x0003e20000100800 */
[----:B------:R-:W-:Y:S03]  /*a810*/  F2FP.BF16.F32.PACK_AB R152, R3, R0 ;  /* 0x000000000398723e */ /* 0x000fe600000010ff */
[----:B------:R3:W-:Y:S01]  /*a820*/  STL [R1+0x134], R10 ;  /* 0x0001340a01007387 */ /* 0x0007e20000100800 */
[C---:B----4-:R-:W-:Y:S05]  /*a830*/  SHF.L.U32 R8, R7.reuse, 0x10, RZ ;  /* 0x0000001007087819 */ /* 0x050fea00000006ff */
[----:B------:R4:W-:Y:S01]  /*a840*/  STL [R1+0x138], R8 ;  /* 0x0001380801007387 */ /* 0x0009e20000100800 */
[----:B-1----:R-:W-:Y:S02]  /*a850*/  LOP3.LUT R9, R7, 0xffff0000, RZ, 0xc0, !PT ;  /* 0xffff000007097812 */ /* 0x002fe400078ec0ff */
[----:B--2---:R-:W-:Y:S01]  /*a860*/  SHF.L.U32 R7, R6, 0x10, RZ ;  /* 0x0000001006077819 */ /* 0x004fe200000006ff */
[C---:B---3--:R-:W-:Y:S02]  /*a870*/  FMUL R10, R248.reuse, R220 ;  /* 0x000000dcf80a7220 */ /* 0x048fe40000400000 */
[----:B------:R1:W-:Y:S01]  /*a880*/  STL [R1+0x13c], R9 ;  /* 0x00013c0901007387 */ /* 0x0003e20000100800 */
[----:B------:R-:W-:Y:S01]  /*a890*/  MOV R220, R16 ;  /* 0x0000001000dc7202 */ /* 0x000fe20000000f00 */
[----:B------:R-:W-:Y:S02]  /*a8a0*/  FMUL R16, R248, R225 ;  /* 0x000000e1f8107220 */ /* 0x000fe40000400000 */
[----:B------:R2:W-:Y:S01]  /*a8b0*/  STL [R1+0x140], R7 ;  /* 0x0001400701007387 */ /* 0x0005e20000100800 */
[----:B----4-:R-:W-:Y:S01]  /*a8c0*/  LOP3.LUT R8, R6, 0xffff0000, RZ, 0xc0, !PT ;  /* 0xffff000006087812 */ /* 0x010fe200078ec0ff */
[C---:B------:R-:W-:Y:S02]  /*a8d0*/  FMUL R6, R248.reuse, R216 ;  /* 0x000000d8f8067220 */ /* 0x040fe40000400000 */
[----:B------:R-:W3:Y:S02]  /*a8e0*/  S2R R216, SR_TID.X ;  /* 0x0000000000d87919 */ /* 0x000ee40000002100 */
[----:B------:R4:W-:Y:S01]  /*a8f0*/  STL [R1+0x144], R8 ;  /* 0x0001440801007387 */ /* 0x0009e20000100800 */
[C---:B-1----:R-:W-:Y:S01]  /*a900*/  FMUL R9, R248.reuse, R219 ;  /* 0x000000dbf8097220 */ /* 0x042fe20000400000 */
[C---:B--2---:R-:W-:Y:S02]  /*a910*/  FMUL R7, R248.reuse, R217 ;  /* 0x000000d9f8077220 */ /* 0x044fe40000400000 */
[----:B------:R-:W1:Y:S01]  /*a920*/  S2R R217, SR_TID.X ;  /* 0x0000000000d97919 */ /* 0x000e620000002100 */
[----:B----4-:R-:W-:Y:S01]  /*a930*/  FMUL R8, R248, R218 ;  /* 0x000000daf8087220 */ /* 0x010fe20000400000 */
[----:B---3--:R-:W-:Y:S04]  /*a940*/  SHF.L.U32 R216, R216, 0x4, RZ ;  /* 0x00000004d8d87819 */ /* 0x008fe800000006ff */
[----:B------:R-:W-:Y:S04]  /*a950*/  LOP3.LUT R216, R216, 0x40, RZ, 0xc0, !PT ;  /* 0x00000040d8d87812 */ /* 0x000fe800078ec0ff */
[--C-:B------:R-:W-:Y:S05]  /*a960*/  IADD3 R216, PT, PT, -R216, 0x200, R14.reuse ;  /* 0x00000200d8d87810 */ /* 0x100fea0007ffe10e */
[----:B------:R2:W-:Y:S01]  /*a970*/  STS.128 [R216+0x2020], R220 ;  /* 0x002020dcd8007388 */ /* 0x0005e20000000c00 */
[----:B-1----:R-:W-:Y:S03]  /*a980*/  SHF.L.U32 R217, R217, 0x4, RZ ;  /* 0x00000004d9d97819 */ /* 0x002fe600000006ff */
[----:B------:R-:W-:Y:S01]  /*a990*/  STS.128 [R2+0x2030], R156 ;  /* 0x0020309c02007388 */ /* 0x000fe20000000c00 */
[----:B------:R-:W-:Y:S03]  /*a9a0*/  LOP3.LUT R217, R217, 0x20, RZ, 0xc0, !PT ;  /* 0x00000020d9d97812 */ /* 0x000fe600078ec0ff */
[----:B------:R-:W-:Y:S01]  /*a9b0*/  STS.128 [R14+0x4200], R152 ;  /* 0x004200980e007388 */ /* 0x000fe20000000c00 */
[----:B------:R-:W-:Y:S05]  /*a9c0*/  IADD3 R217, PT, PT, -R217, 0x200, R14 ;  /* 0x00000200d9d97810 */ /* 0x000fea0007ffe10e */
[----:B------:R-:W-:Y:S04]  /*a9d0*/  STS.128 [R217+0x4010], R124 ;  /* 0x0040107cd9007388 */ /* 0x000fe80000000c00 */
[----:B------:R-:W-:Y:S04]  /*a9e0*/  STS.128 [R216+0x4020], R132 ;  /* 0x00402084d8007388 */ /* 0x000fe80000000c00 */
[----:B------:R-:W-:Y:S04]  /*a9f0*/  STS.128 [R2+0x4030], R140 ;  /* 0x0040308c02007388 */ /* 0x000fe80000000c00 */
[----:B------:R-:W-:Y:S04]  /*aa00*/  STS.128 [R14+0x6200], R88 ;  /* 0x006200580e007388 */ /* 0x000fe80000000c00 */
[----:B--2---:R-:W2:Y:S04]  /*aa10*/  LDL.LU R223, [R1] ;  /* 0x0000000001df7983 */ /* 0x004ea80000300800 */
[----:B------:R-:W3:Y:S04]  /*aa20*/  LDL.LU R222, [R1+0x4] ;  /* 0x0000040001de7983 */ /* 0x000ee80000300800 */
[----:B------:R-:W4:Y:S04]  /*aa30*/  LDL.LU R221, [R1+0x8] ;  /* 0x0000080001dd7983 */ /* 0x000f280000300800 */
        /* <DEDUP_REMOVED lines=11> */
[----:B------:R-:W-:Y:S01]  /*aaf0*/  STS.128 [R217+0x6010], R96 ;  /* 0x00601060d9007388 */ /* 0x000fe20000000c00 */
[C---:B--2---:R-:W-:Y:S03]  /*ab00*/  FFMA R108, R249.reuse, R223, R108 ;  /* 0x000000dff96c7223 */ /* 0x044fe6000000006c */
[----:B------:R-:W2:Y:S01]  /*ab10*/  LDL.LU R223, [R1+0x38] ;  /* 0x0000380001df7983 */ /* 0x000ea20000300800 */
[C---:B---3--:R-:W-:Y:S03]  /*ab20*/  FFMA R109, R249.reuse, R222, R109 ;  /* 0x000000def96d7223 */ /* 0x048fe6000000006d */
[----:B------:R-:W3:Y:S01]  /*ab30*/  LDL.LU R222, [R1+0x3c] ;  /* 0x00003c0001de7983 */ /* 0x000ee20000300800 */
[----:B----4-:R-:W-:Y:S01]  /*ab40*/  FFMA R110, R249, R221, R110 ;  /* 0x000000ddf96e7223 */ /* 0x010fe2000000006e */
[----:B------:R-:W-:Y:S02]  /*ab50*/  F2FP.BF16.F32.PACK_AB R106, R109, R108 ;  /* 0x0000006c6d6a723e */ /* 0x000fe400000010ff */
[----:B------:R-:W4:Y:S01]  /*ab60*/  LDL.LU R221, [R1+0x40] ;  /* 0x0000400001dd7983 */ /* 0x000f220000300800 */
[C---:B------:R-:W-:Y:S03]  /*ab70*/  FFMA R111, R249.reuse, R224, R111 ;  /* 0x000000e0f96f7223 */ /* 0x040fe6000000006f */
[----:B------:R-:W4:Y:S01]  /*ab80*/  LDL.LU R224, [R1+0x44] ;  /* 0x0000440001e07983 */ /* 0x000f220000300800 */
[----:B------:R-:W-:Y:S01]  /*ab90*/  FFMA R112, R249, R231, R112 ;  /* 0x000000e7f9707223 */ /* 0x000fe20000000070 */
[----:B------:R-:W-:Y:S01]  /*aba0*/  F2FP.BF16.F32.PACK_AB R107, R111, R110 ;  /* 0x0000006e6f6b723e */ /* 0x000fe200000010ff */
[C---:B------:R-:W-:Y:S04]  /*abb0*/  FFMA R113, R249.reuse, R230, R113 ;  /* 0x000000e6f9717223 */ /* 0x040fe80000000071 */
[----:B------:R-:W-:Y:S01]  /*abc0*/  STS.128 [R216+0x6020], R104 ;  /* 0x00602068d8007388 */ /* 0x000fe20000000c00 */
[----:B------:R-:W-:Y:S01]  /*abd0*/  FFMA R114, R249, R229, R114 ;  /* 0x000000e5f9727223 */ /* 0x000fe20000000072 */
[----:B------:R-:W-:Y:S01]  /*abe0*/  F2FP.BF16.F32.PACK_AB R112, R113, R112 ;  /* 0x000000707170723e */ /* 0x000fe200000010ff */
[C---:B------:R-:W-:Y:S01]  /*abf0*/  FFMA R115, R249.reuse, R228, R115 ;  /* 0x000000e4f9737223 */ /* 0x040fe20000000073 */
[----:B------:R-:W-:Y:S04]  /*ac00*/  FFMA R116, R249, R220, R116 ;  /* 0x000000dcf9747223 */ /* 0x000fe80000000074 */
[----:B------:R-:W-:Y:S01]  /*ac10*/  F2FP.BF16.F32.PACK_AB R113, R115, R114 ;  /* 0x000000727371723e */ /* 0x000fe200000010ff */
[----:B------:R-:W4:Y:S01]  /*ac20*/  LDL.LU R220, [R1+0x48] ;  /* 0x0000480001dc7983 */ /* 0x000f220000300800 */
[C---:B------:R-:W-:Y:S03]  /*ac30*/  FFMA R117, R249.reuse, R219, R117 ;  /* 0x000000dbf9757223 */ /* 0x040fe60000000075 */
[----:B------:R-:W4:Y:S01]  /*ac40*/  LDL.LU R219, [R1+0x4c] ;  /* 0x00004c0001db7983 */ /* 0x000f220000300800 */
[----:B------:R-:W-:Y:S01]  /*ac50*/  FFMA R118, R249, R218, R118 ;  /* 0x000000daf9767223 */ /* 0x000fe20000000076 */
[----:B------:R-:W-:Y:S02]  /*ac60*/  F2FP.BF16.F32.PACK_AB R114, R117, R116 ;  /* 0x000000747572723e */ /* 0x000fe400000010ff */
[----:B------:R-:W4:Y:S01]  /*ac70*/  LDL.LU R218, [R1+0x50] ;  /* 0x0000500001da7983 */ /* 0x000f220000300800 */
[C---:B------:R-:W-:Y:S01]  /*ac80*/  FFMA R119, R249.reuse, R226, R119 ;  /* 0x000000e2f9777223 */ /* 0x040fe20000000077 */
[C---:B------:R-:W-:Y:S02]  /*ac90*/  FFMA R56, R249.reuse, R175, R56 ;  /* 0x000000aff9387223 */ /* 0x040fe40000000038 */
[----:B------:R-:W4:Y:S01]  /*aca0*/  LDL.LU R226, [R1+0x54] ;  /* 0x0000540001e27983 */ /* 0x000f220000300800 */
[C---:B------:R-:W-:Y:S01]  /*acb0*/  FFMA R57, R249.reuse, R176, R57 ;  /* 0x000000b0f9397223 */ /* 0x040fe20000000039 */
[----:B------:R-:W-:Y:S01]  /*acc0*/  FFMA R58, R249, R227, R58 ;  /* 0x000000e3f93a7223 */ /* 0x000fe2000000003a */
[----:B------:R-:W-:Y:S01]  /*acd0*/  F2FP.BF16.F32.PACK_AB R115, R119, R118 ;  /* 0x000000767773723e */ /* 0x000fe200000010ff */
[----:B------:R-:W-:Y:S02]  /*ace0*/  FFMA R59, R249, R225, R59 ;  /* 0x000000e1f93b7223 */ /* 0x000fe4000000003b */
[----:B------:R-:W-:Y:S01]  /*acf0*/  F2FP.BF16.F32.PACK_AB R56, R57, R56 ;  /* 0x000000383938723e */ /* 0x000fe200000010ff */
[----:B------:R-:W4:Y:S02]  /*ad00*/  LDL.LU R225, [R1+0x58] ;  /* 0x0000580001e17983 */ /* 0x000f240000300800 */
[----:B------:R-:W-:Y:S02]  /*ad10*/  F2FP.BF16.F32.PACK_AB R57, R59, R58 ;  /* 0x0000003a3b39723e */ /* 0x000fe400000010ff */
        /* <DEDUP_REMOVED lines=8> */
[C---:B------:R-:W-:Y:S01]  /*ada0*/  FFMA R63, R249.reuse, R224, R63 ;  /* 0x000000e0f93f7223 */ /* 0x040fe2000000003f */
[C---:B------:R-:W-:Y:S02]  /*adb0*/  FFMA R64, R249.reuse, R177, R64 ;  /* 0x000000b1f9407223 */ /* 0x040fe40000000040 */
[----:B------:R-:W4:Y:S01]  /*adc0*/  LDL.LU R224, [R1+0x68] ;  /* 0x0000680001e07983 */ /* 0x000f220000300800 */
[C---:B------:R-:W-:Y:S01]  /*add0*/  FFMA R65, R249.reuse, R178, R65 ;  /* 0x000000b2f9417223 */ /* 0x040fe20000000041 */
[C---:B------:R-:W-:Y:S01]  /*ade0*/  FFMA R66, R249.reuse, R179, R66 ;  /* 0x000000b3f9427223 */ /* 0x040fe20000000042 */
[----:B------:R-:W-:Y:S01]  /*adf0*/  FFMA R67, R249, R180, R67 ;  /* 0x000000b4f9437223 */ /* 0x000fe20000000043 */
[----:B------:R-:W-:Y:S02]  /*ae00*/  F2FP.BF16.F32.PACK_AB R59, R63, R62 ;  /* 0x0000003e3f3b723e */ /* 0x000fe400000010ff */
[----:B------:R-:W-:Y:S02]  /*ae10*/  F2FP.BF16.F32.PACK_AB R64, R65, R64 ;  /* 0x000000404140723e */ /* 0x000fe400000010ff */
[----:B------:R-:W-:Y:S01]  /*ae20*/  F2FP.BF16.F32.PACK_AB R65, R67, R66 ;  /* 0x000000424341723e */ /* 0x000fe200000010ff */
[----:B------:R-:W-:Y:S01]  /*ae30*/  STS.128 [R14+0x8200], R56 ;  /* 0x008200380e007388 */ /* 0x000fe20000000c00 */
[C---:B------:R-:W-:Y:S03]  /*ae40*/  FFMA R68, R249.reuse, R220, R68 ;  /* 0x000000dcf9447223 */ /* 0x040fe60000000044 */
        /* <DEDUP_REMOVED lines=12> */
[----:B------:R-:W-:Y:S01]  /*af10*/  F2FP.BF16.F32.PACK_AB R67, R71, R70 ;  /* 0x000000464743723e */ /* 0x000fe200000010ff */
[----:B------:R-:W-:Y:S01]  /*af20*/  FFMA R76, R249, R225, R76 ;  /* 0x000000e1f94c7223 */ /* 0x000fe2000000004c */
[----:B------:R-:W-:Y:S03]  /*af30*/  F2FP.BF16.F32.PACK_AB R72, R73, R72 ;  /* 0x000000484948723e */ /* 0x000fe600000010ff */
[----:B------:R-:W-:Y:S01]  /*af40*/  STS.128 [R217+0x8010], R64 ;  /* 0x00801040d9007388 */ /* 0x000fe20000000c00 */
[----:B------:R-:W-:Y:S01]  /*af50*/  F2FP.BF16.F32.PACK_AB R73, R75, R74 ;  /* 0x0000004a4b49723e */ /* 0x000fe200000010ff */
[C---:B--2---:R-:W-:Y:S02]  /*af60*/  FFMA R77, R249.reuse, R223, R77 ;  /* 0x000000dff94d7223 */ /* 0x044fe4000000004d */
[----:B------:R-:W2:Y:S01]  /*af70*/  LDL.LU R223, [R1+0x7c] ;  /* 0x00007c0001df7983 */ /* 0x000ea20000300800 */
[----:B---3--:R-:W-:Y:S02]  /*af80*/  FFMA R78, R249, R222, R78 ;  /* 0x000000def94e7223 */ /* 0x008fe4000000004e */
[----:B------:R-:W-:Y:S01]  /*af90*/  F2FP.BF16.F32.PACK_AB R74, R77, R76 ;  /* 0x0000004c4d4a723e */ /* 0x000fe200000010ff */
[----:B------:R-:W3:Y:S01]  /*afa0*/  LDL.LU R222, [R1+0x80] ;  /* 0x0000800001de7983 */ /* 0x000ee20000300800 */
[C---:B----4-:R-:W-:Y:S01]  /*afb0*/  FFMA R79, R249.reuse, R221, R79 ;  /* 0x000000ddf94f7223 */ /* 0x050fe2000000004f */
[C---:B------:R-:W-:Y:S02]  /*afc0*/  FFMA R80, R249.reuse, R185, R80 ;  /* 0x000000b9f9507223 */ /* 0x040fe40000000050 */
[----:B------:R-:W4:Y:S01]  /*afd0*/  LDL.LU R221, [R1+0x84] ;  /* 0x0000840001dd7983 */ /* 0x000f220000300800 */
[C---:B------:R-:W-:Y:S01]  /*afe0*/  FFMA R81, R249.reuse, R186, R81 ;  /* 0x000000baf9517223 */ /* 0x040fe20000000051 */
[----:B------:R-:W-:Y:S01]  /*aff0*/  FFMA R82, R249, R187, R82 ;  /* 0x000000bbf9527223 */ /* 0x000fe20000000052 */
[----:B------:R-:W-:Y:S01]  /*b000*/  F2FP.BF16.F32.PACK_AB R75, R79, R78 ;  /* 0x0000004e4f4b723e */ /* 0x000fe200000010ff */
[----:B------:R-:W4:Y:S01]  /*b010*/  LDL.LU R226, [R1+0x88] ;  /* 0x0000880001e27983 */ /* 0x000f220000300800 */
[C---:B------:R-:W-:Y:S01]  /*b020*/  FFMA R83, R249.reuse, R188, R83 ;  /* 0x000000bcf9537223 */ /* 0x040fe20000000053 */
[----:B------:R-:W-:Y:S01]  /*b030*/  FFMA R84, R249, R224, R84 ;  /* 0x000000e0f9547223 */ /* 0x000fe20000000054 */
[----:B------:R-:W-:Y:S01]  /*b040*/  F2FP.BF16.F32.PACK_AB R80, R81, R80 ;  /* 0x000000505150723e */ /* 0x000fe200000010ff */
[----:B------:R-:W4:Y:S02]  /*b050*/  LDL.LU R225, [R1+0x8c] ;  /* 0x00008c0001e17983 */ /* 0x000f240000300800 */
[----:B------:R-:W-:Y:S02]  /*b060*/  F2FP.BF16.F32.PACK_AB R81, R83, R82 ;  /* 0x000000525351723e */ /* 0x000fe400000010ff */
[----:B------:R-:W4:Y:S04]  /*b070*/  LDL.LU R224, [R1+0x90] ;  /* 0x0000900001e07983 */ /* 0x000f280000300800 */
[----:B------:R-:W-:Y:S01]  /*b080*/  STS.128 [R216+0x8020], R72 ;  /* 0x00802048d8007388 */ /* 0x000fe20000000c00 */
        /* <DEDUP_REMOVED lines=10> */
[C---:B------:R-:W-:Y:S01]  /*b130*/  FFMA R27, R249.reuse, R192, R27 ;  /* 0x000000c0f91b7223 */ /* 0x040fe2000000001b */
[----:B------:R-:W-:Y:S01]  /*b140*/  FFMA R28, R249, R227, R28 ;  /* 0x000000e3f91c7223 */ /* 0x000fe2000000001c */
[----:B------:R-:W-:Y:S02]  /*b150*/  F2FP.BF16.F32.PACK_AB R83, R87, R86 ;  /* 0x000000565753723e */ /* 0x000fe400000010ff */
[----:B------:R-:W-:Y:S02]  /*b160*/  F2FP.BF16.F32.PACK_AB R24, R25, R24 ;  /* 0x000000181918723e */ /* 0x000fe400000010ff */
[----:B------:R-:W-:Y:S01]  /*b170*/  F2FP.BF16.F32.PACK_AB R25, R27, R26 ;  /* 0x0000001a1b19723e */ /* 0x000fe200000010ff */
[----:B------:R-:W-:Y:S01]  /*b180*/  STS.128 [R2+0x8030], R80 ;  /* 0x0080305002007388 */ /* 0x000fe20000000c00 */
[C---:B--2---:R-:W-:Y:S03]  /*b190*/  FFMA R29, R249.reuse, R223, R29 ;  /* 0x000000dff91d7223 */ /* 0x044fe6000000001d */
[----:B------:R-:W2:Y:S01]  /*b1a0*/  LDL.LU R223, [R1+0xa0] ;  /* 0x0000a00001df7983 */ /* 0x000ea20000300800 */
[----:B---3--:R-:W-:Y:S01]  /*b1b0*/  FFMA R30, R249, R222, R30 ;  /* 0x000000def91e7223 */ /* 0x008fe2000000001e */
[----:B------:R-:W-:Y:S02]  /*b1c0*/  F2FP.BF16.F32.PACK_AB R26, R29, R28 ;  /* 0x0000001c1d1a723e */ /* 0x000fe400000010ff */
        /* <DEDUP_REMOVED lines=8> */
[----:B------:R-:W-:Y:S01]  /*b250*/  FFMA R35, R249, R225, R35 ;  /* 0x000000e1f9237223 */ /* 0x000fe20000000023 */
[----:B------:R-:W-:Y:S02]  /*b260*/  F2FP.BF16.F32.PACK_AB R32, R33, R32 ;  /* 0x000000202120723e */ /* 0x000fe400000010ff */
[----:B------:R-:W4:Y:S01]  /*b270*/  LDL.LU R228, [R1+0xb0] ;  /* 0x0000b00001e47983 */ /* 0x000f220000300800 */
[----:B------:R-:W-:Y:S01]  /*b280*/  FFMA R36, R249, R224, R36 ;  /* 0x000000e0f9247223 */ /* 0x000fe20000000024 */
[----:B------:R-:W-:Y:S02]  /*b290*/  F2FP.BF16.F32.PACK_AB R33, R35, R34 ;  /* 0x000000222321723e */ /* 0x000fe400000010ff */
[----:B------:R-:W4:Y:S04]  /*b2a0*/  LDL.LU R221, [R1+0xb4] ;  /* 0x0000b40001dd7983 */ /* 0x000f280000300800 */
        /* <DEDUP_REMOVED lines=10> */
[----:B------:R-:W-:Y:S01]  /*b350*/  FFMA R41, R249, R196, R41 ;  /* 0x000000c4f9297223 */ /* 0x000fe20000000029 */
[----:B------:R-:W-:Y:S02]  /*b360*/  F2FP.BF16.F32.PACK_AB R35, R39, R38 ;  /* 0x000000262723723e */ /* 0x000fe400000010ff */
[----:B------:R-:W4:Y:S02]  /*b370*/  LDL.LU R226, [R1+0xc8] ;  /* 0x0000c80001e27983 */ /* 0x000f240000300800 */
[----:B------:R-:W-:Y:S02]  /*b380*/  F2FP.BF16.F32.PACK_AB R40, R41, R40 ;  /* 0x000000282928723e */ /* 0x000fe400000010ff */
        /* <DEDUP_REMOVED lines=8> */
[----:B------:R-:W-:Y:S01]  /*b410*/  F2FP.BF16.F32.PACK_AB R41, R43, R42 ;  /* 0x0000002a2b29723e */ /* 0x000fe200000010ff */
[C---:B------:R-:W-:Y:S01]  /*b420*/  FFMA R45, R249.reuse, R229, R45 ;  /* 0x000000e5f92d7223 */ /* 0x040fe2000000002d */
[----:B------:R-:W-:Y:S04]  /*b430*/  FFMA R46, R249, R228, R46 ;  /* 0x000000e4f92e7223 */ /* 0x000fe8000000002e */
[----:B------:R-:W-:Y:S01]  /*b440*/  F2FP.BF16.F32.PACK_AB R42, R45, R44 ;  /* 0x0000002c2d2a723e */ /* 0x000fe200000010ff */
[C---:B------:R-:W-:Y:S01]  /*b450*/  FFMA R47, R249.reuse, R221, R47 ;  /* 0x000000ddf92f7223 */ /* 0x040fe2000000002f */
[C---:B------:R-:W-:Y:S01]  /*b460*/  FFMA R48, R249.reuse, R197, R48 ;  /* 0x000000c5f9307223 */ /* 0x040fe20000000030 */
        /* <DEDUP_REMOVED lines=11> */
[----:B------:R-:W-:Y:S01]  /*b520*/  FFMA R54, R249, R219, R54 ;  /* 0x000000dbf9367223 */ /* 0x000fe20000000036 */
[----:B------:R-:W-:Y:S02]  /*b530*/  F2FP.BF16.F32.PACK_AB R50, R53, R52 ;  /* 0x000000343532723e */ /* 0x000fe400000010ff */
[----:B------:R-:W4:Y:S01]  /*b540*/  LDL.LU R219, [R1+0xe4] ;  /* 0x0000e40001db7983 */ /* 0x000f220000300800 */
        /* <DEDUP_REMOVED lines=27> */
[----:B---3--:R-:W-:Y:S01]  /*b700*/  FFMA R10, R249, R222, R10 ;  /* 0x000000def90a7223 */ /* 0x008fe2000000000a */
[----:B------:R-:W-:Y:S02]  /*b710*/  F2FP.BF16.F32.PACK_AB R5, R9, R8 ;  /* 0x000000080905723e */ /* 0x000fe400000010ff */
[----:B------:R-:W3:Y:S01]  /*b720*/  LDL.LU R222, [R1+0x134] ;  /* 0x0001340001de7983 */ /* 0x000ee20000300800 */
[----:B----4-:R-:W-:Y:S03]  /*b730*/  FFMA R11, R249, R221, R11 ;  /* 0x000000ddf90b7223 */ /* 0x010fe6000000000b */
[----:B------:R-:W4:Y:S02]  /*b740*/  LDL.LU R221, [R1+0x138] ;  /* 0x0001380001dd7983 */ /* 0x000f240000300800 */
[----:B------:R-:W-:Y:S01]  /*b750*/  F2FP.BF16.F32.PACK_AB R6, R11, R10 ;  /* 0x0000000a0b06723e */ /* 0x000fe200000010ff */
[C---:B------:R-:W-:Y:S02]  /*b760*/  FFMA R12, R249.reuse, R220, R12 ;  /* 0x000000dcf90c7223 */ /* 0x040fe4000000000c */
[----:B------:R-:W4:Y:S01]  /*b770*/  LDL.LU R220, [R1+0x13c] ;  /* 0x00013c0001dc7983 */ /* 0x000f220000300800 */
[C---:B------:R-:W-:Y:S03]  /*b780*/  FFMA R13, R249.reuse, R219, R13 ;  /* 0x000000dbf90d7223 */ /* 0x040fe6000000000d */
[----:B------:R-:W4:Y:S01]  /*b790*/  LDL.LU R219, [R1+0x140] ;  /* 0x0001400001db7983 */ /* 0x000f220000300800 */
[----:B------:R-:W-:Y:S01]  /*b7a0*/  FFMA R15, R249, R218, R15 ;  /* 0x000000daf90f7223 */ /* 0x000fe2000000000f */
[----:B------:R-:W-:Y:S02]  /*b7b0*/  F2FP.BF16.F32.PACK_AB R7, R13, R12 ;  /* 0x0000000c0d07723e */ /* 0x000fe400000010ff */
[----:B------:R-:W4:Y:S01]  /*b7c0*/  LDL.LU R218, [R1+0x144] ;  /* 0x0001440001da7983 */ /* 0x000f220000300800 */
[C---:B------:R-:W-:Y:S03]  /*b7d0*/  FFMA R16, R249.reuse, R240, R16 ;  /* 0x000000f0f9107223 */ /* 0x040fe60000000010 */
[----:B------:R-:W-:Y:S01]  /*b7e0*/  STS.128 [R14+0xc200], R4 ;  /* 0x00c200040e007388 */ /* 0x000fe20000000c00 */
[C---:B------:R-:W-:Y:S01]  /*b7f0*/  FFMA R17, R249.reuse, R239, R17 ;  /* 0x000000eff9117223 */ /* 0x040fe20000000011 */
[----:B------:R-:W-:Y:S01]  /*b800*/  F2FP.BF16.F32.PACK_AB R16, R16, R15 ;  /* 0x0000000f1010723e */ /* 0x000fe200000010ff */
[C---:B------:R-:W-:Y:S01]  /*b810*/  FFMA R18, R249.reuse, R238, R18 ;  /* 0x000000eef9127223 */ /* 0x040fe20000000012 */
[C---:B------:R-:W-:Y:S04]  /*b820*/  FFMA R19, R249.reuse, R237, R19 ;  /* 0x000000edf9137223 */ /* 0x040fe80000000013 */
[----:B------:R-:W-:Y:S01]  /*b830*/  F2FP.BF16.F32.PACK_AB R17, R18, R17 ;  /* 0x000000111211723e */ /* 0x000fe200000010ff */
[C---:B------:R-:W-:Y:S01]  /*b840*/  FFMA R20, R249.reuse, R236, R20 ;  /* 0x000000ecf9147223 */ /* 0x040fe20000000014 */
[C---:B------:R-:W-:Y:S04]  /*b850*/  FFMA R21, R249.reuse, R235, R21 ;  /* 0x000000ebf9157223 */ /* 0x040fe80000000015 */
[----:B------:R-:W-:Y:S01]  /*b860*/  F2FP.BF16.F32.PACK_AB R18, R20, R19 ;  /* 0x000000131412723e */ /* 0x000fe200000010ff */
[C---:B------:R-:W-:Y:S01]  /*b870*/  FFMA R22, R249.reuse, R234, R22 ;  /* 0x000000eaf9167223 */ /* 0x040fe20000000016 */
[C---:B------:R-:W-:Y:S04]  /*b880*/  FFMA R148, R249.reuse, R233, R148 ;  /* 0x000000e9f9947223 */ /* 0x040fe80000000094 */
        /* <DEDUP_REMOVED lines=16> */
[----:B------:R-:W-:Y:S01]  /*b990*/  F2FP.BF16.F32.PACK_AB R168, R168, R167 ;  /* 0x000000a7a8a8723e */ /* 0x000fe200000010ff */
[C---:B--2---:R-:W-:Y:S01]  /*b9a0*/  FFMA R169, R249.reuse, R223, R169 ;  /* 0x000000dff9a97223 */ /* 0x044fe200000000a9 */
[C---:B---3--:R-:W-:Y:S05]  /*b9b0*/  FFMA R170, R249.reuse, R222, R170 ;  /* 0x000000def9aa7223 */ /* 0x048fea00000000aa */
[----:B------:R-:W-:Y:S01]  /*b9c0*/  F2FP.BF16.F32.PACK_AB R169, R170, R169 ;  /* 0x000000a9aaa9723e */ /* 0x000fe200000010ff */
[C---:B----4-:R-:W-:Y:S01]  /*b9d0*/  FFMA R171, R249.reuse, R221, R171 ;  /* 0x000000ddf9ab7223 */ /* 0x050fe200000000ab */
[C---:B------:R-:W-:Y:S01]  /*b9e0*/  FFMA R172, R249.reuse, R220, R172 ;  /* 0x000000dcf9ac7223 */ /* 0x040fe200000000ac */
[C---:B------:R-:W-:Y:S04]  /*b9f0*/  FFMA R173, R249.reuse, R219, R173 ;  /* 0x000000dbf9ad7223 */ /* 0x040fe800000000ad */
[----:B------:R-:W-:Y:S01]  /*ba00*/  F2FP.BF16.F32.PACK_AB R170, R172, R171 ;  /* 0x000000abacaa723e */ /* 0x000fe200000010ff */
[----:B------:R-:W-:Y:S05]  /*ba10*/  FFMA R174, R249, R218, R174 ;  /* 0x000000daf9ae7223 */ /* 0x000fea00000000ae */
[----:B------:R-:W-:Y:S05]  /*ba20*/  F2FP.BF16.F32.PACK_AB R171, R174, R173 ;  /* 0x000000adaeab723e */ /* 0x000fea00000010ff */
[----:B------:R1:W-:Y:S01]  /*ba30*/  STS.128 [R2+0xc030], R168 ;  /* 0x00c030a802007388 */ /* 0x0003e20000000c00 */
[----:B------:R-:W-:Y:S01]  /*ba40*/  @!PT LDS RZ, [RZ] ;  /* 0x00000000fffff984 */ /* 0x000fe20000000800 */
[----:B------:R-:W-:Y:S01]  /*ba50*/  @!PT LDS RZ, [RZ] ;  /* 0x00000000fffff984 */ /* 0x000fe20000000800 */
[----:B------:R-:W-:Y:S01]  /*ba60*/  @!PT LDS RZ, [RZ] ;  /* 0x00000000fffff984 */ /* 0x000fe20000000800 */
[----:B------:R-:W-:Y:S01]  /*ba70*/  @!PT LDS RZ, [RZ] ;  /* 0x00000000fffff984 */ /* 0x000fe20000000800 */
[----:B------:R2:W-:Y:S06]  /*ba80*/  MEMBAR.ALL.CTA ;  /* 0x0000000000007992 */ /* 0x0005ec0000008000 */
[----:B--2---:R-:W2:Y:S02]  /*ba90*/  FENCE.VIEW.ASYNC.S ;  /* 0x00000000000073c6 */ /* 0x004ea40000000000 */
[----:B--2---:R-:W-:Y:S06]  /*baa0*/  BAR.SYNC.DEFER_BLOCKING 0x1, 0x80 ;  /* 0x0042000000007b1d */ /* 0x004fec0000010000 */
[----:B-1----:R1:W5:Y:S01]  /*bab0*/  LDL.LU R2, [R1+0x19c] ;  /* 0x00019c0001027983 */ /* 0x0023620000300800 */
[----:B------:R-:W-:Y:S05]  /*bac0*/  @P1 BRA `(.L_x_98) ;  /* 0x0000000000981947 */ /* 0x000fea0003800000 */
[----:B------:R-:W2:Y:S01]  /*bad0*/  LDCU.64 UR8, c[0x0][0x348] ;  /* 0x00006900ff0877ac */ /* 0x000ea20008000a00 */
[----:B------:R-:W-:Y:S02]  /*bae0*/  UIMAD UR5, UR44, 0xe000, UR4 ;  /* 0x0000e0002c0578a4 */ /* 0x000fe4000f8e0204 */
[----:B------:R-:W-:Y:S02]  /*baf0*/  UIMAD UR13, UR47, 0xe0, URZ ;  /* 0x000000e02f0d78a4 */ /* 0x000fe4000f8e02ff */
[----:B------:R-:W-:Y:S02]  /*bb00*/  USHF.L.U32 UR14, UR46, 0x7, URZ ;  /* 0x000000072e0e7899 */ /* 0x000fe400080006ff */
[----:B------:R-:W-:Y:S01]  /*bb10*/  UIADD3 UR12, UPT, UPT, UR5, 0x200, URZ ;  /* 0x00000200050c7890 */ /* 0x000fe2000fffe0ff */
[----:B------:R-:W-:Y:S01]  /*bb20*/  UMOV UR15, UR36 ;  /* 0x00000024000f7c82 */ /* 0x000fe20008000000 */
[----:B------:R-:W-:Y:S02]  /*bb30*/  UIADD3 UR17, UPT, UPT, UR13, 0x20, URZ ;  /* 0x000000200d117890 */ /* 0x000fe4000fffe0ff */
[----:B------:R-:W-:Y:S01]  /*bb40*/  UIADD3 UR16, UPT, UPT, UR5, 0x2200, URZ ;  /* 0x0000220005107890 */ /* 0x000fe2000fffe0ff */
[----:B------:R-:W-:Y:S01]  /*bb50*/  UMOV UR19, UR36 ;  /* 0x0000002400137c82 */ /* 0x000fe20008000000 */
[----:B--2---:R-:W-:Y:S01]  /*bb60*/  UIADD3 UR8, UP0, UPT, UR8, 0x680, URZ ;  /* 0x0000068008087890 */ /* 0x004fe2000ff1e0ff */
[----:B------:R-:W-:Y:S01]  /*bb70*/  UMOV UR18, UR14 ;  /* 0x0000000e00127c82 */ /* 0x000fe20008000000 */
[----:B------:R-:W-:Y:S02]  /*bb80*/  UIADD3 UR29, UPT, UPT, UR13, 0x40, URZ ;  /* 0x000000400d1d7890 */ /* 0x000fe4000fffe0ff */
[----:B------:R-:W-:Y:S02]  /*bb90*/  UIADD3.X UR9, UPT, UPT, URZ, UR9, URZ, UP0, !UPT ;  /* 0x00000009ff097290 */ /* 0x000fe400087fe4ff */
[----:B------:R-:W-:Y:S01]  /*bba0*/  UIADD3 UR28, UPT, UPT, UR5, 0x4200, URZ ;  /* 0x00004200051c7890 */ /* 0x000fe2000fffe0ff */
[----:B------:R-:W-:Y:S01]  /*bbb0*/  UMOV UR31, UR36 ;  /* 0x00000024001f7c82 */ /* 0x000fe20008000000 */
[----:B------:R-:W-:Y:S01]  /*bbc0*/  UMOV UR30, UR14 ;  /* 0x0000000e001e7c82 */ /* 0x000fe20008000000 */
[----:B------:R-:W-:Y:S02]  /*bbd0*/  UIADD3 UR33, UPT, UPT, UR13, 0x60, URZ ;  /* 0x000000600d217890 */ /* 0x000fe4000fffe0ff */
[----:B------:R-:W-:Y:S02]  /*bbe0*/  UIADD3 UR32, UPT, UPT, UR5, 0x6200, URZ ;  /* 0x0000620005207890 */ /* 0x000fe4000fffe0ff */
[----:B------:R2:W-:Y:S01]  /*bbf0*/  UTMASTG.3D [UR12], [UR8] ;  /* 0x0000000c080073b5 */ /* 0x0005e20008010000 */
[----:B------:R-:W-:Y:S01]  /*bc00*/  UMOV UR35, UR36 ;  /* 0x0000002400237c82 */ /* 0x000fe20008000000 */
[----:B------:R-:W-:Y:S01]  /*bc10*/  UMOV UR34, UR14 ;  /* 0x0000000e00227c82 */ /* 0x000fe20008000000 */
[----:B------:R-:W-:Y:S02]  /*bc20*/  UIADD3 UR25, UPT, UPT, UR13, 0x80, URZ ;  /* 0x000000800d197890 */ /* 0x000fe4000fffe0ff */
[----:B------:R-:W-:Y:S01]  /*bc30*/  UIADD3 UR24, UPT, UPT, UR5, 0x8200, URZ ;  /* 0x0000820005187890 */ /* 0x000fe2000fffe0ff */
[----:B------:R-:W-:Y:S01]  /*bc40*/  UMOV UR27, UR36 ;  /* 0x00000024001b7c82 */ /* 0x000fe20008000000 */
[----:B------:R3:W-:Y:S01]  /*bc50*/  UTMASTG.3D [UR16], [UR8] ;  /* 0x00000010080073b5 */ /* 0x0007e20008010000 */
[----:B------:R-:W-:Y:S01]  /*bc60*/  UMOV UR26, UR14 ;  /* 0x0000000e001a7c82 */ /* 0x000fe20008000000 */
[----:B------:R-:W-:Y:S02]  /*bc70*/  UIADD3 UR21, UPT, UPT, UR13, 0xa0, URZ ;  /* 0x000000a00d157890 */ /* 0x000fe4000fffe0ff */
[----:B------:R-:W-:Y:S01]  /*bc80*/  UIADD3 UR20, UPT, UPT, UR5, 0xa200, URZ ;  /* 0x0000a20005147890 */ /* 0x000fe2000fffe0ff */
[----:B------:R-:W-:Y:S01]  /*bc90*/  UMOV UR23, UR36 ;  /* 0x0000002400177c82 */ /* 0x000fe20008000000 */
[----:B------:R-:W-:Y:S01]  /*bca0*/  UMOV UR22, UR14 ;  /* 0x0000000e00167c82 */ /* 0x000fe20008000000 */
[----:B------:R3:W-:Y:S01]  /*bcb0*/  UTMASTG.3D [UR28], [UR8] ;  /* 0x0000001c080073b5 */ /* 0x0007e20008010000 */
[----:B------:R3:W-:Y:S01]  /*bcc0*/  UTMASTG.3D [UR32], [UR8] ;  /* 0x00000020080073b5 */ /* 0x0007e20008010000 */
[----:B------:R3:W-:Y:S01]  /*bcd0*/  UTMASTG.3D [UR24], [UR8] ;  /* 0x00000018080073b5 */ /* 0x0007e20008010000 */
[----:B--2---:R-:W-:Y:S02]  /*bce0*/  UIADD3 UR13, UPT, UPT, UR13, 0xc0, URZ ;  /* 0x000000c00d0d7890 */ /* 0x004fe4000fffe0ff */
[----:B------:R-:W-:Y:S01]  /*bcf0*/  UIADD3 UR12, UPT, UPT, UR5, 0xc200, URZ ;  /* 0x0000c200050c7890 */ /* 0x000fe2000fffe0ff */
[----:B------:R3:W-:Y:S08]  /*bd00*/  UTMASTG.3D [UR20], [UR8] ;  /* 0x00000014080073b5 */ /* 0x0007f00008010000 */
[----:B------:R3:W-:Y:S02]  /*bd10*/  UTMASTG.3D [UR12], [UR8] ;  /* 0x0000000c080073b5 */ /* 0x0007e40008010000 */
[----:B---3--:R0:W-:Y:S02]  /*bd20*/  UTMACMDFLUSH ;  /* 0x00000000000079b7 */ /* 0x0081e40000000000 */
.L_x_98:
[----:B------:R-:W-:Y:S05]  /*bd30*/  BSYNC.RECONVERGENT B0 ;  /* 0x0000000000007941 */ /* 0x000fea0003800200 */
.L_x_97:
[----:B------:R-:W-:Y:S04]  /*bd40*/  BSSY.RECONVERGENT B0, `(.L_x_99) ;  /* 0x0000003000007945 */ /* 0x000fe80003800200 */
[----:B------:R-:W-:Y:S05]  /*bd50*/  @P0 BRA `(.L_x_100) ;  /* 0x0000000000040947 */ /* 0x000fea0003800000 */
[----:B------:R-:W-:Y:S04]  /*bd60*/  DEPBAR.LE SB0, 0x0 ;  /* 0x000080000000791a */ /* 0x000fe80000000000 */
.L_x_100:
[----:B------:R-:W-:Y:S05]  /*bd70*/  BSYNC.RECONVERGENT B0 ;  /* 0x0000000000007941 */ /* 0x000fea0003800200 */
.L_x_99:
[----:B------:R-:W-:Y:S01]  /*bd80*/  BAR.SYNC.DEFER_BLOCKING 0x1, 0x80 ;  /* 0x0042000000007b1d */ /* 0x000fe20000010000 */
[----:B------:R-:W-:Y:S04]  /*bd90*/  UIADD3 UR50, UPT, UPT, UR50, 0x1, URZ ;  /* 0x0000000132327890 */ /* 0x000fe8000fffe0ff */
[----:B------:R-:W-:Y:S09]  /*bda0*/  UISETP.NE.AND UP0, UPT, UR50, URZ, UPT ;  /* 0x000000ff3200728c */ /* 0x000ff2000bf05270 */
[----:B------:R-:W-:Y:S05]  /*bdb0*/  BRA.U !UP0, `(.L_x_101) ;  /* 0x0000000108307547 */ /* 0x000fea000b800000 */
[----:B------:R-:W2:Y:S01]  /*bdc0*/  LDL.LU R0, [R1+0x198] ;  /* 0x0001980001007983 */ /* 0x000ea20000300800 */
[----:B------:R-:W3:Y:S01]  /*bdd0*/  S2R R3, SR_CgaCtaId ;  /* 0x0000000000037919 */ /* 0x000ee20000008800 */
[----:B--2---:R-:W-:Y:S01]  /*bde0*/  ISETP.NE.AND P0, PT, R0, RZ, PT ;  /* 0x000000ff0000720c */ /* 0x004fe20003f05270 */
[----:B------:R-:W-:Y:S11]  /*bdf0*/  IMAD.U32 R0, RZ, RZ, UR49 ;  /* 0x00000031ff007e24 */ /* 0x000ff6000f8e00ff */
[----:B------:R-:W-:Y:S01]  /*be00*/  @!UPT UIADD3 URZ, UPT, UPT, URZ, URZ, URZ ;  /* 0x000000fffffff290 */ /* 0x000fe2000fffe0ff */
[----:B------:R-:W-:Y:S01]  /*be10*/  @P0 LEA R0, R0, UR4, 0x3 ;  /* 0x0000000400000c11 */ /* 0x000fe2000f8e18ff */
[----:B------:R-:W-:Y:S04]  /*be20*/  UIADD3 UR4, UPT, UPT, UR49, 0x1, URZ ;  /* 0x0000000131047890 */ /* 0x000fe8000fffe0ff */
[----:B------:R-:W-:Y:S01]  /*be30*/  @P0 VIADD R0, R0, 0x60 ;  /* 0x0000006000000836 */ /* 0x000fe20000000000 */
[----:B------:R-:W-:Y:S04]  /*be40*/  UISETP.NE.AND UP0, UPT, UR4, 0x2, UPT ;  /* 0x000000020400788c */ /* 0x000fe8000bf05270 */
[----:B---3--:R-:W-:Y:S01]  /*be50*/  @P0 PRMT R0, R3, 0x654, R0 ;  /* 0x0000065403000816 */ /* 0x008fe20000000000 */
[----:B------:R-:W-:Y:S03]  /*be60*/  USEL UR49, UR4, URZ, UP0 ;  /* 0x000000ff04317287 */ /* 0x000fe60008000000 */
[----:B------:R2:W-:Y:S09]  /*be70*/  @P0 SYNCS.ARRIVE.TRANS64.RED.A1T0 RZ, [R0+URZ], RZ ;  /* 0x000000ff00ff09a7 */ /* 0x0005f200081004ff */
.L_x_101:
[----:B------:R-:W-:Y:S02]  /*be80*/  UISETP.NE.AND UP3, UPT, UR54, URZ, UPT ;  /* 0x000000ff3600728c */ /* 0x000fe4000bf65270 */
[----:B------:R-:W-:Y:S02]  /*be90*/  UISETP.NE.AND UP0, UPT, UR48, 0x2, UPT ;  /* 0x000000023000788c */ /* 0x000fe4000bf05270 */
[----:B------:R-:W-:Y:S02]  /*bea0*/  UISETP.NE.AND UP1, UPT, UR7, 0x2, UPT ;  /* 0x000000020700788c */ /* 0x000fe4000bf25270 */
[----:B------:R-:W-:Y:S02]  /*beb0*/  UISETP.NE.AND UP2, UPT, UR10, 0x2, UPT ;  /* 0x000000020a00788c */ /* 0x000fe4000bf45270 */
[----:B------:R-:W-:Y:S02]  /*bec0*/  USEL UR6, URZ, 0x1, UP0 ;  /* 0x00000001ff067887 */ /* 0x000fe40008000000 */
[----:B------:R-:W-:Y:S02]  /*bed0*/  USEL UR5, URZ, 0x1, UP1 ;  /* 0x00000001ff057887 */ /* 0x000fe40008800000 */
[----:B------:R-:W-:Y:S02]  /*bee0*/  USEL UR4, URZ, 0x1, UP2 ;  /* 0x00000001ff047887 */ /* 0x000fe40009000000 */
[----:B------:R-:W-:Y:S02]  /*bef0*/  UIADD3 UR47, UPT, UPT, UR37, UR60, URZ ;  /* 0x0000003c252f7290 */ /* 0x000fe4000fffe0ff */
[----:B------:R-:W-:Y:S02]  /*bf00*/  UIADD3 UR46, UPT, UPT, UR38, UR61, URZ ;  /* 0x0000003d262e7290 */ /* 0x000fe4000fffe0ff */
[----:B------:R-:W-:Y:S02]  /*bf10*/  USEL UR18, UR48, URZ, UP0 ;  /* 0x000000ff30127287 */ /* 0x000fe40008000000 */
[----:B------:R-:W-:Y:S02]  /*bf20*/  USEL UR45, UR7, URZ, UP1 ;  /* 0x000000ff072d7287 */ /* 0x000fe40008800000 */
[----:B------:R-:W-:Y:S02]  /*bf30*/  USEL UR44, UR10, URZ, UP2 ;  /* 0x000000ff0a2c7287 */ /* 0x000fe40009000000 */
[----:B------:R-:W-:Y:S02]  /*bf40*/  ULOP3.LUT UR51, UR51, UR6, URZ, 0x3c, !UPT ;  /* 0x0000000633337292 */ /* 0x000fe4000f8e3cff */
[----:B------:R-:W-:Y:S02]  /*bf50*/  ULOP3.LUT UR52, UR52, UR5, URZ, 0x3c, !UPT ;  /* 0x0000000534347292 */ /* 0x000fe4000f8e3cff */
[----:B------:R-:W-:Y:S01]  /*bf60*/  ULOP3.LUT UR53, UR53, UR4, URZ, 0x3c, !UPT ;  /* 0x0000000435357292 */ /* 0x000fe2000f8e3cff */
[----:B------:R-:W-:Y:S01]  /*bf70*/  UMOV UR36, UR55 ;  /* 0x0000003700247c82 */ /* 0x000fe20008000000 */
[----:B------:R-:W-:Y:S10]  /*bf80*/  BRA.U UP3, `(.L_x_102) ;  /* 0xffffff8903d47547 */ /* 0x000ff4000b83ffff */
[----:B--2---:R-:W2:Y:S02]  /*bf90*/  LDL.LU R0, [R1+0x194] ;  /* 0x0001940001007983 */ /* 0x004ea40000300800 */
[----:B--2---:R-:W-:-:S13]  /*bfa0*/  R2UR UR4, R0 ;  /* 0x00000000000472ca */ /* 0x004fda00000e0000 */
[----:B------:R-:W-:-:S09]  /*bfb0*/  UISETP.NE.AND UP0, UPT, UR4, URZ, UPT ;  /* 0x000000ff0400728c */ /* 0x000fd2000bf05270 */
[----:B------:R-:W-:Y:S05]  /*bfc0*/  BRA.U !UP0, `(.L_x_103) ;  /* 0x00000001084c7547 */ /* 0x000fea000b800000 */
[----:B------:R-:W2:Y:S02]  /*bfd0*/  LDCU.64 UR4, c[0x0][0x890] ;  /* 0x00011200ff0477ac */ /* 0x000ea40008000a00 */
[----:B--2---:R-:W-:-:S04]  /*bfe0*/  UISETP.NE.U32.AND UP0, UPT, UR4, URZ, UPT ;  /* 0x000000ff0400728c */ /* 0x004fc8000bf05070 */
[----:B------:R-:W-:-:S09]  /*bff0*/  UISETP.NE.AND.EX UP0, UPT, UR5, URZ, UPT, UP0 ;  /* 0x000000ff0500728c */ /* 0x000fd2000bf05300 */
[----:B------:R-:W-:Y:S05]  /*c000*/  BRA.U UP0, `(.L_x_104) ;  /* 0x00000001000c7547 */ /* 0x000fea000b800000 */
[----:B------:R-:W-:-:S13]  /*c010*/  FSETP.NEU.AND P0, PT, R249, RZ, PT ;  /* 0x000000fff900720b */ /* 0x000fda0003f0d000 */
[----:B------:R-:W-:Y:S05]  /*c020*/  @!P0 EXIT ;  /* 0x000000000000894d */ /* 0x000fea0003800000 */
[----:B------:R-:W-:Y:S05]  /*c030*/  BRA `(.L_x_103) ;  /* 0x0000000000307947 */ /* 0x000fea0003800000 */
.L_x_104:
[----:B------:R-:W2:Y:S01]  /*c040*/  LDL.LU R0, [R1+0x190] ;  /* 0x0001900001007983 */ /* 0x000ea20000300800 */
[----:B------:R-:W-:Y:S01]  /*c050*/  BSSY.RECONVERGENT B0, `(.L_x_103) ;  /* 0x000000a000007945 */ /* 0x000fe20003800200 */
[----:B--2---:R-:W-:-:S13]  /*c060*/  LOP3.LUT P0, RZ, R0, 0xff, RZ, 0xc0, !PT ;  /* 0x000000ff00ff7812 */ /* 0x004fda000780c0ff */
[----:B------:R-:W-:Y:S05]  /*c070*/  @P0 BRA `(.L_x_105) ;  /* 0x0000000000140947 */ /* 0x000fea0003800000 */
[----:B------:R-:W2:Y:S02]  /*c080*/  LDCU.64 UR4, c[0x0][0x888] ;  /* 0x00011100ff0477ac */ /* 0x000ea40008000a00 */
[----:B--2---:R-:W-:-:S04]  /*c090*/  ISETP.NE.U32.AND P0, PT, RZ, UR4, PT ;  /* 0x00000004ff007c0c */ /* 0x004fc8000bf05070 */
[----:B------:R-:W-:-:S13]  /*c0a0*/  ISETP.NE.AND.EX P0, PT, RZ, UR5, PT, P0 ;  /* 0x00000005ff007c0c */ /* 0x000fda000bf05300 */
[----:B------:R-:W-:Y:S05]  /*c0b0*/  @!P0 EXIT ;  /* 0x000000000000894d */ /* 0x000fea0003800000 */
[----:B------:R-:W-:Y:S05]  /*c0c0*/  BRA `(.L_x_106) ;  /* 0x0000000000087947 */ /* 0x000fea0003800000 */
.L_x_105:
[----:B------:R-:W-:-:S13]  /*c0d0*/  FSETP.NEU.AND P0, PT, R249, RZ, PT ;  /* 0x000000fff900720b */ /* 0x000fda0003f0d000 */
[----:B------:R-:W-:Y:S05]  /*c0e0*/  @!P0 EXIT ;  /* 0x000000000000894d */ /* 0x000fea0003800000 */
.L_x_106:
[----:B------:R-:W-:Y:S05]  /*c0f0*/  BSYNC.RECONVERGENT B0 ;  /* 0x0000000000007941 */ /* 0x000fea0003800200 */
.L_x_103:
[----:B------:R-:W-:-:S04]  /*c100*/  DEPBAR.LE SB0, 0x0 ;  /* 0x000080000000791a */ /* 0x000fc80000000000 */
[----:B------:R-:W-:Y:S05]  /*c110*/  EXIT ;  /* 0x000000000000794d */ /* 0x000fea0003800000 */
.L_x_19:
[----:B--2---:R2:W3:Y:S02]  /*c120*/  SYNCS.PHASECHK.TRANS64.TRYWAIT P0, [R0+URZ+0xd0], R2 ;  /* 0x0000d002000075a7 */ /* 0x0044e400080011ff */
[----:B---3--:R-:W-:Y:S05]  /*c130*/  @!P0 NANOSLEEP.SYNCS 0x989680 ;  /* 0x009896800000895d */ /* 0x008fea0003900000 */
[----:B------:R-:W3:Y:S02]  /*c140*/  @!P0 SYNCS.PHASECHK.TRANS64 P0, [R0+URZ+0xd0], R2 ;  /* 0x0000d002000085a7 */ /* 0x000ee400080010ff */
[----:B---3--:R-:W-:Y:S05]  /*c150*/  @!P0 BRA `(.L_x_19) ;  /* 0xfffffffc00f08947 */ /* 0x008fea000383ffff */
[----:B------:R-:W-:Y:S05]  /*c160*/  BRA `(.L_x_107) ;  /* 0xffffff5400607947 */ /* 0x000fea000383ffff */
.L_x_22:
[----:B-1----:R-:W-:Y:S07]  /*c170*/  MOV R0, UR33 ;  /* 0x0000002100007c02 */ /* 0x002fee0008000f00 */
.L_x_108:
[----:B-1----:R1:W2:Y:S02]  /*c180*/  SYNCS.PHASECHK.TRANS64.TRYWAIT P0, [R0+URZ+0x28], R3 ;  /* 0x00002803000075a7 */ /* 0x0022a400080011ff */
[----:B--2---:R-:W-:Y:S05]  /*c190*/  @!P0 NANOSLEEP.SYNCS 0x989680 ;  /* 0x009896800000895d */ /* 0x004fea0003900000 */
[----:B------:R-:W2:Y:S02]  /*c1a0*/  @!P0 SYNCS.PHASECHK.TRANS64 P0, [R0+URZ+0x28], R3 ;  /* 0x00002803000085a7 */ /* 0x000ea400080010ff */
[----:B--2---:R-:W-:Y:S05]  /*c1b0*/  @!P0 BRA `(.L_x_108) ;  /* 0xfffffffc00f08947 */ /* 0x004fea000383ffff */
[----:B------:R-:W-:Y:S05]  /*c1c0*/  BRA `(.L_x_21) ;  /* 0xffffff5400a87947 */ /* 0x000fea000383ffff */
.L_x_28:
[----:B-1----:R-:W-:Y:S07]  /*c1d0*/  MOV R0, UR17 ;  /* 0x0000001100007c02 */ /* 0x002fee0008000f00 */
.L_x_109:
[----:B-1----:R1:W2:Y:S02]  /*c1e0*/  SYNCS.PHASECHK.TRANS64.TRYWAIT P0, [R0+URZ+0x28], R3 ;  /* 0x00002803000075a7 */ /* 0x0022a400080011ff */
[----:B--2---:R-:W-:Y:S05]  /*c1f0*/  @!P0 NANOSLEEP.SYNCS 0x989680 ;  /* 0x009896800000895d */ /* 0x004fea0003900000 */
[----:B------:R-:W2:Y:S02]  /*c200*/  @!P0 SYNCS.PHASECHK.TRANS64 P0, [R0+URZ+0x28], R3 ;  /* 0x00002803000085a7 */ /* 0x000ea400080010ff */
[----:B--2---:R-:W-:Y:S05]  /*c210*/  @!P0 BRA `(.L_x_109) ;  /* 0xfffffffc00f08947 */ /* 0x004fea000383ffff */
[----:B------:R-:W-:Y:S05]  /*c220*/  BRA `(.L_x_27) ;  /* 0xffffff5800507947 */ /* 0x000fea000383ffff */
.L_x_32:
[----:B-1----:R1:W2:Y:S02]  /*c230*/  SYNCS.PHASECHK.TRANS64.TRYWAIT P0, [R3+URZ+0x80], R0 ;  /* 0x00008000030075a7 */ /* 0x0022a400080011ff */
[----:B--2---:R-:W-:Y:S05]  /*c240*/  @!P0 NANOSLEEP.SYNCS 0x989680 ;  /* 0x009896800000895d */ /* 0x004fea0003900000 */
[----:B------:R-:W2:Y:S02]  /*c250*/  @!P0 SYNCS.PHASECHK.TRANS64 P0, [R3+URZ+0x80], R0 ;  /* 0x00008000030085a7 */ /* 0x000ea400080010ff */
[----:B--2---:R-:W-:Y:S05]  /*c260*/  @!P0 BRA `(.L_x_32) ;  /* 0xfffffffc00f08947 */ /* 0x004fea000383ffff */
[----:B------:R-:W-:Y:S05]  /*c270*/  BRA `(.L_x_110) ;  /* 0xffffff5800e07947 */ /* 0x000fea000383ffff */
.L_x_36:
[----:B------:R-:W-:-:S07]  /*c280*/  MOV R0, UR4 ;  /* 0x0000000400007c02 */ /* 0x000fce0008000f00 */
.L_x_111:
[----:B-1----:R1:W2:Y:S02]  /*c290*/  SYNCS.PHASECHK.TRANS64.TRYWAIT P0, [R0+URZ], R2 ;  /* 0x00000002000075a7 */ /* 0x0022a400080011ff */
[----:B--2---:R-:W-:Y:S05]  /*c2a0*/  @!P0 NANOSLEEP.SYNCS 0x989680 ;  /* 0x009896800000895d */ /* 0x004fea0003900000 */
[----:B------:R-:W2:Y:S02]  /*c2b0*/  @!P0 SYNCS.PHASECHK.TRANS64 P0, [R0+URZ], R2 ;  /* 0x00000002000085a7 */ /* 0x000ea400080010ff */
[----:B--2---:R-:W-:Y:S05]  /*c2c0*/  @!P0 BRA `(.L_x_111) ;  /* 0xfffffffc00f08947 */ /* 0x004fea000383ffff */
[----:B------:R-:W-:Y:S05]  /*c2d0*/  BRA `(.L_x_112) ;  /* 0xffffff6000847947 */ /* 0x000fea000383ffff */
.L_x_37:
[----:B------:R-:W-:-:S07]  /*c2e0*/  MOV R0, UR5 ;  /* 0x0000000500007c02 */ /* 0x000fce0008000f00 */
.L_x_113:
[----:B-1----:R1:W2:Y:S02]  /*c2f0*/  SYNCS.PHASECHK.TRANS64.TRYWAIT P0, [R0+URZ], R3 ;  /* 0x00000003000075a7 */ /* 0x0022a400080011ff */
[----:B--2---:R-:W-:Y:S05]  /*c300*/  @!P0 NANOSLEEP.SYNCS 0x989680 ;  /* 0x009896800000895d */ /* 0x004fea0003900000 */
[----:B------:R-:W2:Y:S02]  /*c310*/  @!P0 SYNCS.PHASECHK.TRANS64 P0, [R0+URZ], R3 ;  /* 0x00000003000085a7 */ /* 0x000ea400080010ff */
[----:B--2---:R-:W-:Y:S05]  /*c320*/  @!P0 BRA `(.L_x_113) ;  /* 0xfffffffc00f08947 */ /* 0x004fea000383ffff */
[----:B------:R-:W-:Y:S05]  /*c330*/  BRA `(.L_x_114) ;  /* 0xffffff6000907947 */ /* 0x000fea000383ffff */
.L_x_38:
[----:B------:R-:W-:-:S07]  /*c340*/  MOV R0, UR5 ;  /* 0x0000000500007c02 */ /* 0x000fce0008000f00 */
.L_x_115:
[----:B-1----:R1:W2:Y:S02]  /*c350*/  SYNCS.PHASECHK.TRANS64.TRYWAIT P0, [R0+URZ], R3 ;  /* 0x00000003000075a7 */ /* 0x0022a400080011ff */
[----:B--2---:R-:W-:Y:S05]  /*c360*/  @!P0 NANOSLEEP.SYNCS 0x989680 ;  /* 0x009896800000895d */ /* 0x004fea0003900000 */
[----:B------:R-:W2:Y:S02]  /*c370*/  @!P0 SYNCS.PHASECHK.TRANS64 P0, [R0+URZ], R3 ;  /* 0x00000003000085a7 */ /* 0x000ea400080010ff */
[----:B--2---:R-:W-:Y:S05]  /*c380*/  @!P0 BRA `(.L_x_115) ;  /* 0xfffffffc00f08947 */ /* 0x004fea000383ffff */
[----:B------:R-:W-:Y:S05]  /*c390*/  BRA `(.L_x_116) ;  /* 0xffffff60009c7947 */ /* 0x000fea000383ffff */
.L_x_39:
[----:B------:R-:W-:-:S07]  /*c3a0*/  MOV R0, UR5 ;  /* 0x0000000500007c02 */ /* 0x000fce0008000f00 */
.L_x_117:
[----:B-1----:R1:W2:Y:S02]  /*c3b0*/  SYNCS.PHASECHK.TRANS64.TRYWAIT P0, [R0+URZ], R3 ;  /* 0x00000003000075a7 */ /* 0x0022a400080011ff */
[----:B--2---:R-:W-:Y:S05]  /*c3c0*/  @!P0 NANOSLEEP.SYNCS 0x989680 ;  /* 0x009896800000895d */ /* 0x004fea0003900000 */
[----:B------:R-:W2:Y:S02]  /*c3d0*/  @!P0 SYNCS.PHASECHK.TRANS64 P0, [R0+URZ], R3 ;  /* 0x00000003000085a7 */ /* 0x000ea400080010ff */
[----:B--2---:R-:W-:Y:S05]  /*c3e0*/  @!P0 BRA `(.L_x_117) ;  /* 0xfffffffc00f08947 */ /* 0x004fea000383ffff */
[----:B------:R-:W-:Y:S05]  /*c3f0*/  BRA `(.L_x_118) ;  /* 0xffffff6000a87947 */ /* 0x000fea000383ffff */
.L_x_42:
[----:B--2---:R2:W3:Y:S02]  /*c400*/  SYNCS.PHASECHK.TRANS64.TRYWAIT P0, [R2+URZ+0xc0], R4 ;  /* 0x0000c004020075a7 */ /* 0x0044e400080011ff */
[----:B---3--:R-:W-:Y:S05]  /*c410*/  @!P0 NANOSLEEP.SYNCS 0x989680 ;  /* 0x009896800000895d */ /* 0x008fea0003900000 */
[----:B------:R-:W3:Y:S02]  /*c420*/  @!P0 SYNCS.PHASECHK.TRANS64 P0, [R2+URZ+0xc0], R4 ;  /* 0x0000c004020085a7 */ /* 0x000ee400080010ff */
[----:B---3--:R-:W-:Y:S05]  /*c430*/  @!P0 BRA `(.L_x_42) ;  /* 0xfffffffc00f08947 */ /* 0x008fea000383ffff */
[----:B------:R-:W-:Y:S05]  /*c440*/  BRA `(.L_x_119) ;  /* 0xffffff6400047947 */ /* 0x000fea000383ffff */
.L_x_43:
[----:B------:R-:W-:-:S07]  /*c450*/  MOV R2, UR4 ;  /* 0x0000000400027c02 */ /* 0x000fce0008000f00 */
.L_x_120:
[----:B--2---:R2:W3:Y:S02]  /*c460*/  SYNCS.PHASECHK.TRANS64.TRYWAIT P0, [R2+URZ+0x90], R5 ;  /* 0x00009005020075a7 */ /* 0x0044e400080011ff */
[----:B---3--:R-:W-:Y:S05]  /*c470*/  @!P0 NANOSLEEP.SYNCS 0x989680 ;  /* 0x009896800000895d */ /* 0x008fea0003900000 */
[----:B------:R-:W3:Y:S02]  /*c480*/  @!P0 SYNCS.PHASECHK.TRANS64 P0, [R2+URZ+0x90], R5 ;  /* 0x00009005020085a7 */ /* 0x000ee400080010ff */
[----:B---3--:R-:W-:Y:S05]  /*c490*/  @!P0 BRA `(.L_x_120) ;  /* 0xfffffffc00f08947 */ /* 0x008fea000383ffff */
[----:B------:R-:W-:Y:S05]  /*c4a0*/  BRA `(.L_x_121) ;  /* 0xffffff6400147947 */ /* 0x000fea000383ffff */
.L_x_44:
[----:B--2---:R2:W3:Y:S02]  /*c4b0*/  SYNCS.PHASECHK.TRANS64.TRYWAIT P1, [R2+URZ+0x80], R4 ;  /* 0x00008004020075a7 */ /* 0x0044e400080211ff */
[----:B---3--:R-:W-:Y:S05]  /*c4c0*/  @!P1 NANOSLEEP.SYNCS 0x989680 ;  /* 0x009896800000995d */ /* 0x008fea0003900000 */
[----:B------:R-:W3:Y:S02]  /*c4d0*/  @!P1 SYNCS.PHASECHK.TRANS64 P1, [R2+URZ+0x80], R4 ;  /* 0x00008004020095a7 */ /* 0x000ee400080210ff */
[----:B---3--:R-:W-:Y:S05]  /*c4e0*/  @!P1 BRA `(.L_x_44) ;  /* 0xfffffffc00f09947 */ /* 0x008fea000383ffff */
[----:B------:R-:W-:Y:S05]  /*c4f0*/  BRA `(.L_x_122) ;  /* 0xffffff6400447947 */ /* 0x000fea000383ffff */
.L_x_47:
[----:B------:R-:W-:-:S07]  /*c500*/  MOV R0, UR4 ;  /* 0x0000000400007c02 */ /* 0x000fce0008000f00 */
.L_x_123:
[----:B--2---:R2:W3:Y:S02]  /*c510*/  SYNCS.PHASECHK.TRANS64.TRYWAIT P0, [R0+URZ+0x90], R2 ;  /* 0x00009002000075a7 */ /* 0x0044e400080011ff */
[----:B---3--:R-:W-:Y:S05]  /*c520*/  @!P0 NANOSLEEP.SYNCS 0x989680 ;  /* 0x009896800000895d */ /* 0x008fea0003900000 */
[----:B------:R-:W3:Y:S02]  /*c530*/  @!P0 SYNCS.PHASECHK.TRANS64 P0, [R0+URZ+0x90], R2 ;  /* 0x00009002000085a7 */ /* 0x000ee400080010ff */
[----:B---3--:R-:W-:Y:S05]  /*c540*/  @!P0 BRA `(.L_x_123) ;  /* 0xfffffffc00f08947 */ /* 0x008fea000383ffff */
[----:B------:R-:W-:Y:S05]  /*c550*/  BRA `(.L_x_46) ;  /* 0xffffff6400987947 */ /* 0x000fea000383ffff */
.L_x_54:
[----:B-1----:R1:W2:Y:S02]  /*c560*/  SYNCS.PHASECHK.TRANS64.TRYWAIT P1, [R0+URZ+0x80], R2 ;  /* 0x00008002000075a7 */ /* 0x0022a400080211ff */
[----:B--2---:R-:W-:Y:S05]  /*c570*/  @!P1 NANOSLEEP.SYNCS 0x989680 ;  /* 0x009896800000995d */ /* 0x004fea0003900000 */
[----:B------:R-:W2:Y:S02]  /*c580*/  @!P1 SYNCS.PHASECHK.TRANS64 P1, [R0+URZ+0x80], R2 ;  /* 0x00008002000095a7 */ /* 0x000ea400080210ff */
[----:B--2---:R-:W-:Y:S05]  /*c590*/  @!P1 BRA `(.L_x_54) ;  /* 0xfffffffc00f09947 */ /* 0x004fea000383ffff */
[----:B------:R-:W-:Y:S05]  /*c5a0*/  BRA `(.L_x_124) ;  /* 0xffffff6800f87947 */ /* 0x000fea000383ffff */
.L_x_55:
[----:B------:R-:W-:-:S07]  /*c5b0*/  MOV R2, UR21 ;  /* 0x0000001500027c02 */ /* 0x000fce0008000f00 */
.L_x_125:
[----:B-1----:R1:W2:Y:S02]  /*c5c0*/  SYNCS.PHASECHK.TRANS64.TRYWAIT P0, [R2+URZ+0xb0], R0 ;  /* 0x0000b000020075a7 */ /* 0x0022a400080011ff */
[----:B--2---:R-:W-:Y:S05]  /*c5d0*/  @!P0 NANOSLEEP.SYNCS 0x989680 ;  /* 0x009896800000895d */ /* 0x004fea0003900000 */
[----:B------:R-:W2:Y:S02]  /*c5e0*/  @!P0 SYNCS.PHASECHK.TRANS64 P0, [R2+URZ+0xb0], R0 ;  /* 0x0000b000020085a7 */ /* 0x000ea400080010ff */
[----:B--2---:R-:W-:Y:S05]  /*c5f0*/  @!P0 BRA `(.L_x_125) ;  /* 0xfffffffc00f08947 */ /* 0x004fea000383ffff */
[----:B------:R-:W-:Y:S05]  /*c600*/  BRA `(.L_x_126) ;  /* 0xffffff6c002c7947 */ /* 0x000fea000383ffff */
.L_x_58:
[----:B------:R-:W-:Y:S07]  /*c610*/  MOV R0, UR7 ;  /* 0x0000000700007c02 */ /* 0x000fee0008000f00 */
.L_x_127:
[----:B-1----:R1:W2:Y:S02]  /*c620*/  SYNCS.PHASECHK.TRANS64.TRYWAIT P0, [R0+URZ], R2 ;  /* 0x00000002000075a7 */ /* 0x0022a400080011ff */
[----:B--2---:R-:W-:Y:S05]  /*c630*/  @!P0 NANOSLEEP.SYNCS 0x989680 ;  /* 0x009896800000895d */ /* 0x004fea0003900000 */
[----:B------:R-:W2:Y:S02]  /*c640*/  @!P0 SYNCS.PHASECHK.TRANS64 P0, [R0+URZ], R2 ;  /* 0x00000002000085a7 */ /* 0x000ea400080010ff */
[----:B--2---:R-:W-:Y:S05]  /*c650*/  @!P0 BRA `(.L_x_127) ;  /* 0xfffffffc00f08947 */ /* 0x004fea000383ffff */
[----:B------:R-:W-:Y:S05]  /*c660*/  BRA `(.L_x_57) ;  /* 0xffffff6c00487947 */ /* 0x000fea000383ffff */
.L_x_61:
[----:B------:R-:W-:-:S07]  /*c670*/  MOV R0, UR4 ;  /* 0x0000000400007c02 */ /* 0x000fce0008000f00 */
.L_x_128:
[----:B--2---:R2:W3:Y:S02]  /*c680*/  SYNCS.PHASECHK.TRANS64.TRYWAIT P0, [R0+URZ], R2 ;  /* 0x00000002000075a7 */ /* 0x0044e400080011ff */
[----:B---3--:R-:W-:Y:S05]  /*c690*/  @!P0 NANOSLEEP.SYNCS 0x989680 ;  /* 0x009896800000895d */ /* 0x008fea0003900000 */
[----:B------:R-:W3:Y:S02]  /*c6a0*/  @!P0 SYNCS.PHASECHK.TRANS64 P0, [R0+URZ], R2 ;  /* 0x00000002000085a7 */ /* 0x000ee400080010ff */
[----:B---3--:R-:W-:Y:S05]  /*c6b0*/  @!P0 BRA `(.L_x_128) ;  /* 0xfffffffc00f08947 */ /* 0x008fea000383ffff */
[----:B------:R-:W-:Y:S05]  /*c6c0*/  BRA `(.L_x_129) ;  /* 0xffffff7000007947 */ /* 0x000fea000383ffff */
.L_x_62:
[----:B------:R-:W-:-:S07]  /*c6d0*/  MOV R0, UR4 ;  /* 0x0000000400007c02 */ /* 0x000fce0008000f00 */
.L_x_130:
[----:B--2---:R2:W3:Y:S02]  /*c6e0*/  SYNCS.PHASECHK.TRANS64.TRYWAIT P0, [R0+URZ], R2 ;  /* 0x00000002000075a7 */ /* 0x0044e400080011ff */
[----:B---3--:R-:W-:Y:S05]  /*c6f0*/  @!P0 NANOSLEEP.SYNCS 0x989680 ;  /* 0x009896800000895d */ /* 0x008fea0003900000 */
[----:B------:R-:W3:Y:S02]  /*c700*/  @!P0 SYNCS.PHASECHK.TRANS64 P0, [R0+URZ], R2 ;  /* 0x00000002000085a7 */ /* 0x000ee400080010ff */
[----:B---3--:R-:W-:Y:S05]  /*c710*/  @!P0 BRA `(.L_x_130) ;  /* 0xfffffffc00f08947 */ /* 0x008fea000383ffff */
[----:B------:R-:W-:Y:S05]  /*c720*/  BRA `(.L_x_131) ;  /* 0xffffff70000c7947 */ /* 0x000fea000383ffff */
.L_x_67:
[----:B--2---:R2:W4:Y:S02]  /*c730*/  SYNCS.PHASECHK.TRANS64.TRYWAIT P0, [R3+URZ+0x80], R0 ;  /* 0x00008000030075a7 */ /* 0x00452400080011ff */
[----:B----4-:R-:W-:Y:S05]  /*c740*/  @!P0 NANOSLEEP.SYNCS 0x989680 ;  /* 0x009896800000895d */ /* 0x010fea0003900000 */
[----:B------:R-:W4:Y:S02]  /*c750*/  @!P0 SYNCS.PHASECHK.TRANS64 P0, [R3+URZ+0x80], R0 ;  /* 0x00008000030085a7 */ /* 0x000f2400080010ff */
[----:B----4-:R-:W-:Y:S05]  /*c760*/  @!P0 BRA `(.L_x_67) ;  /* 0xfffffffc00f08947 */ /* 0x010fea000383ffff */
[----:B------:R-:W-:Y:S05]  /*c770*/  BRA `(.L_x_132) ;  /* 0xffffff74002c7947 */ /* 0x000fea000383ffff */
.L_x_70:
[----:B-1----:R-:W-:Y:S07]  /*c780*/  MOV R0, UR6 ;  /* 0x0000000600007c02 */ /* 0x002fee0008000f00 */
.L_x_133:
[----:B-1----:R1:W2:Y:S02]  /*c790*/  SYNCS.PHASECHK.TRANS64.TRYWAIT P1, [R0+URZ+0x78], R2 ;  /* 0x00007802000075a7 */ /* 0x0022a400080211ff */
[----:B--2---:R-:W-:Y:S05]  /*c7a0*/  @!P1 NANOSLEEP.SYNCS 0x989680 ;  /* 0x009896800000995d */ /* 0x004fea0003900000 */
[----:B------:R-:W2:Y:S02]  /*c7b0*/  @!P1 SYNCS.PHASECHK.TRANS64 P1, [R0+URZ+0x78], R2 ;  /* 0x00007802000095a7 */ /* 0x000ea400080210ff */
[----:B--2---:R-:W-:Y:S05]  /*c7c0*/  @!P1 BRA `(.L_x_133) ;  /* 0xfffffffc00f09947 */ /* 0x004fea000383ffff */
[----:B------:R-:W-:Y:S05]  /*c7d0*/  BRA `(.L_x_69) ;  /* 0xffffff78009c7947 */ /* 0x000fea000383ffff */
.L_x_73:
[----:B------:R-:W-:Y:S07]  /*c7e0*/  MOV R2, UR5 ;  /* 0x0000000500027c02 */ /* 0x000fee0008000f00 */
.L_x_134:
[----:B-1----:R1:W2:Y:S02]  /*c7f0*/  SYNCS.PHASECHK.TRANS64.TRYWAIT P2, [R2+URZ+0x60], R0 ;  /* 0x00006000020075a7 */ /* 0x0022a400080411ff */
[----:B--2---:R-:W-:Y:S05]  /*c800*/  @!P2 NANOSLEEP.SYNCS 0x989680 ;  /* 0x009896800000a95d */ /* 0x004fea0003900000 */
[----:B------:R-:W2:Y:S02]  /*c810*/  @!P2 SYNCS.PHASECHK.TRANS64 P2, [R2+URZ+0x60], R0 ;  /* 0x000060000200a5a7 */ /* 0x000ea400080410ff */
[----:B--2---:R-:W-:Y:S05]  /*c820*/  @!P2 BRA `(.L_x_134) ;  /* 0xfffffffc00f0a947 */ /* 0x004fea000383ffff */
[----:B------:R-:W-:Y:S05]  /*c830*/  BRA `(.L_x_135) ;  /* 0xffffff7c00087947 */ /* 0x000fea000383ffff */
.L_x_75:
[----:B------:R-:W-:-:S07]  /*c840*/  MOV R0, UR4 ;  /* 0x0000000400007c02 */ /* 0x000fce0008000f00 */
.L_x_136:
[----:B-1----:R1:W4:Y:S02]  /*c850*/  SYNCS.PHASECHK.TRANS64.TRYWAIT P0, [R0+URZ], R2 ;  /* 0x00000002000075a7 */ /* 0x00232400080011ff */
[----:B----4-:R-:W-:Y:S05]  /*c860*/  @!P0 NANOSLEEP.SYNCS 0x989680 ;  /* 0x009896800000895d */ /* 0x010fea0003900000 */
[----:B------:R-:W4:Y:S02]  /*c870*/  @!P0 SYNCS.PHASECHK.TRANS64 P0, [R0+URZ], R2 ;  /* 0x00000002000085a7 */ /* 0x000f2400080010ff */
[----:B----4-:R-:W-:Y:S05]  /*c880*/  @!P0 BRA `(.L_x_136) ;  /* 0xfffffffc00f08947 */ /* 0x010fea000383ffff */
[----:B------:R-:W-:Y:S05]  /*c890*/  BRA `(.L_x_137) ;  /* 0xffffff8000007947 */ /* 0x000fea000383ffff */
.L_x_77:
[----:B------:R-:W-:Y:S07]  /*c8a0*/  MOV R0, UR4 ;  /* 0x0000000400007c02 */ /* 0x000fee0008000f00 */
.L_x_138:
[----:B-1----:R1:W2:Y:S02]  /*c8b0*/  SYNCS.PHASECHK.TRANS64.TRYWAIT P0, [R0+URZ+0x80], R3 ;  /* 0x00008003000075a7 */ /* 0x0022a400080011ff */
[----:B--2---:R-:W-:Y:S05]  /*c8c0*/  @!P0 NANOSLEEP.SYNCS 0x989680 ;  /* 0x009896800000895d */ /* 0x004fea0003900000 */
[----:B------:R-:W2:Y:S02]  /*c8d0*/  @!P0 SYNCS.PHASECHK.TRANS64 P0, [R0+URZ+0x80], R3 ;  /* 0x00008003000085a7 */ /* 0x000ea400080010ff */
[----:B--2---:R-:W-:Y:S05]  /*c8e0*/  @!P0 BRA `(.L_x_138) ;  /* 0xfffffffc00f08947 */ /* 0x004fea000383ffff */
[----:B------:R-:W-:Y:S05]  /*c8f0*/  BRA `(.L_x_139) ;  /* 0xffffff8000987947 */ /* 0x000fea000383ffff */
.L_x_87:
[----:B-1----:R1:W4:Y:S02]  /*c900*/  SYNCS.PHASECHK.TRANS64.TRYWAIT P0, [R8+URZ+0x50], R6 ;  /* 0x00005006080075a7 */ /* 0x00232400080011ff */
[----:B----4-:R-:W-:Y:S05]  /*c910*/  @!P0 NANOSLEEP.SYNCS 0x989680 ;  /* 0x009896800000895d */ /* 0x010fea0003900000 */
[----:B------:R-:W4:Y:S02]  /*c920*/  @!P0 SYNCS.PHASECHK.TRANS64 P0, [R8+URZ+0x50], R6 ;  /* 0x00005006080085a7 */ /* 0x000f2400080010ff */
[----:B----4-:R-:W-:Y:S05]  /*c930*/  @!P0 BRA `(.L_x_87) ;  /* 0xfffffffc00f08947 */ /* 0x010fea000383ffff */
[----:B------:R-:W-:Y:S05]  /*c940*/  BRA `(.L_x_86) ;  /* 0xffffff9400b47947 */ /* 0x000fea000383ffff */
.L_x_89:
[----:B-1----:R1:W4:Y:S02]  /*c950*/  SYNCS.PHASECHK.TRANS64.TRYWAIT P1, [R5+URZ+0xa0], R7 ;  /* 0x0000a007050075a7 */ /* 0x00232400080211ff */
[----:B----4-:R-:W-:Y:S05]  /*c960*/  @!P1 NANOSLEEP.SYNCS 0x989680 ;  /* 0x009896800000995d */ /* 0x010fea0003900000 */
[----:B------:R-:W4:Y:S02]  /*c970*/  @!P1 SYNCS.PHASECHK.TRANS64 P1, [R5+URZ+0xa0], R7 ;  /* 0x0000a007050095a7 */ /* 0x000f2400080210ff */
[----:B----4-:R-:W-:Y:S05]  /*c980*/  @!P1 BRA `(.L_x_89) ;  /* 0xfffffffc00f09947 */ /* 0x010fea000383ffff */
[----:B------:R-:W-:Y:S05]  /*c990*/  BRA `(.L_x_88) ;  /* 0xffffffa000047947 */ /* 0x000fea000383ffff */
        .weak           $__internal_0_$__cuda_sm10x_tcgen05_guardrail_trap_col_being_dealloced_not_returned_by_alloc
        .type           $__internal_0_$__cuda_sm10x_tcgen05_guardrail_trap_col_being_dealloced_not_returned_by_alloc,@function
        .size           $__internal_0_$__cuda_sm10x_tcgen05_guardrail_trap_col_being_dealloced_not_returned_by_alloc,($__internal_1_$__cuda_sm10x_tcgen05_guardrail_trap_phase_invalid_during_alloc - $__internal_0_$__cuda_sm10x_tcgen05_guardrail_trap_col_being_dealloced_not_returned_by_alloc)
$__internal_0_$__cuda_sm10x_tcgen05_guardrail_trap_col_being_dealloced_not_returned_by_alloc:
[----:B------:R-:W-:Y:S05]  /*c9a0*/  BPT.TRAP 0x1 ;  /* 0x000000040000795c */ /* 0x000fea0000300000 */
[----:B------:R-:W-:-:S04]  /*c9b0*/  HFMA2 R3, -RZ, RZ, 0, 0 ;  /* 0x00000000ff037431 */ /* 0x000fc800000001ff */
[----:B------:R-:W-:Y:S05]  /*c9c0*/  RET.REL.NODEC R2 `(_ZN7cutlass13device_kernelINS_4gemm6kernel13GemmUniversalIN4cute5tupleIJiiiiEEENS1_10collective13CollectiveMmaINS1_35MainloopSm100TmaUmmaWarpSpecializedILi5ELi2ELi2ENS5_IJNS4_1CILi1EEESB_SB_EEEEENS5_IJNSA_ILi128EEENSA_ILi224EEENSA_ILi32EEEEEENS_10bfloat16_tENS5_IJlSB_lEEESI_SJ_NS4_8TiledMMAINS4_8MMA_AtomIJNS4_20SM100_MMA_F16BF16_SSISI_SI_fLi128ELi224ELNS4_4UMMA5MajorE0ELSO_0ELNSN_7ScaleInE0ELSP_0EEEEEENS4_6LayoutISC_NS5_IJNSA_ILi0EEEST_ST_EEEEENS5_IJNS4_10UnderscoreESW_SW_EEEEENS4_13SM90_TMA_LOADENS4_14ComposedLayoutINS4_7SwizzleILi2ELi4ELi3EEENS4_18smem_ptr_flag_bitsILi16EEENSS_INS5_IJNSA_ILi8EEESG_EEENS5_IJSG_SB_EEEEEEEvNS4_8identityESZ_S19_vS1A_EENS_8epilogue10collective18CollectiveEpilogueINS1C_23Sm100TmaWarpSpecializedILi2ELi1ELi224ELb1ELb0EEEJSH_NS5_IJNSS_ISE_SB_EENSS_ISF_SB_EEEEESI_SJ_SI_SJ_NS1C_6fusion15FusionCallbacksIS1G_NS1K_17LinearCombinationISI_fSI_fLNS_15FloatRoundStyleE2EEESH_S1J_JEEENS4_5SM1004TMEM4LOAD26SM100_TMEM_LOAD_32dp32b32xESZ_S19_NS4_39AutoVectorizingCopyWithAssumedAlignmentILi128EEENS4_14SM90_TMA_STOREES19_S1V_S1V_EEEvvEEEEvNT_6ParamsE) ;  /* 0xffffff34028c7950 */ /* 0x000fea0003c3ffff */
        .weak           $__internal_1_$__cuda_sm10x_tcgen05_guardrail_trap_phase_invalid_during_alloc
        .type           $__internal_1_$__cuda_sm10x_tcgen05_guardrail_trap_phase_invalid_during_alloc,@function
        .size           $__internal_1_$__cuda_sm10x_tcgen05_guardrail_trap_phase_invalid_during_alloc,($__internal_2_$__cuda_sm10x_tcgen05_guardrail_trap_unallocated_columns_being_dealloced - $__internal_1_$__cuda_sm10x_tcgen05_guardrail_trap_phase_invalid_during_alloc)
$__internal_1_$__cuda_sm10x_tcgen05_guardrail_trap_phase_invalid_during_alloc:
[----:B------:R-:W-:Y:S05]  /*c9d0*/  BPT.TRAP 0x1 ;  /* 0x000000040000795c */ /* 0x000fea0000300000 */
[----:B------:R-:W-:-:S04]  /*c9e0*/  MOV R3, 0x0 ;  /* 0x0000000000037802 */ /* 0x000fc80000000f00 */
[----:B------:R-:W-:Y:S05]  /*c9f0*/  RET.REL.NODEC R2 `(_ZN7cutlass13device_kernelINS_4gemm6kernel13GemmUniversalIN4cute5tupleIJiiiiEEENS1_10collective13CollectiveMmaINS1_35MainloopSm100TmaUmmaWarpSpecializedILi5ELi2ELi2ENS5_IJNS4_1CILi1EEESB_SB_EEEEENS5_IJNSA_ILi128EEENSA_ILi224EEENSA_ILi32EEEEEENS_10bfloat16_tENS5_IJlSB_lEEESI_SJ_NS4_8TiledMMAINS4_8MMA_AtomIJNS4_20SM100_MMA_F16BF16_SSISI_SI_fLi128ELi224ELNS4_4UMMA5MajorE0ELSO_0ELNSN_7ScaleInE0ELSP_0EEEEEENS4_6LayoutISC_NS5_IJNSA_ILi0EEEST_ST_EEEEENS5_IJNS4_10UnderscoreESW_SW_EEEEENS4_13SM90_TMA_LOADENS4_14ComposedLayoutINS4_7SwizzleILi2ELi4ELi3EEENS4_18smem_ptr_flag_bitsILi16EEENSS_INS5_IJNSA_ILi8EEESG_EEENS5_IJSG_SB_EEEEEEEvNS4_8identityESZ_S19_vS1A_EENS_8epilogue10collective18CollectiveEpilogueINS1C_23Sm100TmaWarpSpecializedILi2ELi1ELi224ELb1ELb0EEEJSH_NS5_IJNSS_ISE_SB_EENSS_ISF_SB_EEEEESI_SJ_SI_SJ_NS1C_6fusion15FusionCallbacksIS1G_NS1K_17LinearCombinationISI_fSI_fLNS_15FloatRoundStyleE2EEESH_S1J_JEEENS4_5SM1004TMEM4LOAD26SM100_TMEM_LOAD_32dp32b32xESZ_S19_NS4_39AutoVectorizingCopyWithAssumedAlignmentILi128EEENS4_14SM90_TMA_STOREES19_S1V_S1V_EEEvvEEEEvNT_6ParamsE) ;  /* 0xffffff3402807950 */ /* 0x000fea0003c3ffff */
        .weak           $__internal_2_$__cuda_sm10x_tcgen05_guardrail_trap_unallocated_columns_being_dealloced
        .type           $__internal_2_$__cuda_sm10x_tcgen05_guardrail_trap_unallocated_columns_being_dealloced,@function
        .size           $__internal_2_$__cuda_sm10x_tcgen05_guardrail_trap_unallocated_columns_being_dealloced,(.L_x_141 - $__internal_2_$__cuda_sm10x_tcgen05_guardrail_trap_unallocated_columns_being_dealloced)
$__internal_2_$__cuda_sm10x_tcgen05_guardrail_trap_unallocated_columns_being_dealloced:
[----:B------:R-:W-:Y:S05]  /*ca00*/  BPT.TRAP 0x1 ;  /* 0x000000040000795c */ /* 0x000fea0000300000 */
[----:B------:R-:W-:-:S04]  /*ca10*/  HFMA2 R3, -RZ, RZ, 0, 0 ;  /* 0x00000000ff037431 */ /* 0x000fc800000001ff */
[----:B------:R-:W-:Y:S05]  /*ca20*/  RET.REL.NODEC R2 `(_ZN7cutlass13device_kernelINS_4gemm6kernel13GemmUniversalIN4cute5tupleIJiiiiEEENS1_10collective13CollectiveMmaINS1_35MainloopSm100TmaUmmaWarpSpecializedILi5ELi2ELi2ENS5_IJNS4_1CILi1EEESB_SB_EEEEENS5_IJNSA_ILi128EEENSA_ILi224EEENSA_ILi32EEEEEENS_10bfloat16_tENS5_IJlSB_lEEESI_SJ_NS4_8TiledMMAINS4_8MMA_AtomIJNS4_20SM100_MMA_F16BF16_SSISI_SI_fLi128ELi224ELNS4_4UMMA5MajorE0ELSO_0ELNSN_7ScaleInE0ELSP_0EEEEEENS4_6LayoutISC_NS5_IJNSA_ILi0EEEST_ST_EEEEENS5_IJNS4_10UnderscoreESW_SW_EEEEENS4_13SM90_TMA_LOADENS4_14ComposedLayoutINS4_7SwizzleILi2ELi4ELi3EEENS4_18smem_ptr_flag_bitsILi16EEENSS_INS5_IJNSA_ILi8EEESG_EEENS5_IJSG_SB_EEEEEEEvNS4_8identityESZ_S19_vS1A_EENS_8epilogue10collective18CollectiveEpilogueINS1C_23Sm100TmaWarpSpecializedILi2ELi1ELi224ELb1ELb0EEEJSH_NS5_IJNSS_ISE_SB_EENSS_ISF_SB_EEEEESI_SJ_SI_SJ_NS1C_6fusion15FusionCallbacksIS1G_NS1K_17LinearCombinationISI_fSI_fLNS_15FloatRoundStyleE2EEESH_S1J_JEEENS4_5SM1004TMEM4LOAD26SM100_TMEM_LOAD_32dp32b32xESZ_S19_NS4_39AutoVectorizingCopyWithAssumedAlignmentILi128EEENS4_14SM90_TMA_STOREES19_S1V_S1V_EEEvvEEEEvNT_6ParamsE) ;  /* 0xffffff3402747950 */ /* 0x000fea0003c3ffff */
.L_x_140:
[----:B------:R-:W-:-:S00]  /*ca30*/  BRA `(.L_x_140) ;  /* 0xfffffffc00fc7947 */ /* 0x000fc0000383ffff */
[----:B------:R-:W-:-:S00]  /*ca40*/  NOP ;  /* 0x0000000000007918 */ /* 0x000fc00000000000 */
        /* <DEDUP_REMOVED lines=11> */
.L_x_141:


//--------------------- .nv.global.init           --------------------------
	.section	.nv.global.init,"aw",@progbits
.nv.global.init:
	.type		$str$27,@object
	.size		$str$27,($str$28 - $str$27)
$str$27:
        /*0000*/ 	.byte	0x28, 0x61, 0x64, 0x64, 0x72, 0x65, 0x73, 0x73, 0x20, 0x26, 0x20, 0x6d, 0x61, 0x73, 0x6b, 0x29
        /*0010*/ 	.byte	0x20, 0x3d, 0x3d, 0x20, 0x30, 0x00
	.type		$str$28,@object
	.size		$str$28,($str$26 - $str$28)
$str$28:
        /*0016*/ 	.byte	0x2f, 0x74, 0x6d, 0x70, 0x2f, 0x63, 0x75, 0x74, 0x6c, 0x61, 0x73, 0x73, 0x5f, 0x73, 0x77, 0x65
        /*0026*/ 	.byte	0x65, 0x70, 0x5f, 0x73, 0x72, 0x63, 0x2f, 0x69, 0x6e, 0x63, 0x6c, 0x75, 0x64, 0x65, 0x2f, 0x63
        /*0036*/ 	.byte	0x75, 0x74, 0x65, 0x2f, 0x70, 0x6f, 0x69, 0x6e, 0x74, 0x65, 0x72, 0x5f, 0x66, 0x6c, 0x61, 0x67
        /*0046*/ 	.byte	0x67, 0x65, 0x64, 0x2e, 0x68, 0x70, 0x70, 0x00
	.type		$str$26,@object
	.size		$str$26,($str$25 - $str$26)
$str$26:
        /*004e*/ 	.byte	0x2f, 0x74, 0x6d, 0x70, 0x2f, 0x63, 0x75, 0x74, 0x6c, 0x61, 0x73, 0x73, 0x5f, 0x73, 0x77, 0x65
        /*005e*/ 	.byte	0x65, 0x70, 0x5f, 0x73, 0x72, 0x63, 0x2f, 0x69, 0x6e, 0x63, 0x6c, 0x75, 0x64, 0x65, 0x2f, 0x63
        /*006e*/ 	.byte	0x75, 0x74, 0x65, 0x2f, 0x61, 0x74, 0x6f, 0x6d, 0x2f, 0x63, 0x6f, 0x70, 0x79, 0x5f, 0x74, 0x72
        /*007e*/ 	.byte	0x61, 0x69, 0x74, 0x73, 0x5f, 0x73, 0x6d, 0x31, 0x30, 0x30, 0x2e, 0x68, 0x70, 0x70, 0x00
	.type		$str$25,@object
	.size		$str$25,(__unnamed_1 - $str$25)
$str$25:
        /*008d*/ 	.byte	0x28, 0x28, 0x75, 0x69, 0x6e, 0x74, 0x33, 0x32, 0x5f, 0x74, 0x28, 0x74, 0x68, 0x72, 0x65, 0x61
        /*009d*/ 	.byte	0x64, 0x49, 0x64, 0x78, 0x2e, 0x78, 0x29, 0x20, 0x2f, 0x20, 0x33, 0x32, 0x29, 0x20, 0x25, 0x20
        /*00ad*/ 	.byte	0x34, 0x29, 0x20, 0x3d, 0x3d, 0x20, 0x28, 0x28, 0x28, 0x74, 0x6d, 0x65, 0x6d, 0x5f, 0x61, 0x64
        /*00bd*/ 	.byte	0x64, 0x72, 0x20, 0x3e, 0x3e, 0x20, 0x31, 0x36, 0x29, 0x20, 0x2f, 0x20, 0x33, 0x32, 0x29, 0x20
        /*00cd*/ 	.byte	0x25, 0x20, 0x34, 0x29, 0x00
	.type		__unnamed_1,@object
	.size		__unnamed_1,(__unnamed_2 - __unnamed_1)
__unnamed_1:
        /* <DEDUP_REMOVED lines=25> */
        /*0262*/ 	.byte	0x3a, 0x43, 0x3c, 0x32, 0x38, 0x36, 0x37, 0x32, 0x3e, 0x3e, 0x3e, 0x3e, 0x5d, 0x00
	.type		__unnamed_2,@object
	.size		__unnamed_2,(.L_2 - __unnamed_2)
__unnamed_2:
        /* <DEDUP_REMOVED lines=42> */
        /*0510*/ 	.byte	0x3e, 0x3e, 0x5d, 0x00
.L_2:


//--------------------- .nv.shared._ZN7cutlass13device_kernelINS_4gemm6kernel13GemmUniversalIN4cute5tupleIJiiiiEEENS1_10collective13CollectiveMmaINS1_35MainloopSm100TmaUmmaWarpSpecializedILi5ELi2ELi2ENS5_IJNS4_1CILi1EEESB_SB_EEEEENS5_IJNSA_ILi128EEENSA_ILi224EEENSA_ILi32EEEEEENS_10bfloat16_tENS5_IJlSB_lEEESI_SJ_NS4_8TiledMMAINS4_8MMA_AtomIJNS4_20SM100_MMA_F16BF16_SSISI_SI_fLi128ELi224ELNS4_4UMMA5MajorE0ELSO_0ELNSN_7ScaleInE0ELSP_0EEEEEENS4_6LayoutISC_NS5_IJNSA_ILi0EEEST_ST_EEEEENS5_IJNS4_10UnderscoreESW_SW_EEEEENS4_13SM90_TMA_LOADENS4_14ComposedLayoutINS4_7SwizzleILi2ELi4ELi3EEENS4_18smem_ptr_flag_bitsILi16EEENSS_INS5_IJNSA_ILi8EEESG_EEENS5_IJSG_SB_EEEEEEEvNS4_8identityESZ_S19_vS1A_EENS_8epilogue10collective18CollectiveEpilogueINS1C_23Sm100TmaWarpSpecializedILi2ELi1ELi224ELb1ELb0EEEJSH_NS5_IJNSS_ISE_SB_EENSS_ISF_SB_EEEEESI_SJ_SI_SJ_NS1C_6fusion15FusionCallbacksIS1G_NS1K_17LinearCombinationISI_fSI_fLNS_15FloatRoundStyleE2EEESH_S1J_JEEENS4_5SM1004TMEM4LOAD26SM100_TMEM_LOAD_32dp32b32xESZ_S19_NS4_39AutoVectorizingCopyWithAssumedAlignmentILi128EEENS4_14SM90_TMA_STOREES19_S1V_S1V_EEEvvEEEEvNT_6ParamsE --------------------------
	.section	.nv.shared._ZN7cutlass13device_kernelINS_4gemm6kernel13GemmUniversalIN4cute5tupleIJiiiiEEENS1_10collective13CollectiveMmaINS1_35MainloopSm100TmaUmmaWarpSpecializedILi5ELi2ELi2ENS5_IJNS4_1CILi1EEESB_SB_EEEEENS5_IJNSA_ILi128EEENSA_ILi224EEENSA_ILi32EEEEEENS_10bfloat16_tENS5_IJlSB_lEEESI_SJ_NS4_8TiledMMAINS4_8MMA_AtomIJNS4_20SM100_MMA_F16BF16_SSISI_SI_fLi128ELi224ELNS4_4UMMA5MajorE0ELSO_0ELNSN_7ScaleInE0ELSP_0EEEEEENS4_6LayoutISC_NS5_IJNSA_ILi0EEEST_ST_EEEEENS5_IJNS4_10UnderscoreESW_SW_EEEEENS4_13SM90_TMA_LOADENS4_14ComposedLayoutINS4_7SwizzleILi2ELi4ELi3EEENS4_18smem_ptr_flag_bitsILi16EEENSS_INS5_IJNSA_ILi8EEESG_EEENS5_IJSG_SB_EEEEEEEvNS4_8identityESZ_S19_vS1A_EENS_8epilogue10collective18CollectiveEpilogueINS1C_23Sm100TmaWarpSpecializedILi2ELi1ELi224ELb1ELb0EEEJSH_NS5_IJNSS_ISE_SB_EENSS_ISF_SB_EEEEESI_SJ_SI_SJ_NS1C_6fusion15FusionCallbacksIS1G_NS1K_17LinearCombinationISI_fSI_fLNS_15FloatRoundStyleE2EEESH_S1J_JEEENS4_5SM1004TMEM4LOAD26SM100_TMEM_LOAD_32dp32b32xESZ_S19_NS4_39AutoVectorizingCopyWithAssumedAlignmentILi128EEENS4_14SM90_TMA_STOREES19_S1V_S1V_EEEvvEEEEvNT_6ParamsE,"aw",@nobits
	.sectionflags	@""
	.align	16
	.zero		1024


//--------------------- .nv.shared.reserved.0     --------------------------
	.section	.nv.shared.reserved.0,"aw",@nobits
	.weak		__nv_reservedSMEM_offset_0_alias
	.size		__nv_reservedSMEM_offset_0_alias, 0, 64
	.other		__nv_reservedSMEM_offset_0_alias,@"STO_CUDA_RESERVED_SHARED STV_DEFAULT"
__nv_reservedSMEM_offset_0_alias:
	.zero		0
.nv.shared.reserved.0:
	.zero		64
	.weak		__nv_reservedSMEM_tcgen05_partition
	.type		__nv_reservedSMEM_tcgen05_partition,@object
	.size		__nv_reservedSMEM_tcgen05_partition,(.L_0 - __nv_reservedSMEM_tcgen05_partition)
__nv_reservedSMEM_tcgen05_partition:
	.zero		32
.L_0:


//--------------------- .nv.global                --------------------------
	.section	.nv.global,"aw",@nobits
.nv.global:
	.type		_ZN39_INTERNAL_ddee9eba_4_k_cu_24996182_82644cute1_E,@object
	.size		_ZN39_INTERNAL_ddee9eba_4_k_cu_24996182_82644cute1_E,(_ZN39_INTERNAL_ddee9eba_4_k_cu_24996182_82644cuda3std3__45__cpo6cbeginE - _ZN39_INTERNAL_ddee9eba_4_k_cu_24996182_82644cute1_E)
_ZN39_INTERNAL_ddee9eba_4_k_cu_24996182_82644cute1_E:
	.zero		1
	.type		_ZN39_INTERNAL_ddee9eba_4_k_cu_24996182_82644cuda3std3__45__cpo6cbeginE,@object
	.size		_ZN39_INTERNAL_ddee9eba_4_k_cu_24996182_82644cuda3std3__45__cpo6cbeginE,(_ZN39_INTERNAL_ddee9eba_4_k_cu_24996182_82644cuda3std3__48in_placeE - _ZN39_INTERNAL_ddee9eba_4_k_cu_24996182_82644cuda3std3__45__cpo6cbeginE)
_ZN39_INTERNAL_ddee9eba_4_k_cu_24996182_82644cuda3std3__45__cpo6cbeginE:
	.zero		1
	.type		_ZN39_INTERNAL_ddee9eba_4_k_cu_24996182_82644cuda3std3__48in_placeE,@object
	.size		_ZN39_INTERNAL_ddee9eba_4_k_cu_24996182_82644cuda3std3__48in_placeE,(_ZN39_INTERNAL_ddee9eba_4_k_cu_24996182_82644cuda3std6ranges3__45__cpo9iter_moveE - _ZN39_INTERNAL_ddee9eba_4_k_cu_24996182_82644cuda3std3__48in_placeE)
_ZN39_INTERNAL_ddee9eba_4_k_cu_24996182_82644cuda3std3__48in_placeE:
	.zero		1
	.type		_ZN39_INTERNAL_ddee9eba_4_k_cu_24996182_82644cuda3std6ranges3__45__cpo9iter_moveE,@object
	.size		_ZN39_INTERNAL_ddee9eba_4_k_cu_24996182_82644cuda3std6ranges3__45__cpo9iter_moveE,(_ZN39_INTERNAL_ddee9eba_4_k_cu_24996182_82644cuda3std3__45__cpo5beginE - _ZN39_INTERNAL_ddee9eba_4_k_cu_24996182_82644cuda3std6ranges3__45__cpo9iter_moveE)
_ZN39_INTERNAL_ddee9eba_4_k_cu_24996182_82644cuda3std6ranges3__45__cpo9iter_moveE:
	.zero		1
	.type		_ZN39_INTERNAL_ddee9eba_4_k_cu_24996182_82644cuda3std3__45__cpo5beginE,@object
	.size		_ZN39_INTERNAL_ddee9eba_4_k_cu_24996182_82644cuda3std3__45__cpo5beginE,(_ZN39_INTERNAL_ddee9eba_4_k_cu_24996182_82644cuda3std3__441_GLOBAL__N__ddee9eba_4_k_cu_24996182_82646ignoreE - _ZN39_INTERNAL_ddee9eba_4_k_cu_24996182_82644cuda3std3__45__cpo5beginE)
_ZN39_INTERNAL_ddee9eba_4_k_cu_24996182_82644cuda3std3__45__cpo5beginE:
	.zero		1
	.type		_ZN39_INTERNAL_ddee9eba_4_k_cu_24996182_82644cuda3std3__441_GLOBAL__N__ddee9eba_4_k_cu_24996182_82646ignoreE,@object
	.size		_ZN39_INTERNAL_ddee9eba_4_k_cu_24996182_82644cuda3std3__441_GLOBAL__N__ddee9eba_4_k_cu_24996182_82646ignoreE,(_ZN39_INTERNAL_ddee9eba_4_k_cu_24996182_82644cute7productE - _ZN39_INTERNAL_ddee9eba_4_k_cu_24996182_82644cuda3std3__441_GLOBAL__N__ddee9eba_4_k_cu_24996182_82646ignoreE)
_ZN39_INTERNAL_ddee9eba_4_k_cu_24996182_82644cuda3std3__441_GLOBAL__N__ddee9eba_4_k_cu_24996182_82646ignoreE:
	.zero		1
	.type		_ZN39_INTERNAL_ddee9eba_4_k_cu_24996182_82644cute7productE,@object
	.size		_ZN39_INTERNAL_ddee9eba_4_k_cu_24996182_82644cute7productE,(_ZN39_INTERNAL_ddee9eba_4_k_cu_24996182_82644cuda3std3__45__cpo3endE - _ZN39_INTERNAL_ddee9eba_4_k_cu_24996182_82644cute7productE)
_ZN39_INTERNAL_ddee9eba_4_k_cu_24996182_82644cute7productE:
	.zero		1
	.type		_ZN39_INTERNAL_ddee9eba_4_k_cu_24996182_82644cuda3std3__45__cpo3endE,@object
	.size		_ZN39_INTERNAL_ddee9eba_4_k_cu_24996182_82644cuda3std3__45__cpo3endE,(_ZN39_INTERNAL_ddee9eba_4_k_cu_24996182_82644cuda3std3__419piecewise_constructE - _ZN39_INTERNAL_ddee9eba_4_k_cu_24996182_82644cuda3std3__45__cpo3endE)
_ZN39_INTERNAL_ddee9eba_4_k_cu_24996182_82644cuda3std3__45__cpo3endE:
	.zero		1
	.type		_ZN39_INTERNAL_ddee9eba_4_k_cu_24996182_82644cuda3std3__419piecewise_constructE,@object
	.size		_ZN39_INTERNAL_ddee9eba_4_k_cu_24996182_82644cuda3std3__419piecewise_constructE,(_ZN39_INTERNAL_ddee9eba_4_k_cu_24996182_82644cuda3std3__45__cpo4cendE - _ZN39_INTERNAL_ddee9eba_4_k_cu_24996182_82644cuda3std3__419piecewise_constructE)
_ZN39_INTERNAL_ddee9eba_4_k_cu_24996182_82644cuda3std3__419piecewise_constructE:
	.zero		1
	.type		_ZN39_INTERNAL_ddee9eba_4_k_cu_24996182_82644cuda3std3__45__cpo4cendE,@object
	.size		_ZN39_INTERNAL_ddee9eba_4_k_cu_24996182_82644cuda3std3__45__cpo4cendE,(_ZN39_INTERNAL_ddee9eba_4_k_cu_24996182_82644cuda3std6ranges3__45__cpo4swapE - _ZN39_INTERNAL_ddee9eba_4_k_cu_24996182_82644cuda3std3__45__cpo4cendE)
_ZN39_INTERNAL_ddee9eba_4_k_cu_24996182_82644cuda3std3__45__cpo4cendE:
	.zero		1
	.type		_ZN39_INTERNAL_ddee9eba_4_k_cu_24996182_82644cuda3std6ranges3__45__cpo4swapE,@object
	.size		_ZN39_INTERNAL_ddee9eba_4_k_cu_24996182_82644cuda3std6ranges3__45__cpo4swapE,(.L_10 - _ZN39_INTERNAL_ddee9eba_4_k_cu_24996182_82644cuda3std6ranges3__45__cpo4swapE)
_ZN39_INTERNAL_ddee9eba_4_k_cu_24996182_82644cuda3std6ranges3__45__cpo4swapE:
	.zero		1
.L_10:


//--------------------- .nv.constant0._ZN7cutlass13device_kernelINS_4gemm6kernel13GemmUniversalIN4cute5tupleIJiiiiEEENS1_10collective13CollectiveMmaINS1_35MainloopSm100TmaUmmaWarpSpecializedILi5ELi2ELi2ENS5_IJNS4_1CILi1EEESB_SB_EEEEENS5_IJNSA_ILi128EEENSA_ILi224EEENSA_ILi32EEEEEENS_10bfloat16_tENS5_IJlSB_lEEESI_SJ_NS4_8TiledMMAINS4_8MMA_AtomIJNS4_20SM100_MMA_F16BF16_SSISI_SI_fLi128ELi224ELNS4_4UMMA5MajorE0ELSO_0ELNSN_7ScaleInE0ELSP_0EEEEEENS4_6LayoutISC_NS5_IJNSA_ILi0EEEST_ST_EEEEENS5_IJNS4_10UnderscoreESW_SW_EEEEENS4_13SM90_TMA_LOADENS4_14ComposedLayoutINS4_7SwizzleILi2ELi4ELi3EEENS4_18smem_ptr_flag_bitsILi16EEENSS_INS5_IJNSA_ILi8EEESG_EEENS5_IJSG_SB_EEEEEEEvNS4_8identityESZ_S19_vS1A_EENS_8epilogue10collective18CollectiveEpilogueINS1C_23Sm100TmaWarpSpecializedILi2ELi1ELi224ELb1ELb0EEEJSH_NS5_IJNSS_ISE_SB_EENSS_ISF_SB_EEEEESI_SJ_SI_SJ_NS1C_6fusion15FusionCallbacksIS1G_NS1K_17LinearCombinationISI_fSI_fLNS_15FloatRoundStyleE2EEESH_S1J_JEEENS4_5SM1004TMEM4LOAD26SM100_TMEM_LOAD_32dp32b32xESZ_S19_NS4_39AutoVectorizingCopyWithAssumedAlignmentILi128EEENS4_14SM90_TMA_STOREES19_S1V_S1V_EEEvvEEEEvNT_6ParamsE --------------------------
	.section	.nv.constant0._ZN7cutlass13device_kernelINS_4gemm6kernel13GemmUniversalIN4cute5tupleIJiiiiEEENS1_10collective13CollectiveMmaINS1_35MainloopSm100TmaUmmaWarpSpecializedILi5ELi2ELi2ENS5_IJNS4_1CILi1EEESB_SB_EEEEENS5_IJNSA_ILi128EEENSA_ILi224EEENSA_ILi32EEEEEENS_10bfloat16_tENS5_IJlSB_lEEESI_SJ_NS4_8TiledMMAINS4_8MMA_AtomIJNS4_20SM100_MMA_F16BF16_SSISI_SI_fLi128ELi224ELNS4_4UMMA5MajorE0ELSO_0ELNSN_7ScaleInE0ELSP_0EEEEEENS4_6LayoutISC_NS5_IJNSA_ILi0EEEST_ST_EEEEENS5_IJNS4_10UnderscoreESW_SW_EEEEENS4_13SM90_TMA_LOADENS4_14ComposedLayoutINS4_7SwizzleILi2ELi4ELi3EEENS4_18smem_ptr_flag_bitsILi16EEENSS_INS5_IJNSA_ILi8EEESG_EEENS5_IJSG_SB_EEEEEEEvNS4_8identityESZ_S19_vS1A_EENS_8epilogue10collective18CollectiveEpilogueINS1C_23Sm100TmaWarpSpecializedILi2ELi1ELi224ELb1ELb0EEEJSH_NS5_IJNSS_ISE_SB_EENSS_ISF_SB_EEEEESI_SJ_SI_SJ_NS1C_6fusion15FusionCallbacksIS1G_NS1K_17LinearCombinationISI_fSI_fLNS_15FloatRoundStyleE2EEESH_S1J_JEEENS4_5SM1004TMEM4LOAD26SM100_TMEM_LOAD_32dp32b32xESZ_S19_NS4_39AutoVectorizingCopyWithAssumedAlignmentILi128EEENS4_14SM90_TMA_STOREES19_S1V_S1V_EEEvvEEEEvNT_6ParamsE,"a",@progbits
	.sectionflags	@""
	.align	4
.nv.constant0._ZN7cutlass13device_kernelINS_4gemm6kernel13GemmUniversalIN4cute5tupleIJiiiiEEENS1_10collective13CollectiveMmaINS1_35MainloopSm100TmaUmmaWarpSpecializedILi5ELi2ELi2ENS5_IJNS4_1CILi1EEESB_SB_EEEEENS5_IJNSA_ILi128EEENSA_ILi224EEENSA_ILi32EEEEEENS_10bfloat16_tENS5_IJlSB_lEEESI_SJ_NS4_8TiledMMAINS4_8MMA_AtomIJNS4_20SM100_MMA_F16BF16_SSISI_SI_fLi128ELi224ELNS4_4UMMA5MajorE0ELSO_0ELNSN_7ScaleInE0ELSP_0EEEEEENS4_6LayoutISC_NS5_IJNSA_ILi0EEEST_ST_EEEEENS5_IJNS4_10UnderscoreESW_SW_EEEEENS4_13SM90_TMA_LOADENS4_14ComposedLayoutINS4_7SwizzleILi2ELi4ELi3EEENS4_18smem_ptr_flag_bitsILi16EEENSS_INS5_IJNSA_ILi8EEESG_EEENS5_IJSG_SB_EEEEEEEvNS4_8identityESZ_S19_vS1A_EENS_8epilogue10collective18CollectiveEpilogueINS1C_23Sm100TmaWarpSpecializedILi2ELi1ELi224ELb1ELb0EEEJSH_NS5_IJNSS_ISE_SB_EENSS_ISF_SB_EEEEESI_SJ_SI_SJ_NS1C_6fusion15FusionCallbacksIS1G_NS1K_17LinearCombinationISI_fSI_fLNS_15FloatRoundStyleE2EEESH_S1J_JEEENS4_5SM1004TMEM4LOAD26SM100_TMEM_LOAD_32dp32b32xESZ_S19_NS4_39AutoVectorizingCopyWithAssumedAlignmentILi128EEENS4_14SM90_TMA_STOREES19_S1V_S1V_EEEvvEEEEvNT_6ParamsE:
	.zero		2944


//--------------------- SYMBOLS --------------------------

	.type		.nv.reservedSmem.offset0,@object
	.size		.nv.reservedSmem.offset0,0x4
	.type		.nv.reservedSmem.cap,@object
	.size		.nv.reservedSmem.cap,0x4
	.type		__assertfail,@function
